//
// Generated by NVIDIA NVVM Compiler
//
// Compiler Build ID: CL-36424714
// Cuda compilation tools, release 13.0, V13.0.88
// Based on NVVM 20.0.0
//

.version 9.0
.target sm_100
.address_size 64

	// .globl	_Z13phase1_kernelPiii
.global .align 4 .u32 INF = 1073741823;
// _ZZ13phase1_kernelPiiiE7sh_Dist has been demoted
// _ZZ17phase2_kernel_rowPiiiE13sh_pivot_Dist has been demoted
// _ZZ17phase2_kernel_rowPiiiE7sh_Dist has been demoted
// _ZZ17phase2_kernel_colPiiiE13sh_pivot_Dist has been demoted
// _ZZ17phase2_kernel_colPiiiE7sh_Dist has been demoted
// _ZZ13phase3_kernelPiiiiE10sh_ik_Dist has been demoted
// _ZZ13phase3_kernelPiiiiE10sh_kj_Dist has been demoted

.visible .entry _Z13phase1_kernelPiii(
	.param .u64 .ptr .align 1 _Z13phase1_kernelPiii_param_0,
	.param .u32 _Z13phase1_kernelPiii_param_1,
	.param .u32 _Z13phase1_kernelPiii_param_2
)
{
	.reg .b32 	%r<2690>;
	.reg .b64 	%rd<9>;
	// demoted variable
	.shared .align 4 .b8 _ZZ13phase1_kernelPiiiE7sh_Dist[24336];
	ld.param.u64 	%rd1, [_Z13phase1_kernelPiii_param_0];
	ld.param.u32 	%r1, [_Z13phase1_kernelPiii_param_1];
	ld.param.u32 	%r2, [_Z13phase1_kernelPiii_param_2];
	cvta.to.global.u64 	%rd2, %rd1;
	mul.lo.s32 	%r3, %r2, 78;
	mov.u32 	%r4, %tid.y;
	mov.u32 	%r5, %tid.x;
	add.s32 	%r6, %r4, %r3;
	mad.lo.s32 	%r7, %r6, %r1, %r3;
	mov.u32 	%r8, _ZZ13phase1_kernelPiiiE7sh_Dist;
	mad.lo.s32 	%r9, %r4, 312, %r8;
	add.s32 	%r10, %r7, %r5;
	mul.wide.s32 	%rd3, %r10, 4;
	add.s64 	%rd4, %rd2, %rd3;
	ld.global.u32 	%r11, [%rd4];
	shl.b32 	%r12, %r5, 2;
	add.s32 	%r13, %r9, %r12;
	st.shared.u32 	[%r13], %r11;
	ld.global.u32 	%r14, [%rd4+104];
	st.shared.u32 	[%r13+104], %r14;
	ld.global.u32 	%r15, [%rd4+208];
	st.shared.u32 	[%r13+208], %r15;
	add.s32 	%r16, %r6, 26;
	mad.lo.s32 	%r17, %r16, %r1, %r3;
	add.s32 	%r18, %r17, %r5;
	mul.wide.s32 	%rd5, %r18, 4;
	add.s64 	%rd6, %rd2, %rd5;
	ld.global.u32 	%r19, [%rd6];
	st.shared.u32 	[%r13+8112], %r19;
	ld.global.u32 	%r20, [%rd6+104];
	st.shared.u32 	[%r13+8216], %r20;
	ld.global.u32 	%r21, [%rd6+208];
	st.shared.u32 	[%r13+8320], %r21;
	add.s32 	%r22, %r6, 52;
	mad.lo.s32 	%r23, %r22, %r1, %r3;
	add.s32 	%r24, %r23, %r5;
	mul.wide.s32 	%rd7, %r24, 4;
	add.s64 	%rd8, %rd2, %rd7;
	ld.global.u32 	%r25, [%rd8];
	st.shared.u32 	[%r13+16224], %r25;
	ld.global.u32 	%r26, [%rd8+104];
	st.shared.u32 	[%r13+16328], %r26;
	ld.global.u32 	%r27, [%rd8+208];
	st.shared.u32 	[%r13+16432], %r27;
	bar.sync 	0;
	ld.shared.u32 	%r28, [%r13];
	ld.shared.u32 	%r29, [%r9];
	add.s32 	%r30, %r8, %r12;
	ld.shared.u32 	%r31, [%r30];
	add.s32 	%r32, %r31, %r29;
	min.s32 	%r33, %r28, %r32;
	st.shared.u32 	[%r13], %r33;
	ld.shared.u32 	%r34, [%r13+104];
	ld.shared.u32 	%r35, [%r9];
	ld.shared.u32 	%r36, [%r30+104];
	add.s32 	%r37, %r36, %r35;
	min.s32 	%r38, %r34, %r37;
	st.shared.u32 	[%r13+104], %r38;
	ld.shared.u32 	%r39, [%r13+208];
	ld.shared.u32 	%r40, [%r30+208];
	add.s32 	%r41, %r40, %r35;
	min.s32 	%r42, %r39, %r41;
	st.shared.u32 	[%r13+208], %r42;
	ld.shared.u32 	%r43, [%r13+8112];
	ld.shared.u32 	%r44, [%r9+8112];
	ld.shared.u32 	%r45, [%r30];
	add.s32 	%r46, %r45, %r44;
	min.s32 	%r47, %r43, %r46;
	st.shared.u32 	[%r13+8112], %r47;
	ld.shared.u32 	%r48, [%r13+8216];
	ld.shared.u32 	%r49, [%r9+8112];
	ld.shared.u32 	%r50, [%r30+104];
	add.s32 	%r51, %r50, %r49;
	min.s32 	%r52, %r48, %r51;
	ld.shared.u32 	%r53, [%r13+8320];
	ld.shared.u32 	%r54, [%r30+208];
	add.s32 	%r55, %r54, %r49;
	min.s32 	%r56, %r53, %r55;
	ld.shared.u32 	%r57, [%r13+16224];
	ld.shared.u32 	%r58, [%r9+16224];
	add.s32 	%r59, %r45, %r58;
	min.s32 	%r60, %r57, %r59;
	st.shared.u32 	[%r13+16224], %r60;
	ld.shared.u32 	%r61, [%r13+16328];
	ld.shared.u32 	%r62, [%r9+16224];
	add.s32 	%r63, %r50, %r62;
	min.s32 	%r64, %r61, %r63;
	ld.shared.u32 	%r65, [%r13+16432];
	add.s32 	%r66, %r54, %r62;
	min.s32 	%r67, %r65, %r66;
	ld.shared.u32 	%r68, [%r9+4];
	ld.shared.u32 	%r69, [%r30+312];
	add.s32 	%r70, %r69, %r68;
	min.s32 	%r71, %r33, %r70;
	st.shared.u32 	[%r13], %r71;
	ld.shared.u32 	%r72, [%r9+4];
	ld.shared.u32 	%r73, [%r30+416];
	add.s32 	%r74, %r73, %r72;
	min.s32 	%r75, %r38, %r74;
	st.shared.u32 	[%r13+104], %r75;
	ld.shared.u32 	%r76, [%r30+520];
	add.s32 	%r77, %r76, %r72;
	min.s32 	%r78, %r42, %r77;
	st.shared.u32 	[%r13+208], %r78;
	ld.shared.u32 	%r79, [%r9+8116];
	ld.shared.u32 	%r80, [%r30+312];
	add.s32 	%r81, %r80, %r79;
	min.s32 	%r82, %r47, %r81;
	st.shared.u32 	[%r13+8112], %r82;
	ld.shared.u32 	%r83, [%r9+8116];
	ld.shared.u32 	%r84, [%r30+416];
	add.s32 	%r85, %r84, %r83;
	min.s32 	%r86, %r52, %r85;
	st.shared.u32 	[%r13+8216], %r86;
	ld.shared.u32 	%r87, [%r30+520];
	add.s32 	%r88, %r87, %r83;
	min.s32 	%r89, %r56, %r88;
	st.shared.u32 	[%r13+8320], %r89;
	ld.shared.u32 	%r90, [%r9+16228];
	add.s32 	%r91, %r80, %r90;
	min.s32 	%r92, %r60, %r91;
	st.shared.u32 	[%r13+16224], %r92;
	ld.shared.u32 	%r93, [%r9+16228];
	add.s32 	%r94, %r84, %r93;
	min.s32 	%r95, %r64, %r94;
	st.shared.u32 	[%r13+16328], %r95;
	add.s32 	%r96, %r87, %r93;
	min.s32 	%r97, %r67, %r96;
	ld.shared.u32 	%r98, [%r9+8];
	ld.shared.u32 	%r99, [%r30+624];
	add.s32 	%r100, %r99, %r98;
	min.s32 	%r101, %r71, %r100;
	st.shared.u32 	[%r13], %r101;
	ld.shared.u32 	%r102, [%r9+8];
	ld.shared.u32 	%r103, [%r30+728];
	add.s32 	%r104, %r103, %r102;
	min.s32 	%r105, %r75, %r104;
	st.shared.u32 	[%r13+104], %r105;
	ld.shared.u32 	%r106, [%r30+832];
	add.s32 	%r107, %r106, %r102;
	min.s32 	%r108, %r78, %r107;
	st.shared.u32 	[%r13+208], %r108;
	ld.shared.u32 	%r109, [%r9+8120];
	ld.shared.u32 	%r110, [%r30+624];
	add.s32 	%r111, %r110, %r109;
	min.s32 	%r112, %r82, %r111;
	st.shared.u32 	[%r13+8112], %r112;
	ld.shared.u32 	%r113, [%r9+8120];
	ld.shared.u32 	%r114, [%r30+728];
	add.s32 	%r115, %r114, %r113;
	min.s32 	%r116, %r86, %r115;
	ld.shared.u32 	%r117, [%r30+832];
	add.s32 	%r118, %r117, %r113;
	min.s32 	%r119, %r89, %r118;
	ld.shared.u32 	%r120, [%r9+16232];
	add.s32 	%r121, %r110, %r120;
	min.s32 	%r122, %r92, %r121;
	st.shared.u32 	[%r13+16224], %r122;
	ld.shared.u32 	%r123, [%r9+16232];
	add.s32 	%r124, %r114, %r123;
	min.s32 	%r125, %r95, %r124;
	add.s32 	%r126, %r117, %r123;
	min.s32 	%r127, %r97, %r126;
	st.shared.u32 	[%r13+16432], %r127;
	ld.shared.u32 	%r128, [%r9+12];
	ld.shared.u32 	%r129, [%r30+936];
	add.s32 	%r130, %r129, %r128;
	min.s32 	%r131, %r101, %r130;
	st.shared.u32 	[%r13], %r131;
	ld.shared.u32 	%r132, [%r9+12];
	ld.shared.u32 	%r133, [%r30+1040];
	add.s32 	%r134, %r133, %r132;
	min.s32 	%r135, %r105, %r134;
	st.shared.u32 	[%r13+104], %r135;
	ld.shared.u32 	%r136, [%r30+1144];
	add.s32 	%r137, %r136, %r132;
	min.s32 	%r138, %r108, %r137;
	st.shared.u32 	[%r13+208], %r138;
	ld.shared.u32 	%r139, [%r9+8124];
	ld.shared.u32 	%r140, [%r30+936];
	add.s32 	%r141, %r140, %r139;
	min.s32 	%r142, %r112, %r141;
	st.shared.u32 	[%r13+8112], %r142;
	ld.shared.u32 	%r143, [%r9+8124];
	ld.shared.u32 	%r144, [%r30+1040];
	add.s32 	%r145, %r144, %r143;
	min.s32 	%r146, %r116, %r145;
	ld.shared.u32 	%r147, [%r30+1144];
	add.s32 	%r148, %r147, %r143;
	min.s32 	%r149, %r119, %r148;
	ld.shared.u32 	%r150, [%r9+16236];
	add.s32 	%r151, %r140, %r150;
	min.s32 	%r152, %r122, %r151;
	st.shared.u32 	[%r13+16224], %r152;
	ld.shared.u32 	%r153, [%r9+16236];
	add.s32 	%r154, %r144, %r153;
	min.s32 	%r155, %r125, %r154;
	add.s32 	%r156, %r147, %r153;
	min.s32 	%r157, %r127, %r156;
	ld.shared.u32 	%r158, [%r9+16];
	ld.shared.u32 	%r159, [%r30+1248];
	add.s32 	%r160, %r159, %r158;
	min.s32 	%r161, %r131, %r160;
	st.shared.u32 	[%r13], %r161;
	ld.shared.u32 	%r162, [%r9+16];
	ld.shared.u32 	%r163, [%r30+1352];
	add.s32 	%r164, %r163, %r162;
	min.s32 	%r165, %r135, %r164;
	st.shared.u32 	[%r13+104], %r165;
	ld.shared.u32 	%r166, [%r30+1456];
	add.s32 	%r167, %r166, %r162;
	min.s32 	%r168, %r138, %r167;
	st.shared.u32 	[%r13+208], %r168;
	ld.shared.u32 	%r169, [%r9+8128];
	ld.shared.u32 	%r170, [%r30+1248];
	add.s32 	%r171, %r170, %r169;
	min.s32 	%r172, %r142, %r171;
	st.shared.u32 	[%r13+8112], %r172;
	ld.shared.u32 	%r173, [%r9+8128];
	ld.shared.u32 	%r174, [%r30+1352];
	add.s32 	%r175, %r174, %r173;
	min.s32 	%r176, %r146, %r175;
	st.shared.u32 	[%r13+8216], %r176;
	ld.shared.u32 	%r177, [%r30+1456];
	add.s32 	%r178, %r177, %r173;
	min.s32 	%r179, %r149, %r178;
	st.shared.u32 	[%r13+8320], %r179;
	ld.shared.u32 	%r180, [%r9+16240];
	add.s32 	%r181, %r170, %r180;
	min.s32 	%r182, %r152, %r181;
	st.shared.u32 	[%r13+16224], %r182;
	ld.shared.u32 	%r183, [%r9+16240];
	add.s32 	%r184, %r174, %r183;
	min.s32 	%r185, %r155, %r184;
	st.shared.u32 	[%r13+16328], %r185;
	add.s32 	%r186, %r177, %r183;
	min.s32 	%r187, %r157, %r186;
	ld.shared.u32 	%r188, [%r9+20];
	ld.shared.u32 	%r189, [%r30+1560];
	add.s32 	%r190, %r189, %r188;
	min.s32 	%r191, %r161, %r190;
	st.shared.u32 	[%r13], %r191;
	ld.shared.u32 	%r192, [%r9+20];
	ld.shared.u32 	%r193, [%r30+1664];
	add.s32 	%r194, %r193, %r192;
	min.s32 	%r195, %r165, %r194;
	st.shared.u32 	[%r13+104], %r195;
	ld.shared.u32 	%r196, [%r30+1768];
	add.s32 	%r197, %r196, %r192;
	min.s32 	%r198, %r168, %r197;
	st.shared.u32 	[%r13+208], %r198;
	ld.shared.u32 	%r199, [%r9+8132];
	ld.shared.u32 	%r200, [%r30+1560];
	add.s32 	%r201, %r200, %r199;
	min.s32 	%r202, %r172, %r201;
	st.shared.u32 	[%r13+8112], %r202;
	ld.shared.u32 	%r203, [%r9+8132];
	ld.shared.u32 	%r204, [%r30+1664];
	add.s32 	%r205, %r204, %r203;
	min.s32 	%r206, %r176, %r205;
	ld.shared.u32 	%r207, [%r30+1768];
	add.s32 	%r208, %r207, %r203;
	min.s32 	%r209, %r179, %r208;
	ld.shared.u32 	%r210, [%r9+16244];
	add.s32 	%r211, %r200, %r210;
	min.s32 	%r212, %r182, %r211;
	st.shared.u32 	[%r13+16224], %r212;
	ld.shared.u32 	%r213, [%r9+16244];
	add.s32 	%r214, %r204, %r213;
	min.s32 	%r215, %r185, %r214;
	add.s32 	%r216, %r207, %r213;
	min.s32 	%r217, %r187, %r216;
	st.shared.u32 	[%r13+16432], %r217;
	ld.shared.u32 	%r218, [%r9+24];
	ld.shared.u32 	%r219, [%r30+1872];
	add.s32 	%r220, %r219, %r218;
	min.s32 	%r221, %r191, %r220;
	st.shared.u32 	[%r13], %r221;
	ld.shared.u32 	%r222, [%r9+24];
	ld.shared.u32 	%r223, [%r30+1976];
	add.s32 	%r224, %r223, %r222;
	min.s32 	%r225, %r195, %r224;
	st.shared.u32 	[%r13+104], %r225;
	ld.shared.u32 	%r226, [%r30+2080];
	add.s32 	%r227, %r226, %r222;
	min.s32 	%r228, %r198, %r227;
	st.shared.u32 	[%r13+208], %r228;
	ld.shared.u32 	%r229, [%r9+8136];
	ld.shared.u32 	%r230, [%r30+1872];
	add.s32 	%r231, %r230, %r229;
	min.s32 	%r232, %r202, %r231;
	st.shared.u32 	[%r13+8112], %r232;
	ld.shared.u32 	%r233, [%r9+8136];
	ld.shared.u32 	%r234, [%r30+1976];
	add.s32 	%r235, %r234, %r233;
	min.s32 	%r236, %r206, %r235;
	ld.shared.u32 	%r237, [%r30+2080];
	add.s32 	%r238, %r237, %r233;
	min.s32 	%r239, %r209, %r238;
	ld.shared.u32 	%r240, [%r9+16248];
	add.s32 	%r241, %r230, %r240;
	min.s32 	%r242, %r212, %r241;
	st.shared.u32 	[%r13+16224], %r242;
	ld.shared.u32 	%r243, [%r9+16248];
	add.s32 	%r244, %r234, %r243;
	min.s32 	%r245, %r215, %r244;
	add.s32 	%r246, %r237, %r243;
	min.s32 	%r247, %r217, %r246;
	ld.shared.u32 	%r248, [%r9+28];
	ld.shared.u32 	%r249, [%r30+2184];
	add.s32 	%r250, %r249, %r248;
	min.s32 	%r251, %r221, %r250;
	st.shared.u32 	[%r13], %r251;
	ld.shared.u32 	%r252, [%r9+28];
	ld.shared.u32 	%r253, [%r30+2288];
	add.s32 	%r254, %r253, %r252;
	min.s32 	%r255, %r225, %r254;
	st.shared.u32 	[%r13+104], %r255;
	ld.shared.u32 	%r256, [%r30+2392];
	add.s32 	%r257, %r256, %r252;
	min.s32 	%r258, %r228, %r257;
	st.shared.u32 	[%r13+208], %r258;
	ld.shared.u32 	%r259, [%r9+8140];
	ld.shared.u32 	%r260, [%r30+2184];
	add.s32 	%r261, %r260, %r259;
	min.s32 	%r262, %r232, %r261;
	st.shared.u32 	[%r13+8112], %r262;
	ld.shared.u32 	%r263, [%r9+8140];
	ld.shared.u32 	%r264, [%r30+2288];
	add.s32 	%r265, %r264, %r263;
	min.s32 	%r266, %r236, %r265;
	st.shared.u32 	[%r13+8216], %r266;
	ld.shared.u32 	%r267, [%r30+2392];
	add.s32 	%r268, %r267, %r263;
	min.s32 	%r269, %r239, %r268;
	st.shared.u32 	[%r13+8320], %r269;
	ld.shared.u32 	%r270, [%r9+16252];
	add.s32 	%r271, %r260, %r270;
	min.s32 	%r272, %r242, %r271;
	st.shared.u32 	[%r13+16224], %r272;
	ld.shared.u32 	%r273, [%r9+16252];
	add.s32 	%r274, %r264, %r273;
	min.s32 	%r275, %r245, %r274;
	st.shared.u32 	[%r13+16328], %r275;
	add.s32 	%r276, %r267, %r273;
	min.s32 	%r277, %r247, %r276;
	ld.shared.u32 	%r278, [%r9+32];
	ld.shared.u32 	%r279, [%r30+2496];
	add.s32 	%r280, %r279, %r278;
	min.s32 	%r281, %r251, %r280;
	st.shared.u32 	[%r13], %r281;
	ld.shared.u32 	%r282, [%r9+32];
	ld.shared.u32 	%r283, [%r30+2600];
	add.s32 	%r284, %r283, %r282;
	min.s32 	%r285, %r255, %r284;
	st.shared.u32 	[%r13+104], %r285;
	ld.shared.u32 	%r286, [%r30+2704];
	add.s32 	%r287, %r286, %r282;
	min.s32 	%r288, %r258, %r287;
	st.shared.u32 	[%r13+208], %r288;
	ld.shared.u32 	%r289, [%r9+8144];
	ld.shared.u32 	%r290, [%r30+2496];
	add.s32 	%r291, %r290, %r289;
	min.s32 	%r292, %r262, %r291;
	st.shared.u32 	[%r13+8112], %r292;
	ld.shared.u32 	%r293, [%r9+8144];
	ld.shared.u32 	%r294, [%r30+2600];
	add.s32 	%r295, %r294, %r293;
	min.s32 	%r296, %r266, %r295;
	ld.shared.u32 	%r297, [%r30+2704];
	add.s32 	%r298, %r297, %r293;
	min.s32 	%r299, %r269, %r298;
	ld.shared.u32 	%r300, [%r9+16256];
	add.s32 	%r301, %r290, %r300;
	min.s32 	%r302, %r272, %r301;
	st.shared.u32 	[%r13+16224], %r302;
	ld.shared.u32 	%r303, [%r9+16256];
	add.s32 	%r304, %r294, %r303;
	min.s32 	%r305, %r275, %r304;
	add.s32 	%r306, %r297, %r303;
	min.s32 	%r307, %r277, %r306;
	st.shared.u32 	[%r13+16432], %r307;
	ld.shared.u32 	%r308, [%r9+36];
	ld.shared.u32 	%r309, [%r30+2808];
	add.s32 	%r310, %r309, %r308;
	min.s32 	%r311, %r281, %r310;
	st.shared.u32 	[%r13], %r311;
	ld.shared.u32 	%r312, [%r9+36];
	ld.shared.u32 	%r313, [%r30+2912];
	add.s32 	%r314, %r313, %r312;
	min.s32 	%r315, %r285, %r314;
	st.shared.u32 	[%r13+104], %r315;
	ld.shared.u32 	%r316, [%r30+3016];
	add.s32 	%r317, %r316, %r312;
	min.s32 	%r318, %r288, %r317;
	st.shared.u32 	[%r13+208], %r318;
	ld.shared.u32 	%r319, [%r9+8148];
	ld.shared.u32 	%r320, [%r30+2808];
	add.s32 	%r321, %r320, %r319;
	min.s32 	%r322, %r292, %r321;
	st.shared.u32 	[%r13+8112], %r322;
	ld.shared.u32 	%r323, [%r9+8148];
	ld.shared.u32 	%r324, [%r30+2912];
	add.s32 	%r325, %r324, %r323;
	min.s32 	%r326, %r296, %r325;
	ld.shared.u32 	%r327, [%r30+3016];
	add.s32 	%r328, %r327, %r323;
	min.s32 	%r329, %r299, %r328;
	ld.shared.u32 	%r330, [%r9+16260];
	add.s32 	%r331, %r320, %r330;
	min.s32 	%r332, %r302, %r331;
	st.shared.u32 	[%r13+16224], %r332;
	ld.shared.u32 	%r333, [%r9+16260];
	add.s32 	%r334, %r324, %r333;
	min.s32 	%r335, %r305, %r334;
	add.s32 	%r336, %r327, %r333;
	min.s32 	%r337, %r307, %r336;
	ld.shared.u32 	%r338, [%r9+40];
	ld.shared.u32 	%r339, [%r30+3120];
	add.s32 	%r340, %r339, %r338;
	min.s32 	%r341, %r311, %r340;
	st.shared.u32 	[%r13], %r341;
	ld.shared.u32 	%r342, [%r9+40];
	ld.shared.u32 	%r343, [%r30+3224];
	add.s32 	%r344, %r343, %r342;
	min.s32 	%r345, %r315, %r344;
	st.shared.u32 	[%r13+104], %r345;
	ld.shared.u32 	%r346, [%r30+3328];
	add.s32 	%r347, %r346, %r342;
	min.s32 	%r348, %r318, %r347;
	st.shared.u32 	[%r13+208], %r348;
	ld.shared.u32 	%r349, [%r9+8152];
	ld.shared.u32 	%r350, [%r30+3120];
	add.s32 	%r351, %r350, %r349;
	min.s32 	%r352, %r322, %r351;
	st.shared.u32 	[%r13+8112], %r352;
	ld.shared.u32 	%r353, [%r9+8152];
	ld.shared.u32 	%r354, [%r30+3224];
	add.s32 	%r355, %r354, %r353;
	min.s32 	%r356, %r326, %r355;
	st.shared.u32 	[%r13+8216], %r356;
	ld.shared.u32 	%r357, [%r30+3328];
	add.s32 	%r358, %r357, %r353;
	min.s32 	%r359, %r329, %r358;
	st.shared.u32 	[%r13+8320], %r359;
	ld.shared.u32 	%r360, [%r9+16264];
	add.s32 	%r361, %r350, %r360;
	min.s32 	%r362, %r332, %r361;
	st.shared.u32 	[%r13+16224], %r362;
	ld.shared.u32 	%r363, [%r9+16264];
	add.s32 	%r364, %r354, %r363;
	min.s32 	%r365, %r335, %r364;
	st.shared.u32 	[%r13+16328], %r365;
	add.s32 	%r366, %r357, %r363;
	min.s32 	%r367, %r337, %r366;
	ld.shared.u32 	%r368, [%r9+44];
	ld.shared.u32 	%r369, [%r30+3432];
	add.s32 	%r370, %r369, %r368;
	min.s32 	%r371, %r341, %r370;
	st.shared.u32 	[%r13], %r371;
	ld.shared.u32 	%r372, [%r9+44];
	ld.shared.u32 	%r373, [%r30+3536];
	add.s32 	%r374, %r373, %r372;
	min.s32 	%r375, %r345, %r374;
	st.shared.u32 	[%r13+104], %r375;
	ld.shared.u32 	%r376, [%r30+3640];
	add.s32 	%r377, %r376, %r372;
	min.s32 	%r378, %r348, %r377;
	st.shared.u32 	[%r13+208], %r378;
	ld.shared.u32 	%r379, [%r9+8156];
	ld.shared.u32 	%r380, [%r30+3432];
	add.s32 	%r381, %r380, %r379;
	min.s32 	%r382, %r352, %r381;
	st.shared.u32 	[%r13+8112], %r382;
	ld.shared.u32 	%r383, [%r9+8156];
	ld.shared.u32 	%r384, [%r30+3536];
	add.s32 	%r385, %r384, %r383;
	min.s32 	%r386, %r356, %r385;
	ld.shared.u32 	%r387, [%r30+3640];
	add.s32 	%r388, %r387, %r383;
	min.s32 	%r389, %r359, %r388;
	ld.shared.u32 	%r390, [%r9+16268];
	add.s32 	%r391, %r380, %r390;
	min.s32 	%r392, %r362, %r391;
	st.shared.u32 	[%r13+16224], %r392;
	ld.shared.u32 	%r393, [%r9+16268];
	add.s32 	%r394, %r384, %r393;
	min.s32 	%r395, %r365, %r394;
	add.s32 	%r396, %r387, %r393;
	min.s32 	%r397, %r367, %r396;
	st.shared.u32 	[%r13+16432], %r397;
	ld.shared.u32 	%r398, [%r9+48];
	ld.shared.u32 	%r399, [%r30+3744];
	add.s32 	%r400, %r399, %r398;
	min.s32 	%r401, %r371, %r400;
	st.shared.u32 	[%r13], %r401;
	ld.shared.u32 	%r402, [%r9+48];
	ld.shared.u32 	%r403, [%r30+3848];
	add.s32 	%r404, %r403, %r402;
	min.s32 	%r405, %r375, %r404;
	st.shared.u32 	[%r13+104], %r405;
	ld.shared.u32 	%r406, [%r30+3952];
	add.s32 	%r407, %r406, %r402;
	min.s32 	%r408, %r378, %r407;
	st.shared.u32 	[%r13+208], %r408;
	ld.shared.u32 	%r409, [%r9+8160];
	ld.shared.u32 	%r410, [%r30+3744];
	add.s32 	%r411, %r410, %r409;
	min.s32 	%r412, %r382, %r411;
	st.shared.u32 	[%r13+8112], %r412;
	ld.shared.u32 	%r413, [%r9+8160];
	ld.shared.u32 	%r414, [%r30+3848];
	add.s32 	%r415, %r414, %r413;
	min.s32 	%r416, %r386, %r415;
	ld.shared.u32 	%r417, [%r30+3952];
	add.s32 	%r418, %r417, %r413;
	min.s32 	%r419, %r389, %r418;
	ld.shared.u32 	%r420, [%r9+16272];
	add.s32 	%r421, %r410, %r420;
	min.s32 	%r422, %r392, %r421;
	st.shared.u32 	[%r13+16224], %r422;
	ld.shared.u32 	%r423, [%r9+16272];
	add.s32 	%r424, %r414, %r423;
	min.s32 	%r425, %r395, %r424;
	add.s32 	%r426, %r417, %r423;
	min.s32 	%r427, %r397, %r426;
	ld.shared.u32 	%r428, [%r9+52];
	ld.shared.u32 	%r429, [%r30+4056];
	add.s32 	%r430, %r429, %r428;
	min.s32 	%r431, %r401, %r430;
	st.shared.u32 	[%r13], %r431;
	ld.shared.u32 	%r432, [%r9+52];
	ld.shared.u32 	%r433, [%r30+4160];
	add.s32 	%r434, %r433, %r432;
	min.s32 	%r435, %r405, %r434;
	st.shared.u32 	[%r13+104], %r435;
	ld.shared.u32 	%r436, [%r30+4264];
	add.s32 	%r437, %r436, %r432;
	min.s32 	%r438, %r408, %r437;
	st.shared.u32 	[%r13+208], %r438;
	ld.shared.u32 	%r439, [%r9+8164];
	ld.shared.u32 	%r440, [%r30+4056];
	add.s32 	%r441, %r440, %r439;
	min.s32 	%r442, %r412, %r441;
	st.shared.u32 	[%r13+8112], %r442;
	ld.shared.u32 	%r443, [%r9+8164];
	ld.shared.u32 	%r444, [%r30+4160];
	add.s32 	%r445, %r444, %r443;
	min.s32 	%r446, %r416, %r445;
	st.shared.u32 	[%r13+8216], %r446;
	ld.shared.u32 	%r447, [%r30+4264];
	add.s32 	%r448, %r447, %r443;
	min.s32 	%r449, %r419, %r448;
	st.shared.u32 	[%r13+8320], %r449;
	ld.shared.u32 	%r450, [%r9+16276];
	add.s32 	%r451, %r440, %r450;
	min.s32 	%r452, %r422, %r451;
	st.shared.u32 	[%r13+16224], %r452;
	ld.shared.u32 	%r453, [%r9+16276];
	add.s32 	%r454, %r444, %r453;
	min.s32 	%r455, %r425, %r454;
	st.shared.u32 	[%r13+16328], %r455;
	add.s32 	%r456, %r447, %r453;
	min.s32 	%r457, %r427, %r456;
	ld.shared.u32 	%r458, [%r9+56];
	ld.shared.u32 	%r459, [%r30+4368];
	add.s32 	%r460, %r459, %r458;
	min.s32 	%r461, %r431, %r460;
	st.shared.u32 	[%r13], %r461;
	ld.shared.u32 	%r462, [%r9+56];
	ld.shared.u32 	%r463, [%r30+4472];
	add.s32 	%r464, %r463, %r462;
	min.s32 	%r465, %r435, %r464;
	st.shared.u32 	[%r13+104], %r465;
	ld.shared.u32 	%r466, [%r30+4576];
	add.s32 	%r467, %r466, %r462;
	min.s32 	%r468, %r438, %r467;
	st.shared.u32 	[%r13+208], %r468;
	ld.shared.u32 	%r469, [%r9+8168];
	ld.shared.u32 	%r470, [%r30+4368];
	add.s32 	%r471, %r470, %r469;
	min.s32 	%r472, %r442, %r471;
	st.shared.u32 	[%r13+8112], %r472;
	ld.shared.u32 	%r473, [%r9+8168];
	ld.shared.u32 	%r474, [%r30+4472];
	add.s32 	%r475, %r474, %r473;
	min.s32 	%r476, %r446, %r475;
	ld.shared.u32 	%r477, [%r30+4576];
	add.s32 	%r478, %r477, %r473;
	min.s32 	%r479, %r449, %r478;
	ld.shared.u32 	%r480, [%r9+16280];
	add.s32 	%r481, %r470, %r480;
	min.s32 	%r482, %r452, %r481;
	st.shared.u32 	[%r13+16224], %r482;
	ld.shared.u32 	%r483, [%r9+16280];
	add.s32 	%r484, %r474, %r483;
	min.s32 	%r485, %r455, %r484;
	add.s32 	%r486, %r477, %r483;
	min.s32 	%r487, %r457, %r486;
	st.shared.u32 	[%r13+16432], %r487;
	ld.shared.u32 	%r488, [%r9+60];
	ld.shared.u32 	%r489, [%r30+4680];
	add.s32 	%r490, %r489, %r488;
	min.s32 	%r491, %r461, %r490;
	st.shared.u32 	[%r13], %r491;
	ld.shared.u32 	%r492, [%r9+60];
	ld.shared.u32 	%r493, [%r30+4784];
	add.s32 	%r494, %r493, %r492;
	min.s32 	%r495, %r465, %r494;
	st.shared.u32 	[%r13+104], %r495;
	ld.shared.u32 	%r496, [%r30+4888];
	add.s32 	%r497, %r496, %r492;
	min.s32 	%r498, %r468, %r497;
	st.shared.u32 	[%r13+208], %r498;
	ld.shared.u32 	%r499, [%r9+8172];
	ld.shared.u32 	%r500, [%r30+4680];
	add.s32 	%r501, %r500, %r499;
	min.s32 	%r502, %r472, %r501;
	st.shared.u32 	[%r13+8112], %r502;
	ld.shared.u32 	%r503, [%r9+8172];
	ld.shared.u32 	%r504, [%r30+4784];
	add.s32 	%r505, %r504, %r503;
	min.s32 	%r506, %r476, %r505;
	ld.shared.u32 	%r507, [%r30+4888];
	add.s32 	%r508, %r507, %r503;
	min.s32 	%r509, %r479, %r508;
	ld.shared.u32 	%r510, [%r9+16284];
	add.s32 	%r511, %r500, %r510;
	min.s32 	%r512, %r482, %r511;
	st.shared.u32 	[%r13+16224], %r512;
	ld.shared.u32 	%r513, [%r9+16284];
	add.s32 	%r514, %r504, %r513;
	min.s32 	%r515, %r485, %r514;
	add.s32 	%r516, %r507, %r513;
	min.s32 	%r517, %r487, %r516;
	ld.shared.u32 	%r518, [%r9+64];
	ld.shared.u32 	%r519, [%r30+4992];
	add.s32 	%r520, %r519, %r518;
	min.s32 	%r521, %r491, %r520;
	st.shared.u32 	[%r13], %r521;
	ld.shared.u32 	%r522, [%r9+64];
	ld.shared.u32 	%r523, [%r30+5096];
	add.s32 	%r524, %r523, %r522;
	min.s32 	%r525, %r495, %r524;
	st.shared.u32 	[%r13+104], %r525;
	ld.shared.u32 	%r526, [%r30+5200];
	add.s32 	%r527, %r526, %r522;
	min.s32 	%r528, %r498, %r527;
	st.shared.u32 	[%r13+208], %r528;
	ld.shared.u32 	%r529, [%r9+8176];
	ld.shared.u32 	%r530, [%r30+4992];
	add.s32 	%r531, %r530, %r529;
	min.s32 	%r532, %r502, %r531;
	st.shared.u32 	[%r13+8112], %r532;
	ld.shared.u32 	%r533, [%r9+8176];
	ld.shared.u32 	%r534, [%r30+5096];
	add.s32 	%r535, %r534, %r533;
	min.s32 	%r536, %r506, %r535;
	st.shared.u32 	[%r13+8216], %r536;
	ld.shared.u32 	%r537, [%r30+5200];
	add.s32 	%r538, %r537, %r533;
	min.s32 	%r539, %r509, %r538;
	st.shared.u32 	[%r13+8320], %r539;
	ld.shared.u32 	%r540, [%r9+16288];
	add.s32 	%r541, %r530, %r540;
	min.s32 	%r542, %r512, %r541;
	st.shared.u32 	[%r13+16224], %r542;
	ld.shared.u32 	%r543, [%r9+16288];
	add.s32 	%r544, %r534, %r543;
	min.s32 	%r545, %r515, %r544;
	st.shared.u32 	[%r13+16328], %r545;
	add.s32 	%r546, %r537, %r543;
	min.s32 	%r547, %r517, %r546;
	ld.shared.u32 	%r548, [%r9+68];
	ld.shared.u32 	%r549, [%r30+5304];
	add.s32 	%r550, %r549, %r548;
	min.s32 	%r551, %r521, %r550;
	st.shared.u32 	[%r13], %r551;
	ld.shared.u32 	%r552, [%r9+68];
	ld.shared.u32 	%r553, [%r30+5408];
	add.s32 	%r554, %r553, %r552;
	min.s32 	%r555, %r525, %r554;
	st.shared.u32 	[%r13+104], %r555;
	ld.shared.u32 	%r556, [%r30+5512];
	add.s32 	%r557, %r556, %r552;
	min.s32 	%r558, %r528, %r557;
	st.shared.u32 	[%r13+208], %r558;
	ld.shared.u32 	%r559, [%r9+8180];
	ld.shared.u32 	%r560, [%r30+5304];
	add.s32 	%r561, %r560, %r559;
	min.s32 	%r562, %r532, %r561;
	st.shared.u32 	[%r13+8112], %r562;
	ld.shared.u32 	%r563, [%r9+8180];
	ld.shared.u32 	%r564, [%r30+5408];
	add.s32 	%r565, %r564, %r563;
	min.s32 	%r566, %r536, %r565;
	ld.shared.u32 	%r567, [%r30+5512];
	add.s32 	%r568, %r567, %r563;
	min.s32 	%r569, %r539, %r568;
	ld.shared.u32 	%r570, [%r9+16292];
	add.s32 	%r571, %r560, %r570;
	min.s32 	%r572, %r542, %r571;
	st.shared.u32 	[%r13+16224], %r572;
	ld.shared.u32 	%r573, [%r9+16292];
	add.s32 	%r574, %r564, %r573;
	min.s32 	%r575, %r545, %r574;
	add.s32 	%r576, %r567, %r573;
	min.s32 	%r577, %r547, %r576;
	st.shared.u32 	[%r13+16432], %r577;
	ld.shared.u32 	%r578, [%r9+72];
	ld.shared.u32 	%r579, [%r30+5616];
	add.s32 	%r580, %r579, %r578;
	min.s32 	%r581, %r551, %r580;
	st.shared.u32 	[%r13], %r581;
	ld.shared.u32 	%r582, [%r9+72];
	ld.shared.u32 	%r583, [%r30+5720];
	add.s32 	%r584, %r583, %r582;
	min.s32 	%r585, %r555, %r584;
	st.shared.u32 	[%r13+104], %r585;
	ld.shared.u32 	%r586, [%r30+5824];
	add.s32 	%r587, %r586, %r582;
	min.s32 	%r588, %r558, %r587;
	st.shared.u32 	[%r13+208], %r588;
	ld.shared.u32 	%r589, [%r9+8184];
	ld.shared.u32 	%r590, [%r30+5616];
	add.s32 	%r591, %r590, %r589;
	min.s32 	%r592, %r562, %r591;
	st.shared.u32 	[%r13+8112], %r592;
	ld.shared.u32 	%r593, [%r9+8184];
	ld.shared.u32 	%r594, [%r30+5720];
	add.s32 	%r595, %r594, %r593;
	min.s32 	%r596, %r566, %r595;
	ld.shared.u32 	%r597, [%r30+5824];
	add.s32 	%r598, %r597, %r593;
	min.s32 	%r599, %r569, %r598;
	ld.shared.u32 	%r600, [%r9+16296];
	add.s32 	%r601, %r590, %r600;
	min.s32 	%r602, %r572, %r601;
	st.shared.u32 	[%r13+16224], %r602;
	ld.shared.u32 	%r603, [%r9+16296];
	add.s32 	%r604, %r594, %r603;
	min.s32 	%r605, %r575, %r604;
	add.s32 	%r606, %r597, %r603;
	min.s32 	%r607, %r577, %r606;
	ld.shared.u32 	%r608, [%r9+76];
	ld.shared.u32 	%r609, [%r30+5928];
	add.s32 	%r610, %r609, %r608;
	min.s32 	%r611, %r581, %r610;
	st.shared.u32 	[%r13], %r611;
	ld.shared.u32 	%r612, [%r9+76];
	ld.shared.u32 	%r613, [%r30+6032];
	add.s32 	%r614, %r613, %r612;
	min.s32 	%r615, %r585, %r614;
	st.shared.u32 	[%r13+104], %r615;
	ld.shared.u32 	%r616, [%r30+6136];
	add.s32 	%r617, %r616, %r612;
	min.s32 	%r618, %r588, %r617;
	st.shared.u32 	[%r13+208], %r618;
	ld.shared.u32 	%r619, [%r9+8188];
	ld.shared.u32 	%r620, [%r30+5928];
	add.s32 	%r621, %r620, %r619;
	min.s32 	%r622, %r592, %r621;
	st.shared.u32 	[%r13+8112], %r622;
	ld.shared.u32 	%r623, [%r9+8188];
	ld.shared.u32 	%r624, [%r30+6032];
	add.s32 	%r625, %r624, %r623;
	min.s32 	%r626, %r596, %r625;
	st.shared.u32 	[%r13+8216], %r626;
	ld.shared.u32 	%r627, [%r30+6136];
	add.s32 	%r628, %r627, %r623;
	min.s32 	%r629, %r599, %r628;
	st.shared.u32 	[%r13+8320], %r629;
	ld.shared.u32 	%r630, [%r9+16300];
	add.s32 	%r631, %r620, %r630;
	min.s32 	%r632, %r602, %r631;
	st.shared.u32 	[%r13+16224], %r632;
	ld.shared.u32 	%r633, [%r9+16300];
	add.s32 	%r634, %r624, %r633;
	min.s32 	%r635, %r605, %r634;
	st.shared.u32 	[%r13+16328], %r635;
	add.s32 	%r636, %r627, %r633;
	min.s32 	%r637, %r607, %r636;
	ld.shared.u32 	%r638, [%r9+80];
	ld.shared.u32 	%r639, [%r30+6240];
	add.s32 	%r640, %r639, %r638;
	min.s32 	%r641, %r611, %r640;
	st.shared.u32 	[%r13], %r641;
	ld.shared.u32 	%r642, [%r9+80];
	ld.shared.u32 	%r643, [%r30+6344];
	add.s32 	%r644, %r643, %r642;
	min.s32 	%r645, %r615, %r644;
	st.shared.u32 	[%r13+104], %r645;
	ld.shared.u32 	%r646, [%r30+6448];
	add.s32 	%r647, %r646, %r642;
	min.s32 	%r648, %r618, %r647;
	st.shared.u32 	[%r13+208], %r648;
	ld.shared.u32 	%r649, [%r9+8192];
	ld.shared.u32 	%r650, [%r30+6240];
	add.s32 	%r651, %r650, %r649;
	min.s32 	%r652, %r622, %r651;
	st.shared.u32 	[%r13+8112], %r652;
	ld.shared.u32 	%r653, [%r9+8192];
	ld.shared.u32 	%r654, [%r30+6344];
	add.s32 	%r655, %r654, %r653;
	min.s32 	%r656, %r626, %r655;
	ld.shared.u32 	%r657, [%r30+6448];
	add.s32 	%r658, %r657, %r653;
	min.s32 	%r659, %r629, %r658;
	ld.shared.u32 	%r660, [%r9+16304];
	add.s32 	%r661, %r650, %r660;
	min.s32 	%r662, %r632, %r661;
	st.shared.u32 	[%r13+16224], %r662;
	ld.shared.u32 	%r663, [%r9+16304];
	add.s32 	%r664, %r654, %r663;
	min.s32 	%r665, %r635, %r664;
	add.s32 	%r666, %r657, %r663;
	min.s32 	%r667, %r637, %r666;
	st.shared.u32 	[%r13+16432], %r667;
	ld.shared.u32 	%r668, [%r9+84];
	ld.shared.u32 	%r669, [%r30+6552];
	add.s32 	%r670, %r669, %r668;
	min.s32 	%r671, %r641, %r670;
	st.shared.u32 	[%r13], %r671;
	ld.shared.u32 	%r672, [%r9+84];
	ld.shared.u32 	%r673, [%r30+6656];
	add.s32 	%r674, %r673, %r672;
	min.s32 	%r675, %r645, %r674;
	st.shared.u32 	[%r13+104], %r675;
	ld.shared.u32 	%r676, [%r30+6760];
	add.s32 	%r677, %r676, %r672;
	min.s32 	%r678, %r648, %r677;
	st.shared.u32 	[%r13+208], %r678;
	ld.shared.u32 	%r679, [%r9+8196];
	ld.shared.u32 	%r680, [%r30+6552];
	add.s32 	%r681, %r680, %r679;
	min.s32 	%r682, %r652, %r681;
	st.shared.u32 	[%r13+8112], %r682;
	ld.shared.u32 	%r683, [%r9+8196];
	ld.shared.u32 	%r684, [%r30+6656];
	add.s32 	%r685, %r684, %r683;
	min.s32 	%r686, %r656, %r685;
	ld.shared.u32 	%r687, [%r30+6760];
	add.s32 	%r688, %r687, %r683;
	min.s32 	%r689, %r659, %r688;
	ld.shared.u32 	%r690, [%r9+16308];
	add.s32 	%r691, %r680, %r690;
	min.s32 	%r692, %r662, %r691;
	st.shared.u32 	[%r13+16224], %r692;
	ld.shared.u32 	%r693, [%r9+16308];
	add.s32 	%r694, %r684, %r693;
	min.s32 	%r695, %r665, %r694;
	add.s32 	%r696, %r687, %r693;
	min.s32 	%r697, %r667, %r696;
	ld.shared.u32 	%r698, [%r9+88];
	ld.shared.u32 	%r699, [%r30+6864];
	add.s32 	%r700, %r699, %r698;
	min.s32 	%r701, %r671, %r700;
	st.shared.u32 	[%r13], %r701;
	ld.shared.u32 	%r702, [%r9+88];
	ld.shared.u32 	%r703, [%r30+6968];
	add.s32 	%r704, %r703, %r702;
	min.s32 	%r705, %r675, %r704;
	st.shared.u32 	[%r13+104], %r705;
	ld.shared.u32 	%r706, [%r30+7072];
	add.s32 	%r707, %r706, %r702;
	min.s32 	%r708, %r678, %r707;
	st.shared.u32 	[%r13+208], %r708;
	ld.shared.u32 	%r709, [%r9+8200];
	ld.shared.u32 	%r710, [%r30+6864];
	add.s32 	%r711, %r710, %r709;
	min.s32 	%r712, %r682, %r711;
	st.shared.u32 	[%r13+8112], %r712;
	ld.shared.u32 	%r713, [%r9+8200];
	ld.shared.u32 	%r714, [%r30+6968];
	add.s32 	%r715, %r714, %r713;
	min.s32 	%r716, %r686, %r715;
	st.shared.u32 	[%r13+8216], %r716;
	ld.shared.u32 	%r717, [%r30+7072];
	add.s32 	%r718, %r717, %r713;
	min.s32 	%r719, %r689, %r718;
	st.shared.u32 	[%r13+8320], %r719;
	ld.shared.u32 	%r720, [%r9+16312];
	add.s32 	%r721, %r710, %r720;
	min.s32 	%r722, %r692, %r721;
	st.shared.u32 	[%r13+16224], %r722;
	ld.shared.u32 	%r723, [%r9+16312];
	add.s32 	%r724, %r714, %r723;
	min.s32 	%r725, %r695, %r724;
	st.shared.u32 	[%r13+16328], %r725;
	add.s32 	%r726, %r717, %r723;
	min.s32 	%r727, %r697, %r726;
	ld.shared.u32 	%r728, [%r9+92];
	ld.shared.u32 	%r729, [%r30+7176];
	add.s32 	%r730, %r729, %r728;
	min.s32 	%r731, %r701, %r730;
	st.shared.u32 	[%r13], %r731;
	ld.shared.u32 	%r732, [%r9+92];
	ld.shared.u32 	%r733, [%r30+7280];
	add.s32 	%r734, %r733, %r732;
	min.s32 	%r735, %r705, %r734;
	st.shared.u32 	[%r13+104], %r735;
	ld.shared.u32 	%r736, [%r30+7384];
	add.s32 	%r737, %r736, %r732;
	min.s32 	%r738, %r708, %r737;
	st.shared.u32 	[%r13+208], %r738;
	ld.shared.u32 	%r739, [%r9+8204];
	ld.shared.u32 	%r740, [%r30+7176];
	add.s32 	%r741, %r740, %r739;
	min.s32 	%r742, %r712, %r741;
	st.shared.u32 	[%r13+8112], %r742;
	ld.shared.u32 	%r743, [%r9+8204];
	ld.shared.u32 	%r744, [%r30+7280];
	add.s32 	%r745, %r744, %r743;
	min.s32 	%r746, %r716, %r745;
	ld.shared.u32 	%r747, [%r30+7384];
	add.s32 	%r748, %r747, %r743;
	min.s32 	%r749, %r719, %r748;
	ld.shared.u32 	%r750, [%r9+16316];
	add.s32 	%r751, %r740, %r750;
	min.s32 	%r752, %r722, %r751;
	st.shared.u32 	[%r13+16224], %r752;
	ld.shared.u32 	%r753, [%r9+16316];
	add.s32 	%r754, %r744, %r753;
	min.s32 	%r755, %r725, %r754;
	add.s32 	%r756, %r747, %r753;
	min.s32 	%r757, %r727, %r756;
	st.shared.u32 	[%r13+16432], %r757;
	ld.shared.u32 	%r758, [%r9+96];
	ld.shared.u32 	%r759, [%r30+7488];
	add.s32 	%r760, %r759, %r758;
	min.s32 	%r761, %r731, %r760;
	st.shared.u32 	[%r13], %r761;
	ld.shared.u32 	%r762, [%r9+96];
	ld.shared.u32 	%r763, [%r30+7592];
	add.s32 	%r764, %r763, %r762;
	min.s32 	%r765, %r735, %r764;
	st.shared.u32 	[%r13+104], %r765;
	ld.shared.u32 	%r766, [%r30+7696];
	add.s32 	%r767, %r766, %r762;
	min.s32 	%r768, %r738, %r767;
	st.shared.u32 	[%r13+208], %r768;
	ld.shared.u32 	%r769, [%r9+8208];
	ld.shared.u32 	%r770, [%r30+7488];
	add.s32 	%r771, %r770, %r769;
	min.s32 	%r772, %r742, %r771;
	st.shared.u32 	[%r13+8112], %r772;
	ld.shared.u32 	%r773, [%r9+8208];
	ld.shared.u32 	%r774, [%r30+7592];
	add.s32 	%r775, %r774, %r773;
	min.s32 	%r776, %r746, %r775;
	ld.shared.u32 	%r777, [%r30+7696];
	add.s32 	%r778, %r777, %r773;
	min.s32 	%r779, %r749, %r778;
	ld.shared.u32 	%r780, [%r9+16320];
	add.s32 	%r781, %r770, %r780;
	min.s32 	%r782, %r752, %r781;
	st.shared.u32 	[%r13+16224], %r782;
	ld.shared.u32 	%r783, [%r9+16320];
	add.s32 	%r784, %r774, %r783;
	min.s32 	%r785, %r755, %r784;
	add.s32 	%r786, %r777, %r783;
	min.s32 	%r787, %r757, %r786;
	ld.shared.u32 	%r788, [%r9+100];
	ld.shared.u32 	%r789, [%r30+7800];
	add.s32 	%r790, %r789, %r788;
	min.s32 	%r791, %r761, %r790;
	st.shared.u32 	[%r13], %r791;
	ld.shared.u32 	%r792, [%r9+100];
	ld.shared.u32 	%r793, [%r30+7904];
	add.s32 	%r794, %r793, %r792;
	min.s32 	%r795, %r765, %r794;
	st.shared.u32 	[%r13+104], %r795;
	ld.shared.u32 	%r796, [%r30+8008];
	add.s32 	%r797, %r796, %r792;
	min.s32 	%r798, %r768, %r797;
	st.shared.u32 	[%r13+208], %r798;
	ld.shared.u32 	%r799, [%r9+8212];
	ld.shared.u32 	%r800, [%r30+7800];
	add.s32 	%r801, %r800, %r799;
	min.s32 	%r802, %r772, %r801;
	st.shared.u32 	[%r13+8112], %r802;
	ld.shared.u32 	%r803, [%r9+8212];
	ld.shared.u32 	%r804, [%r30+7904];
	add.s32 	%r805, %r804, %r803;
	min.s32 	%r806, %r776, %r805;
	st.shared.u32 	[%r13+8216], %r806;
	ld.shared.u32 	%r807, [%r30+8008];
	add.s32 	%r808, %r807, %r803;
	min.s32 	%r809, %r779, %r808;
	st.shared.u32 	[%r13+8320], %r809;
	ld.shared.u32 	%r810, [%r9+16324];
	add.s32 	%r811, %r800, %r810;
	min.s32 	%r812, %r782, %r811;
	st.shared.u32 	[%r13+16224], %r812;
	ld.shared.u32 	%r813, [%r9+16324];
	add.s32 	%r814, %r804, %r813;
	min.s32 	%r815, %r785, %r814;
	st.shared.u32 	[%r13+16328], %r815;
	add.s32 	%r816, %r807, %r813;
	min.s32 	%r817, %r787, %r816;
	st.shared.u32 	[%r13+16432], %r817;
	ld.shared.u32 	%r818, [%r9+104];
	ld.shared.u32 	%r819, [%r30+8112];
	add.s32 	%r820, %r819, %r818;
	min.s32 	%r821, %r791, %r820;
	st.shared.u32 	[%r13], %r821;
	ld.shared.u32 	%r822, [%r9+104];
	ld.shared.u32 	%r823, [%r30+8216];
	add.s32 	%r824, %r823, %r822;
	min.s32 	%r825, %r795, %r824;
	st.shared.u32 	[%r13+104], %r825;
	ld.shared.u32 	%r826, [%r9+104];
	ld.shared.u32 	%r827, [%r30+8320];
	add.s32 	%r828, %r827, %r826;
	min.s32 	%r829, %r798, %r828;
	st.shared.u32 	[%r13+208], %r829;
	ld.shared.u32 	%r830, [%r9+8216];
	ld.shared.u32 	%r831, [%r30+8112];
	add.s32 	%r832, %r831, %r830;
	min.s32 	%r833, %r802, %r832;
	st.shared.u32 	[%r13+8112], %r833;
	ld.shared.u32 	%r834, [%r9+8216];
	ld.shared.u32 	%r835, [%r30+8216];
	add.s32 	%r836, %r835, %r834;
	min.s32 	%r837, %r806, %r836;
	st.shared.u32 	[%r13+8216], %r837;
	ld.shared.u32 	%r838, [%r9+8216];
	ld.shared.u32 	%r839, [%r30+8320];
	add.s32 	%r840, %r839, %r838;
	min.s32 	%r841, %r809, %r840;
	st.shared.u32 	[%r13+8320], %r841;
	ld.shared.u32 	%r842, [%r9+16328];
	ld.shared.u32 	%r843, [%r30+8112];
	add.s32 	%r844, %r843, %r842;
	min.s32 	%r845, %r812, %r844;
	st.shared.u32 	[%r13+16224], %r845;
	ld.shared.u32 	%r846, [%r9+16328];
	ld.shared.u32 	%r847, [%r30+8216];
	add.s32 	%r848, %r847, %r846;
	min.s32 	%r849, %r815, %r848;
	st.shared.u32 	[%r13+16328], %r849;
	ld.shared.u32 	%r850, [%r9+16328];
	ld.shared.u32 	%r851, [%r30+8320];
	add.s32 	%r852, %r851, %r850;
	min.s32 	%r853, %r817, %r852;
	ld.shared.u32 	%r854, [%r9+108];
	ld.shared.u32 	%r855, [%r30+8424];
	add.s32 	%r856, %r855, %r854;
	min.s32 	%r857, %r821, %r856;
	st.shared.u32 	[%r13], %r857;
	ld.shared.u32 	%r858, [%r9+108];
	ld.shared.u32 	%r859, [%r30+8528];
	add.s32 	%r860, %r859, %r858;
	min.s32 	%r861, %r825, %r860;
	st.shared.u32 	[%r13+104], %r861;
	ld.shared.u32 	%r862, [%r9+108];
	ld.shared.u32 	%r863, [%r30+8632];
	add.s32 	%r864, %r863, %r862;
	min.s32 	%r865, %r829, %r864;
	st.shared.u32 	[%r13+208], %r865;
	ld.shared.u32 	%r866, [%r9+8220];
	ld.shared.u32 	%r867, [%r30+8424];
	add.s32 	%r868, %r867, %r866;
	min.s32 	%r869, %r833, %r868;
	st.shared.u32 	[%r13+8112], %r869;
	ld.shared.u32 	%r870, [%r9+8220];
	ld.shared.u32 	%r871, [%r30+8528];
	add.s32 	%r872, %r871, %r870;
	min.s32 	%r873, %r837, %r872;
	st.shared.u32 	[%r13+8216], %r873;
	ld.shared.u32 	%r874, [%r9+8220];
	ld.shared.u32 	%r875, [%r30+8632];
	add.s32 	%r876, %r875, %r874;
	min.s32 	%r877, %r841, %r876;
	st.shared.u32 	[%r13+8320], %r877;
	ld.shared.u32 	%r878, [%r9+16332];
	ld.shared.u32 	%r879, [%r30+8424];
	add.s32 	%r880, %r879, %r878;
	min.s32 	%r881, %r845, %r880;
	st.shared.u32 	[%r13+16224], %r881;
	ld.shared.u32 	%r882, [%r9+16332];
	ld.shared.u32 	%r883, [%r30+8528];
	add.s32 	%r884, %r883, %r882;
	min.s32 	%r885, %r849, %r884;
	st.shared.u32 	[%r13+16328], %r885;
	ld.shared.u32 	%r886, [%r9+16332];
	ld.shared.u32 	%r887, [%r30+8632];
	add.s32 	%r888, %r887, %r886;
	min.s32 	%r889, %r853, %r888;
	st.shared.u32 	[%r13+16432], %r889;
	ld.shared.u32 	%r890, [%r9+112];
	ld.shared.u32 	%r891, [%r30+8736];
	add.s32 	%r892, %r891, %r890;
	min.s32 	%r893, %r857, %r892;
	st.shared.u32 	[%r13], %r893;
	ld.shared.u32 	%r894, [%r9+112];
	ld.shared.u32 	%r895, [%r30+8840];
	add.s32 	%r896, %r895, %r894;
	min.s32 	%r897, %r861, %r896;
	st.shared.u32 	[%r13+104], %r897;
	ld.shared.u32 	%r898, [%r9+112];
	ld.shared.u32 	%r899, [%r30+8944];
	add.s32 	%r900, %r899, %r898;
	min.s32 	%r901, %r865, %r900;
	st.shared.u32 	[%r13+208], %r901;
	ld.shared.u32 	%r902, [%r9+8224];
	ld.shared.u32 	%r903, [%r30+8736];
	add.s32 	%r904, %r903, %r902;
	min.s32 	%r905, %r869, %r904;
	st.shared.u32 	[%r13+8112], %r905;
	ld.shared.u32 	%r906, [%r9+8224];
	ld.shared.u32 	%r907, [%r30+8840];
	add.s32 	%r908, %r907, %r906;
	min.s32 	%r909, %r873, %r908;
	st.shared.u32 	[%r13+8216], %r909;
	ld.shared.u32 	%r910, [%r9+8224];
	ld.shared.u32 	%r911, [%r30+8944];
	add.s32 	%r912, %r911, %r910;
	min.s32 	%r913, %r877, %r912;
	st.shared.u32 	[%r13+8320], %r913;
	ld.shared.u32 	%r914, [%r9+16336];
	ld.shared.u32 	%r915, [%r30+8736];
	add.s32 	%r916, %r915, %r914;
	min.s32 	%r917, %r881, %r916;
	st.shared.u32 	[%r13+16224], %r917;
	ld.shared.u32 	%r918, [%r9+16336];
	ld.shared.u32 	%r919, [%r30+8840];
	add.s32 	%r920, %r919, %r918;
	min.s32 	%r921, %r885, %r920;
	st.shared.u32 	[%r13+16328], %r921;
	ld.shared.u32 	%r922, [%r9+16336];
	ld.shared.u32 	%r923, [%r30+8944];
	add.s32 	%r924, %r923, %r922;
	min.s32 	%r925, %r889, %r924;
	ld.shared.u32 	%r926, [%r9+116];
	ld.shared.u32 	%r927, [%r30+9048];
	add.s32 	%r928, %r927, %r926;
	min.s32 	%r929, %r893, %r928;
	st.shared.u32 	[%r13], %r929;
	ld.shared.u32 	%r930, [%r9+116];
	ld.shared.u32 	%r931, [%r30+9152];
	add.s32 	%r932, %r931, %r930;
	min.s32 	%r933, %r897, %r932;
	st.shared.u32 	[%r13+104], %r933;
	ld.shared.u32 	%r934, [%r9+116];
	ld.shared.u32 	%r935, [%r30+9256];
	add.s32 	%r936, %r935, %r934;
	min.s32 	%r937, %r901, %r936;
	st.shared.u32 	[%r13+208], %r937;
	ld.shared.u32 	%r938, [%r9+8228];
	ld.shared.u32 	%r939, [%r30+9048];
	add.s32 	%r940, %r939, %r938;
	min.s32 	%r941, %r905, %r940;
	st.shared.u32 	[%r13+8112], %r941;
	ld.shared.u32 	%r942, [%r9+8228];
	ld.shared.u32 	%r943, [%r30+9152];
	add.s32 	%r944, %r943, %r942;
	min.s32 	%r945, %r909, %r944;
	st.shared.u32 	[%r13+8216], %r945;
	ld.shared.u32 	%r946, [%r9+8228];
	ld.shared.u32 	%r947, [%r30+9256];
	add.s32 	%r948, %r947, %r946;
	min.s32 	%r949, %r913, %r948;
	st.shared.u32 	[%r13+8320], %r949;
	ld.shared.u32 	%r950, [%r9+16340];
	ld.shared.u32 	%r951, [%r30+9048];
	add.s32 	%r952, %r951, %r950;
	min.s32 	%r953, %r917, %r952;
	st.shared.u32 	[%r13+16224], %r953;
	ld.shared.u32 	%r954, [%r9+16340];
	ld.shared.u32 	%r955, [%r30+9152];
	add.s32 	%r956, %r955, %r954;
	min.s32 	%r957, %r921, %r956;
	st.shared.u32 	[%r13+16328], %r957;
	ld.shared.u32 	%r958, [%r9+16340];
	ld.shared.u32 	%r959, [%r30+9256];
	add.s32 	%r960, %r959, %r958;
	min.s32 	%r961, %r925, %r960;
	st.shared.u32 	[%r13+16432], %r961;
	ld.shared.u32 	%r962, [%r9+120];
	ld.shared.u32 	%r963, [%r30+9360];
	add.s32 	%r964, %r963, %r962;
	min.s32 	%r965, %r929, %r964;
	st.shared.u32 	[%r13], %r965;
	ld.shared.u32 	%r966, [%r9+120];
	ld.shared.u32 	%r967, [%r30+9464];
	add.s32 	%r968, %r967, %r966;
	min.s32 	%r969, %r933, %r968;
	st.shared.u32 	[%r13+104], %r969;
	ld.shared.u32 	%r970, [%r9+120];
	ld.shared.u32 	%r971, [%r30+9568];
	add.s32 	%r972, %r971, %r970;
	min.s32 	%r973, %r937, %r972;
	st.shared.u32 	[%r13+208], %r973;
	ld.shared.u32 	%r974, [%r9+8232];
	ld.shared.u32 	%r975, [%r30+9360];
	add.s32 	%r976, %r975, %r974;
	min.s32 	%r977, %r941, %r976;
	st.shared.u32 	[%r13+8112], %r977;
	ld.shared.u32 	%r978, [%r9+8232];
	ld.shared.u32 	%r979, [%r30+9464];
	add.s32 	%r980, %r979, %r978;
	min.s32 	%r981, %r945, %r980;
	st.shared.u32 	[%r13+8216], %r981;
	ld.shared.u32 	%r982, [%r9+8232];
	ld.shared.u32 	%r983, [%r30+9568];
	add.s32 	%r984, %r983, %r982;
	min.s32 	%r985, %r949, %r984;
	st.shared.u32 	[%r13+8320], %r985;
	ld.shared.u32 	%r986, [%r9+16344];
	ld.shared.u32 	%r987, [%r30+9360];
	add.s32 	%r988, %r987, %r986;
	min.s32 	%r989, %r953, %r988;
	st.shared.u32 	[%r13+16224], %r989;
	ld.shared.u32 	%r990, [%r9+16344];
	ld.shared.u32 	%r991, [%r30+9464];
	add.s32 	%r992, %r991, %r990;
	min.s32 	%r993, %r957, %r992;
	st.shared.u32 	[%r13+16328], %r993;
	ld.shared.u32 	%r994, [%r9+16344];
	ld.shared.u32 	%r995, [%r30+9568];
	add.s32 	%r996, %r995, %r994;
	min.s32 	%r997, %r961, %r996;
	ld.shared.u32 	%r998, [%r9+124];
	ld.shared.u32 	%r999, [%r30+9672];
	add.s32 	%r1000, %r999, %r998;
	min.s32 	%r1001, %r965, %r1000;
	st.shared.u32 	[%r13], %r1001;
	ld.shared.u32 	%r1002, [%r9+124];
	ld.shared.u32 	%r1003, [%r30+9776];
	add.s32 	%r1004, %r1003, %r1002;
	min.s32 	%r1005, %r969, %r1004;
	st.shared.u32 	[%r13+104], %r1005;
	ld.shared.u32 	%r1006, [%r9+124];
	ld.shared.u32 	%r1007, [%r30+9880];
	add.s32 	%r1008, %r1007, %r1006;
	min.s32 	%r1009, %r973, %r1008;
	st.shared.u32 	[%r13+208], %r1009;
	ld.shared.u32 	%r1010, [%r9+8236];
	ld.shared.u32 	%r1011, [%r30+9672];
	add.s32 	%r1012, %r1011, %r1010;
	min.s32 	%r1013, %r977, %r1012;
	st.shared.u32 	[%r13+8112], %r1013;
	ld.shared.u32 	%r1014, [%r9+8236];
	ld.shared.u32 	%r1015, [%r30+9776];
	add.s32 	%r1016, %r1015, %r1014;
	min.s32 	%r1017, %r981, %r1016;
	st.shared.u32 	[%r13+8216], %r1017;
	ld.shared.u32 	%r1018, [%r9+8236];
	ld.shared.u32 	%r1019, [%r30+9880];
	add.s32 	%r1020, %r1019, %r1018;
	min.s32 	%r1021, %r985, %r1020;
	st.shared.u32 	[%r13+8320], %r1021;
	ld.shared.u32 	%r1022, [%r9+16348];
	ld.shared.u32 	%r1023, [%r30+9672];
	add.s32 	%r1024, %r1023, %r1022;
	min.s32 	%r1025, %r989, %r1024;
	st.shared.u32 	[%r13+16224], %r1025;
	ld.shared.u32 	%r1026, [%r9+16348];
	ld.shared.u32 	%r1027, [%r30+9776];
	add.s32 	%r1028, %r1027, %r1026;
	min.s32 	%r1029, %r993, %r1028;
	st.shared.u32 	[%r13+16328], %r1029;
	ld.shared.u32 	%r1030, [%r9+16348];
	ld.shared.u32 	%r1031, [%r30+9880];
	add.s32 	%r1032, %r1031, %r1030;
	min.s32 	%r1033, %r997, %r1032;
	st.shared.u32 	[%r13+16432], %r1033;
	ld.shared.u32 	%r1034, [%r9+128];
	ld.shared.u32 	%r1035, [%r30+9984];
	add.s32 	%r1036, %r1035, %r1034;
	min.s32 	%r1037, %r1001, %r1036;
	st.shared.u32 	[%r13], %r1037;
	ld.shared.u32 	%r1038, [%r9+128];
	ld.shared.u32 	%r1039, [%r30+10088];
	add.s32 	%r1040, %r1039, %r1038;
	min.s32 	%r1041, %r1005, %r1040;
	st.shared.u32 	[%r13+104], %r1041;
	ld.shared.u32 	%r1042, [%r9+128];
	ld.shared.u32 	%r1043, [%r30+10192];
	add.s32 	%r1044, %r1043, %r1042;
	min.s32 	%r1045, %r1009, %r1044;
	st.shared.u32 	[%r13+208], %r1045;
	ld.shared.u32 	%r1046, [%r9+8240];
	ld.shared.u32 	%r1047, [%r30+9984];
	add.s32 	%r1048, %r1047, %r1046;
	min.s32 	%r1049, %r1013, %r1048;
	st.shared.u32 	[%r13+8112], %r1049;
	ld.shared.u32 	%r1050, [%r9+8240];
	ld.shared.u32 	%r1051, [%r30+10088];
	add.s32 	%r1052, %r1051, %r1050;
	min.s32 	%r1053, %r1017, %r1052;
	st.shared.u32 	[%r13+8216], %r1053;
	ld.shared.u32 	%r1054, [%r9+8240];
	ld.shared.u32 	%r1055, [%r30+10192];
	add.s32 	%r1056, %r1055, %r1054;
	min.s32 	%r1057, %r1021, %r1056;
	st.shared.u32 	[%r13+8320], %r1057;
	ld.shared.u32 	%r1058, [%r9+16352];
	ld.shared.u32 	%r1059, [%r30+9984];
	add.s32 	%r1060, %r1059, %r1058;
	min.s32 	%r1061, %r1025, %r1060;
	st.shared.u32 	[%r13+16224], %r1061;
	ld.shared.u32 	%r1062, [%r9+16352];
	ld.shared.u32 	%r1063, [%r30+10088];
	add.s32 	%r1064, %r1063, %r1062;
	min.s32 	%r1065, %r1029, %r1064;
	st.shared.u32 	[%r13+16328], %r1065;
	ld.shared.u32 	%r1066, [%r9+16352];
	ld.shared.u32 	%r1067, [%r30+10192];
	add.s32 	%r1068, %r1067, %r1066;
	min.s32 	%r1069, %r1033, %r1068;
	ld.shared.u32 	%r1070, [%r9+132];
	ld.shared.u32 	%r1071, [%r30+10296];
	add.s32 	%r1072, %r1071, %r1070;
	min.s32 	%r1073, %r1037, %r1072;
	st.shared.u32 	[%r13], %r1073;
	ld.shared.u32 	%r1074, [%r9+132];
	ld.shared.u32 	%r1075, [%r30+10400];
	add.s32 	%r1076, %r1075, %r1074;
	min.s32 	%r1077, %r1041, %r1076;
	st.shared.u32 	[%r13+104], %r1077;
	ld.shared.u32 	%r1078, [%r9+132];
	ld.shared.u32 	%r1079, [%r30+10504];
	add.s32 	%r1080, %r1079, %r1078;
	min.s32 	%r1081, %r1045, %r1080;
	st.shared.u32 	[%r13+208], %r1081;
	ld.shared.u32 	%r1082, [%r9+8244];
	ld.shared.u32 	%r1083, [%r30+10296];
	add.s32 	%r1084, %r1083, %r1082;
	min.s32 	%r1085, %r1049, %r1084;
	st.shared.u32 	[%r13+8112], %r1085;
	ld.shared.u32 	%r1086, [%r9+8244];
	ld.shared.u32 	%r1087, [%r30+10400];
	add.s32 	%r1088, %r1087, %r1086;
	min.s32 	%r1089, %r1053, %r1088;
	st.shared.u32 	[%r13+8216], %r1089;
	ld.shared.u32 	%r1090, [%r9+8244];
	ld.shared.u32 	%r1091, [%r30+10504];
	add.s32 	%r1092, %r1091, %r1090;
	min.s32 	%r1093, %r1057, %r1092;
	st.shared.u32 	[%r13+8320], %r1093;
	ld.shared.u32 	%r1094, [%r9+16356];
	ld.shared.u32 	%r1095, [%r30+10296];
	add.s32 	%r1096, %r1095, %r1094;
	min.s32 	%r1097, %r1061, %r1096;
	st.shared.u32 	[%r13+16224], %r1097;
	ld.shared.u32 	%r1098, [%r9+16356];
	ld.shared.u32 	%r1099, [%r30+10400];
	add.s32 	%r1100, %r1099, %r1098;
	min.s32 	%r1101, %r1065, %r1100;
	st.shared.u32 	[%r13+16328], %r1101;
	ld.shared.u32 	%r1102, [%r9+16356];
	ld.shared.u32 	%r1103, [%r30+10504];
	add.s32 	%r1104, %r1103, %r1102;
	min.s32 	%r1105, %r1069, %r1104;
	st.shared.u32 	[%r13+16432], %r1105;
	ld.shared.u32 	%r1106, [%r9+136];
	ld.shared.u32 	%r1107, [%r30+10608];
	add.s32 	%r1108, %r1107, %r1106;
	min.s32 	%r1109, %r1073, %r1108;
	st.shared.u32 	[%r13], %r1109;
	ld.shared.u32 	%r1110, [%r9+136];
	ld.shared.u32 	%r1111, [%r30+10712];
	add.s32 	%r1112, %r1111, %r1110;
	min.s32 	%r1113, %r1077, %r1112;
	st.shared.u32 	[%r13+104], %r1113;
	ld.shared.u32 	%r1114, [%r9+136];
	ld.shared.u32 	%r1115, [%r30+10816];
	add.s32 	%r1116, %r1115, %r1114;
	min.s32 	%r1117, %r1081, %r1116;
	st.shared.u32 	[%r13+208], %r1117;
	ld.shared.u32 	%r1118, [%r9+8248];
	ld.shared.u32 	%r1119, [%r30+10608];
	add.s32 	%r1120, %r1119, %r1118;
	min.s32 	%r1121, %r1085, %r1120;
	st.shared.u32 	[%r13+8112], %r1121;
	ld.shared.u32 	%r1122, [%r9+8248];
	ld.shared.u32 	%r1123, [%r30+10712];
	add.s32 	%r1124, %r1123, %r1122;
	min.s32 	%r1125, %r1089, %r1124;
	st.shared.u32 	[%r13+8216], %r1125;
	ld.shared.u32 	%r1126, [%r9+8248];
	ld.shared.u32 	%r1127, [%r30+10816];
	add.s32 	%r1128, %r1127, %r1126;
	min.s32 	%r1129, %r1093, %r1128;
	st.shared.u32 	[%r13+8320], %r1129;
	ld.shared.u32 	%r1130, [%r9+16360];
	ld.shared.u32 	%r1131, [%r30+10608];
	add.s32 	%r1132, %r1131, %r1130;
	min.s32 	%r1133, %r1097, %r1132;
	st.shared.u32 	[%r13+16224], %r1133;
	ld.shared.u32 	%r1134, [%r9+16360];
	ld.shared.u32 	%r1135, [%r30+10712];
	add.s32 	%r1136, %r1135, %r1134;
	min.s32 	%r1137, %r1101, %r1136;
	st.shared.u32 	[%r13+16328], %r1137;
	ld.shared.u32 	%r1138, [%r9+16360];
	ld.shared.u32 	%r1139, [%r30+10816];
	add.s32 	%r1140, %r1139, %r1138;
	min.s32 	%r1141, %r1105, %r1140;
	ld.shared.u32 	%r1142, [%r9+140];
	ld.shared.u32 	%r1143, [%r30+10920];
	add.s32 	%r1144, %r1143, %r1142;
	min.s32 	%r1145, %r1109, %r1144;
	st.shared.u32 	[%r13], %r1145;
	ld.shared.u32 	%r1146, [%r9+140];
	ld.shared.u32 	%r1147, [%r30+11024];
	add.s32 	%r1148, %r1147, %r1146;
	min.s32 	%r1149, %r1113, %r1148;
	st.shared.u32 	[%r13+104], %r1149;
	ld.shared.u32 	%r1150, [%r9+140];
	ld.shared.u32 	%r1151, [%r30+11128];
	add.s32 	%r1152, %r1151, %r1150;
	min.s32 	%r1153, %r1117, %r1152;
	st.shared.u32 	[%r13+208], %r1153;
	ld.shared.u32 	%r1154, [%r9+8252];
	ld.shared.u32 	%r1155, [%r30+10920];
	add.s32 	%r1156, %r1155, %r1154;
	min.s32 	%r1157, %r1121, %r1156;
	st.shared.u32 	[%r13+8112], %r1157;
	ld.shared.u32 	%r1158, [%r9+8252];
	ld.shared.u32 	%r1159, [%r30+11024];
	add.s32 	%r1160, %r1159, %r1158;
	min.s32 	%r1161, %r1125, %r1160;
	st.shared.u32 	[%r13+8216], %r1161;
	ld.shared.u32 	%r1162, [%r9+8252];
	ld.shared.u32 	%r1163, [%r30+11128];
	add.s32 	%r1164, %r1163, %r1162;
	min.s32 	%r1165, %r1129, %r1164;
	st.shared.u32 	[%r13+8320], %r1165;
	ld.shared.u32 	%r1166, [%r9+16364];
	ld.shared.u32 	%r1167, [%r30+10920];
	add.s32 	%r1168, %r1167, %r1166;
	min.s32 	%r1169, %r1133, %r1168;
	st.shared.u32 	[%r13+16224], %r1169;
	ld.shared.u32 	%r1170, [%r9+16364];
	ld.shared.u32 	%r1171, [%r30+11024];
	add.s32 	%r1172, %r1171, %r1170;
	min.s32 	%r1173, %r1137, %r1172;
	st.shared.u32 	[%r13+16328], %r1173;
	ld.shared.u32 	%r1174, [%r9+16364];
	ld.shared.u32 	%r1175, [%r30+11128];
	add.s32 	%r1176, %r1175, %r1174;
	min.s32 	%r1177, %r1141, %r1176;
	st.shared.u32 	[%r13+16432], %r1177;
	ld.shared.u32 	%r1178, [%r9+144];
	ld.shared.u32 	%r1179, [%r30+11232];
	add.s32 	%r1180, %r1179, %r1178;
	min.s32 	%r1181, %r1145, %r1180;
	st.shared.u32 	[%r13], %r1181;
	ld.shared.u32 	%r1182, [%r9+144];
	ld.shared.u32 	%r1183, [%r30+11336];
	add.s32 	%r1184, %r1183, %r1182;
	min.s32 	%r1185, %r1149, %r1184;
	st.shared.u32 	[%r13+104], %r1185;
	ld.shared.u32 	%r1186, [%r9+144];
	ld.shared.u32 	%r1187, [%r30+11440];
	add.s32 	%r1188, %r1187, %r1186;
	min.s32 	%r1189, %r1153, %r1188;
	st.shared.u32 	[%r13+208], %r1189;
	ld.shared.u32 	%r1190, [%r9+8256];
	ld.shared.u32 	%r1191, [%r30+11232];
	add.s32 	%r1192, %r1191, %r1190;
	min.s32 	%r1193, %r1157, %r1192;
	st.shared.u32 	[%r13+8112], %r1193;
	ld.shared.u32 	%r1194, [%r9+8256];
	ld.shared.u32 	%r1195, [%r30+11336];
	add.s32 	%r1196, %r1195, %r1194;
	min.s32 	%r1197, %r1161, %r1196;
	st.shared.u32 	[%r13+8216], %r1197;
	ld.shared.u32 	%r1198, [%r9+8256];
	ld.shared.u32 	%r1199, [%r30+11440];
	add.s32 	%r1200, %r1199, %r1198;
	min.s32 	%r1201, %r1165, %r1200;
	st.shared.u32 	[%r13+8320], %r1201;
	ld.shared.u32 	%r1202, [%r9+16368];
	ld.shared.u32 	%r1203, [%r30+11232];
	add.s32 	%r1204, %r1203, %r1202;
	min.s32 	%r1205, %r1169, %r1204;
	st.shared.u32 	[%r13+16224], %r1205;
	ld.shared.u32 	%r1206, [%r9+16368];
	ld.shared.u32 	%r1207, [%r30+11336];
	add.s32 	%r1208, %r1207, %r1206;
	min.s32 	%r1209, %r1173, %r1208;
	st.shared.u32 	[%r13+16328], %r1209;
	ld.shared.u32 	%r1210, [%r9+16368];
	ld.shared.u32 	%r1211, [%r30+11440];
	add.s32 	%r1212, %r1211, %r1210;
	min.s32 	%r1213, %r1177, %r1212;
	ld.shared.u32 	%r1214, [%r9+148];
	ld.shared.u32 	%r1215, [%r30+11544];
	add.s32 	%r1216, %r1215, %r1214;
	min.s32 	%r1217, %r1181, %r1216;
	st.shared.u32 	[%r13], %r1217;
	ld.shared.u32 	%r1218, [%r9+148];
	ld.shared.u32 	%r1219, [%r30+11648];
	add.s32 	%r1220, %r1219, %r1218;
	min.s32 	%r1221, %r1185, %r1220;
	st.shared.u32 	[%r13+104], %r1221;
	ld.shared.u32 	%r1222, [%r9+148];
	ld.shared.u32 	%r1223, [%r30+11752];
	add.s32 	%r1224, %r1223, %r1222;
	min.s32 	%r1225, %r1189, %r1224;
	st.shared.u32 	[%r13+208], %r1225;
	ld.shared.u32 	%r1226, [%r9+8260];
	ld.shared.u32 	%r1227, [%r30+11544];
	add.s32 	%r1228, %r1227, %r1226;
	min.s32 	%r1229, %r1193, %r1228;
	st.shared.u32 	[%r13+8112], %r1229;
	ld.shared.u32 	%r1230, [%r9+8260];
	ld.shared.u32 	%r1231, [%r30+11648];
	add.s32 	%r1232, %r1231, %r1230;
	min.s32 	%r1233, %r1197, %r1232;
	st.shared.u32 	[%r13+8216], %r1233;
	ld.shared.u32 	%r1234, [%r9+8260];
	ld.shared.u32 	%r1235, [%r30+11752];
	add.s32 	%r1236, %r1235, %r1234;
	min.s32 	%r1237, %r1201, %r1236;
	st.shared.u32 	[%r13+8320], %r1237;
	ld.shared.u32 	%r1238, [%r9+16372];
	ld.shared.u32 	%r1239, [%r30+11544];
	add.s32 	%r1240, %r1239, %r1238;
	min.s32 	%r1241, %r1205, %r1240;
	st.shared.u32 	[%r13+16224], %r1241;
	ld.shared.u32 	%r1242, [%r9+16372];
	ld.shared.u32 	%r1243, [%r30+11648];
	add.s32 	%r1244, %r1243, %r1242;
	min.s32 	%r1245, %r1209, %r1244;
	st.shared.u32 	[%r13+16328], %r1245;
	ld.shared.u32 	%r1246, [%r9+16372];
	ld.shared.u32 	%r1247, [%r30+11752];
	add.s32 	%r1248, %r1247, %r1246;
	min.s32 	%r1249, %r1213, %r1248;
	st.shared.u32 	[%r13+16432], %r1249;
	ld.shared.u32 	%r1250, [%r9+152];
	ld.shared.u32 	%r1251, [%r30+11856];
	add.s32 	%r1252, %r1251, %r1250;
	min.s32 	%r1253, %r1217, %r1252;
	st.shared.u32 	[%r13], %r1253;
	ld.shared.u32 	%r1254, [%r9+152];
	ld.shared.u32 	%r1255, [%r30+11960];
	add.s32 	%r1256, %r1255, %r1254;
	min.s32 	%r1257, %r1221, %r1256;
	st.shared.u32 	[%r13+104], %r1257;
	ld.shared.u32 	%r1258, [%r9+152];
	ld.shared.u32 	%r1259, [%r30+12064];
	add.s32 	%r1260, %r1259, %r1258;
	min.s32 	%r1261, %r1225, %r1260;
	st.shared.u32 	[%r13+208], %r1261;
	ld.shared.u32 	%r1262, [%r9+8264];
	ld.shared.u32 	%r1263, [%r30+11856];
	add.s32 	%r1264, %r1263, %r1262;
	min.s32 	%r1265, %r1229, %r1264;
	st.shared.u32 	[%r13+8112], %r1265;
	ld.shared.u32 	%r1266, [%r9+8264];
	ld.shared.u32 	%r1267, [%r30+11960];
	add.s32 	%r1268, %r1267, %r1266;
	min.s32 	%r1269, %r1233, %r1268;
	st.shared.u32 	[%r13+8216], %r1269;
	ld.shared.u32 	%r1270, [%r9+8264];
	ld.shared.u32 	%r1271, [%r30+12064];
	add.s32 	%r1272, %r1271, %r1270;
	min.s32 	%r1273, %r1237, %r1272;
	st.shared.u32 	[%r13+8320], %r1273;
	ld.shared.u32 	%r1274, [%r9+16376];
	ld.shared.u32 	%r1275, [%r30+11856];
	add.s32 	%r1276, %r1275, %r1274;
	min.s32 	%r1277, %r1241, %r1276;
	st.shared.u32 	[%r13+16224], %r1277;
	ld.shared.u32 	%r1278, [%r9+16376];
	ld.shared.u32 	%r1279, [%r30+11960];
	add.s32 	%r1280, %r1279, %r1278;
	min.s32 	%r1281, %r1245, %r1280;
	st.shared.u32 	[%r13+16328], %r1281;
	ld.shared.u32 	%r1282, [%r9+16376];
	ld.shared.u32 	%r1283, [%r30+12064];
	add.s32 	%r1284, %r1283, %r1282;
	min.s32 	%r1285, %r1249, %r1284;
	ld.shared.u32 	%r1286, [%r9+156];
	ld.shared.u32 	%r1287, [%r30+12168];
	add.s32 	%r1288, %r1287, %r1286;
	min.s32 	%r1289, %r1253, %r1288;
	st.shared.u32 	[%r13], %r1289;
	ld.shared.u32 	%r1290, [%r9+156];
	ld.shared.u32 	%r1291, [%r30+12272];
	add.s32 	%r1292, %r1291, %r1290;
	min.s32 	%r1293, %r1257, %r1292;
	st.shared.u32 	[%r13+104], %r1293;
	ld.shared.u32 	%r1294, [%r9+156];
	ld.shared.u32 	%r1295, [%r30+12376];
	add.s32 	%r1296, %r1295, %r1294;
	min.s32 	%r1297, %r1261, %r1296;
	st.shared.u32 	[%r13+208], %r1297;
	ld.shared.u32 	%r1298, [%r9+8268];
	ld.shared.u32 	%r1299, [%r30+12168];
	add.s32 	%r1300, %r1299, %r1298;
	min.s32 	%r1301, %r1265, %r1300;
	st.shared.u32 	[%r13+8112], %r1301;
	ld.shared.u32 	%r1302, [%r9+8268];
	ld.shared.u32 	%r1303, [%r30+12272];
	add.s32 	%r1304, %r1303, %r1302;
	min.s32 	%r1305, %r1269, %r1304;
	st.shared.u32 	[%r13+8216], %r1305;
	ld.shared.u32 	%r1306, [%r9+8268];
	ld.shared.u32 	%r1307, [%r30+12376];
	add.s32 	%r1308, %r1307, %r1306;
	min.s32 	%r1309, %r1273, %r1308;
	st.shared.u32 	[%r13+8320], %r1309;
	ld.shared.u32 	%r1310, [%r9+16380];
	ld.shared.u32 	%r1311, [%r30+12168];
	add.s32 	%r1312, %r1311, %r1310;
	min.s32 	%r1313, %r1277, %r1312;
	st.shared.u32 	[%r13+16224], %r1313;
	ld.shared.u32 	%r1314, [%r9+16380];
	ld.shared.u32 	%r1315, [%r30+12272];
	add.s32 	%r1316, %r1315, %r1314;
	min.s32 	%r1317, %r1281, %r1316;
	st.shared.u32 	[%r13+16328], %r1317;
	ld.shared.u32 	%r1318, [%r9+16380];
	ld.shared.u32 	%r1319, [%r30+12376];
	add.s32 	%r1320, %r1319, %r1318;
	min.s32 	%r1321, %r1285, %r1320;
	st.shared.u32 	[%r13+16432], %r1321;
	ld.shared.u32 	%r1322, [%r9+160];
	ld.shared.u32 	%r1323, [%r30+12480];
	add.s32 	%r1324, %r1323, %r1322;
	min.s32 	%r1325, %r1289, %r1324;
	st.shared.u32 	[%r13], %r1325;
	ld.shared.u32 	%r1326, [%r9+160];
	ld.shared.u32 	%r1327, [%r30+12584];
	add.s32 	%r1328, %r1327, %r1326;
	min.s32 	%r1329, %r1293, %r1328;
	st.shared.u32 	[%r13+104], %r1329;
	ld.shared.u32 	%r1330, [%r9+160];
	ld.shared.u32 	%r1331, [%r30+12688];
	add.s32 	%r1332, %r1331, %r1330;
	min.s32 	%r1333, %r1297, %r1332;
	st.shared.u32 	[%r13+208], %r1333;
	ld.shared.u32 	%r1334, [%r9+8272];
	ld.shared.u32 	%r1335, [%r30+12480];
	add.s32 	%r1336, %r1335, %r1334;
	min.s32 	%r1337, %r1301, %r1336;
	st.shared.u32 	[%r13+8112], %r1337;
	ld.shared.u32 	%r1338, [%r9+8272];
	ld.shared.u32 	%r1339, [%r30+12584];
	add.s32 	%r1340, %r1339, %r1338;
	min.s32 	%r1341, %r1305, %r1340;
	st.shared.u32 	[%r13+8216], %r1341;
	ld.shared.u32 	%r1342, [%r9+8272];
	ld.shared.u32 	%r1343, [%r30+12688];
	add.s32 	%r1344, %r1343, %r1342;
	min.s32 	%r1345, %r1309, %r1344;
	st.shared.u32 	[%r13+8320], %r1345;
	ld.shared.u32 	%r1346, [%r9+16384];
	ld.shared.u32 	%r1347, [%r30+12480];
	add.s32 	%r1348, %r1347, %r1346;
	min.s32 	%r1349, %r1313, %r1348;
	st.shared.u32 	[%r13+16224], %r1349;
	ld.shared.u32 	%r1350, [%r9+16384];
	ld.shared.u32 	%r1351, [%r30+12584];
	add.s32 	%r1352, %r1351, %r1350;
	min.s32 	%r1353, %r1317, %r1352;
	st.shared.u32 	[%r13+16328], %r1353;
	ld.shared.u32 	%r1354, [%r9+16384];
	ld.shared.u32 	%r1355, [%r30+12688];
	add.s32 	%r1356, %r1355, %r1354;
	min.s32 	%r1357, %r1321, %r1356;
	ld.shared.u32 	%r1358, [%r9+164];
	ld.shared.u32 	%r1359, [%r30+12792];
	add.s32 	%r1360, %r1359, %r1358;
	min.s32 	%r1361, %r1325, %r1360;
	st.shared.u32 	[%r13], %r1361;
	ld.shared.u32 	%r1362, [%r9+164];
	ld.shared.u32 	%r1363, [%r30+12896];
	add.s32 	%r1364, %r1363, %r1362;
	min.s32 	%r1365, %r1329, %r1364;
	st.shared.u32 	[%r13+104], %r1365;
	ld.shared.u32 	%r1366, [%r9+164];
	ld.shared.u32 	%r1367, [%r30+13000];
	add.s32 	%r1368, %r1367, %r1366;
	min.s32 	%r1369, %r1333, %r1368;
	st.shared.u32 	[%r13+208], %r1369;
	ld.shared.u32 	%r1370, [%r9+8276];
	ld.shared.u32 	%r1371, [%r30+12792];
	add.s32 	%r1372, %r1371, %r1370;
	min.s32 	%r1373, %r1337, %r1372;
	st.shared.u32 	[%r13+8112], %r1373;
	ld.shared.u32 	%r1374, [%r9+8276];
	ld.shared.u32 	%r1375, [%r30+12896];
	add.s32 	%r1376, %r1375, %r1374;
	min.s32 	%r1377, %r1341, %r1376;
	st.shared.u32 	[%r13+8216], %r1377;
	ld.shared.u32 	%r1378, [%r9+8276];
	ld.shared.u32 	%r1379, [%r30+13000];
	add.s32 	%r1380, %r1379, %r1378;
	min.s32 	%r1381, %r1345, %r1380;
	st.shared.u32 	[%r13+8320], %r1381;
	ld.shared.u32 	%r1382, [%r9+16388];
	ld.shared.u32 	%r1383, [%r30+12792];
	add.s32 	%r1384, %r1383, %r1382;
	min.s32 	%r1385, %r1349, %r1384;
	st.shared.u32 	[%r13+16224], %r1385;
	ld.shared.u32 	%r1386, [%r9+16388];
	ld.shared.u32 	%r1387, [%r30+12896];
	add.s32 	%r1388, %r1387, %r1386;
	min.s32 	%r1389, %r1353, %r1388;
	st.shared.u32 	[%r13+16328], %r1389;
	ld.shared.u32 	%r1390, [%r9+16388];
	ld.shared.u32 	%r1391, [%r30+13000];
	add.s32 	%r1392, %r1391, %r1390;
	min.s32 	%r1393, %r1357, %r1392;
	st.shared.u32 	[%r13+16432], %r1393;
	ld.shared.u32 	%r1394, [%r9+168];
	ld.shared.u32 	%r1395, [%r30+13104];
	add.s32 	%r1396, %r1395, %r1394;
	min.s32 	%r1397, %r1361, %r1396;
	st.shared.u32 	[%r13], %r1397;
	ld.shared.u32 	%r1398, [%r9+168];
	ld.shared.u32 	%r1399, [%r30+13208];
	add.s32 	%r1400, %r1399, %r1398;
	min.s32 	%r1401, %r1365, %r1400;
	st.shared.u32 	[%r13+104], %r1401;
	ld.shared.u32 	%r1402, [%r9+168];
	ld.shared.u32 	%r1403, [%r30+13312];
	add.s32 	%r1404, %r1403, %r1402;
	min.s32 	%r1405, %r1369, %r1404;
	st.shared.u32 	[%r13+208], %r1405;
	ld.shared.u32 	%r1406, [%r9+8280];
	ld.shared.u32 	%r1407, [%r30+13104];
	add.s32 	%r1408, %r1407, %r1406;
	min.s32 	%r1409, %r1373, %r1408;
	st.shared.u32 	[%r13+8112], %r1409;
	ld.shared.u32 	%r1410, [%r9+8280];
	ld.shared.u32 	%r1411, [%r30+13208];
	add.s32 	%r1412, %r1411, %r1410;
	min.s32 	%r1413, %r1377, %r1412;
	st.shared.u32 	[%r13+8216], %r1413;
	ld.shared.u32 	%r1414, [%r9+8280];
	ld.shared.u32 	%r1415, [%r30+13312];
	add.s32 	%r1416, %r1415, %r1414;
	min.s32 	%r1417, %r1381, %r1416;
	st.shared.u32 	[%r13+8320], %r1417;
	ld.shared.u32 	%r1418, [%r9+16392];
	ld.shared.u32 	%r1419, [%r30+13104];
	add.s32 	%r1420, %r1419, %r1418;
	min.s32 	%r1421, %r1385, %r1420;
	st.shared.u32 	[%r13+16224], %r1421;
	ld.shared.u32 	%r1422, [%r9+16392];
	ld.shared.u32 	%r1423, [%r30+13208];
	add.s32 	%r1424, %r1423, %r1422;
	min.s32 	%r1425, %r1389, %r1424;
	st.shared.u32 	[%r13+16328], %r1425;
	ld.shared.u32 	%r1426, [%r9+16392];
	ld.shared.u32 	%r1427, [%r30+13312];
	add.s32 	%r1428, %r1427, %r1426;
	min.s32 	%r1429, %r1393, %r1428;
	ld.shared.u32 	%r1430, [%r9+172];
	ld.shared.u32 	%r1431, [%r30+13416];
	add.s32 	%r1432, %r1431, %r1430;
	min.s32 	%r1433, %r1397, %r1432;
	st.shared.u32 	[%r13], %r1433;
	ld.shared.u32 	%r1434, [%r9+172];
	ld.shared.u32 	%r1435, [%r30+13520];
	add.s32 	%r1436, %r1435, %r1434;
	min.s32 	%r1437, %r1401, %r1436;
	st.shared.u32 	[%r13+104], %r1437;
	ld.shared.u32 	%r1438, [%r9+172];
	ld.shared.u32 	%r1439, [%r30+13624];
	add.s32 	%r1440, %r1439, %r1438;
	min.s32 	%r1441, %r1405, %r1440;
	st.shared.u32 	[%r13+208], %r1441;
	ld.shared.u32 	%r1442, [%r9+8284];
	ld.shared.u32 	%r1443, [%r30+13416];
	add.s32 	%r1444, %r1443, %r1442;
	min.s32 	%r1445, %r1409, %r1444;
	st.shared.u32 	[%r13+8112], %r1445;
	ld.shared.u32 	%r1446, [%r9+8284];
	ld.shared.u32 	%r1447, [%r30+13520];
	add.s32 	%r1448, %r1447, %r1446;
	min.s32 	%r1449, %r1413, %r1448;
	st.shared.u32 	[%r13+8216], %r1449;
	ld.shared.u32 	%r1450, [%r9+8284];
	ld.shared.u32 	%r1451, [%r30+13624];
	add.s32 	%r1452, %r1451, %r1450;
	min.s32 	%r1453, %r1417, %r1452;
	st.shared.u32 	[%r13+8320], %r1453;
	ld.shared.u32 	%r1454, [%r9+16396];
	ld.shared.u32 	%r1455, [%r30+13416];
	add.s32 	%r1456, %r1455, %r1454;
	min.s32 	%r1457, %r1421, %r1456;
	st.shared.u32 	[%r13+16224], %r1457;
	ld.shared.u32 	%r1458, [%r9+16396];
	ld.shared.u32 	%r1459, [%r30+13520];
	add.s32 	%r1460, %r1459, %r1458;
	min.s32 	%r1461, %r1425, %r1460;
	st.shared.u32 	[%r13+16328], %r1461;
	ld.shared.u32 	%r1462, [%r9+16396];
	ld.shared.u32 	%r1463, [%r30+13624];
	add.s32 	%r1464, %r1463, %r1462;
	min.s32 	%r1465, %r1429, %r1464;
	st.shared.u32 	[%r13+16432], %r1465;
	ld.shared.u32 	%r1466, [%r9+176];
	ld.shared.u32 	%r1467, [%r30+13728];
	add.s32 	%r1468, %r1467, %r1466;
	min.s32 	%r1469, %r1433, %r1468;
	st.shared.u32 	[%r13], %r1469;
	ld.shared.u32 	%r1470, [%r9+176];
	ld.shared.u32 	%r1471, [%r30+13832];
	add.s32 	%r1472, %r1471, %r1470;
	min.s32 	%r1473, %r1437, %r1472;
	st.shared.u32 	[%r13+104], %r1473;
	ld.shared.u32 	%r1474, [%r9+176];
	ld.shared.u32 	%r1475, [%r30+13936];
	add.s32 	%r1476, %r1475, %r1474;
	min.s32 	%r1477, %r1441, %r1476;
	st.shared.u32 	[%r13+208], %r1477;
	ld.shared.u32 	%r1478, [%r9+8288];
	ld.shared.u32 	%r1479, [%r30+13728];
	add.s32 	%r1480, %r1479, %r1478;
	min.s32 	%r1481, %r1445, %r1480;
	st.shared.u32 	[%r13+8112], %r1481;
	ld.shared.u32 	%r1482, [%r9+8288];
	ld.shared.u32 	%r1483, [%r30+13832];
	add.s32 	%r1484, %r1483, %r1482;
	min.s32 	%r1485, %r1449, %r1484;
	st.shared.u32 	[%r13+8216], %r1485;
	ld.shared.u32 	%r1486, [%r9+8288];
	ld.shared.u32 	%r1487, [%r30+13936];
	add.s32 	%r1488, %r1487, %r1486;
	min.s32 	%r1489, %r1453, %r1488;
	st.shared.u32 	[%r13+8320], %r1489;
	ld.shared.u32 	%r1490, [%r9+16400];
	ld.shared.u32 	%r1491, [%r30+13728];
	add.s32 	%r1492, %r1491, %r1490;
	min.s32 	%r1493, %r1457, %r1492;
	st.shared.u32 	[%r13+16224], %r1493;
	ld.shared.u32 	%r1494, [%r9+16400];
	ld.shared.u32 	%r1495, [%r30+13832];
	add.s32 	%r1496, %r1495, %r1494;
	min.s32 	%r1497, %r1461, %r1496;
	st.shared.u32 	[%r13+16328], %r1497;
	ld.shared.u32 	%r1498, [%r9+16400];
	ld.shared.u32 	%r1499, [%r30+13936];
	add.s32 	%r1500, %r1499, %r1498;
	min.s32 	%r1501, %r1465, %r1500;
	ld.shared.u32 	%r1502, [%r9+180];
	ld.shared.u32 	%r1503, [%r30+14040];
	add.s32 	%r1504, %r1503, %r1502;
	min.s32 	%r1505, %r1469, %r1504;
	st.shared.u32 	[%r13], %r1505;
	ld.shared.u32 	%r1506, [%r9+180];
	ld.shared.u32 	%r1507, [%r30+14144];
	add.s32 	%r1508, %r1507, %r1506;
	min.s32 	%r1509, %r1473, %r1508;
	st.shared.u32 	[%r13+104], %r1509;
	ld.shared.u32 	%r1510, [%r9+180];
	ld.shared.u32 	%r1511, [%r30+14248];
	add.s32 	%r1512, %r1511, %r1510;
	min.s32 	%r1513, %r1477, %r1512;
	st.shared.u32 	[%r13+208], %r1513;
	ld.shared.u32 	%r1514, [%r9+8292];
	ld.shared.u32 	%r1515, [%r30+14040];
	add.s32 	%r1516, %r1515, %r1514;
	min.s32 	%r1517, %r1481, %r1516;
	st.shared.u32 	[%r13+8112], %r1517;
	ld.shared.u32 	%r1518, [%r9+8292];
	ld.shared.u32 	%r1519, [%r30+14144];
	add.s32 	%r1520, %r1519, %r1518;
	min.s32 	%r1521, %r1485, %r1520;
	st.shared.u32 	[%r13+8216], %r1521;
	ld.shared.u32 	%r1522, [%r9+8292];
	ld.shared.u32 	%r1523, [%r30+14248];
	add.s32 	%r1524, %r1523, %r1522;
	min.s32 	%r1525, %r1489, %r1524;
	st.shared.u32 	[%r13+8320], %r1525;
	ld.shared.u32 	%r1526, [%r9+16404];
	ld.shared.u32 	%r1527, [%r30+14040];
	add.s32 	%r1528, %r1527, %r1526;
	min.s32 	%r1529, %r1493, %r1528;
	st.shared.u32 	[%r13+16224], %r1529;
	ld.shared.u32 	%r1530, [%r9+16404];
	ld.shared.u32 	%r1531, [%r30+14144];
	add.s32 	%r1532, %r1531, %r1530;
	min.s32 	%r1533, %r1497, %r1532;
	st.shared.u32 	[%r13+16328], %r1533;
	ld.shared.u32 	%r1534, [%r9+16404];
	ld.shared.u32 	%r1535, [%r30+14248];
	add.s32 	%r1536, %r1535, %r1534;
	min.s32 	%r1537, %r1501, %r1536;
	st.shared.u32 	[%r13+16432], %r1537;
	ld.shared.u32 	%r1538, [%r9+184];
	ld.shared.u32 	%r1539, [%r30+14352];
	add.s32 	%r1540, %r1539, %r1538;
	min.s32 	%r1541, %r1505, %r1540;
	st.shared.u32 	[%r13], %r1541;
	ld.shared.u32 	%r1542, [%r9+184];
	ld.shared.u32 	%r1543, [%r30+14456];
	add.s32 	%r1544, %r1543, %r1542;
	min.s32 	%r1545, %r1509, %r1544;
	st.shared.u32 	[%r13+104], %r1545;
	ld.shared.u32 	%r1546, [%r9+184];
	ld.shared.u32 	%r1547, [%r30+14560];
	add.s32 	%r1548, %r1547, %r1546;
	min.s32 	%r1549, %r1513, %r1548;
	st.shared.u32 	[%r13+208], %r1549;
	ld.shared.u32 	%r1550, [%r9+8296];
	ld.shared.u32 	%r1551, [%r30+14352];
	add.s32 	%r1552, %r1551, %r1550;
	min.s32 	%r1553, %r1517, %r1552;
	st.shared.u32 	[%r13+8112], %r1553;
	ld.shared.u32 	%r1554, [%r9+8296];
	ld.shared.u32 	%r1555, [%r30+14456];
	add.s32 	%r1556, %r1555, %r1554;
	min.s32 	%r1557, %r1521, %r1556;
	st.shared.u32 	[%r13+8216], %r1557;
	ld.shared.u32 	%r1558, [%r9+8296];
	ld.shared.u32 	%r1559, [%r30+14560];
	add.s32 	%r1560, %r1559, %r1558;
	min.s32 	%r1561, %r1525, %r1560;
	st.shared.u32 	[%r13+8320], %r1561;
	ld.shared.u32 	%r1562, [%r9+16408];
	ld.shared.u32 	%r1563, [%r30+14352];
	add.s32 	%r1564, %r1563, %r1562;
	min.s32 	%r1565, %r1529, %r1564;
	st.shared.u32 	[%r13+16224], %r1565;
	ld.shared.u32 	%r1566, [%r9+16408];
	ld.shared.u32 	%r1567, [%r30+14456];
	add.s32 	%r1568, %r1567, %r1566;
	min.s32 	%r1569, %r1533, %r1568;
	st.shared.u32 	[%r13+16328], %r1569;
	ld.shared.u32 	%r1570, [%r9+16408];
	ld.shared.u32 	%r1571, [%r30+14560];
	add.s32 	%r1572, %r1571, %r1570;
	min.s32 	%r1573, %r1537, %r1572;
	ld.shared.u32 	%r1574, [%r9+188];
	ld.shared.u32 	%r1575, [%r30+14664];
	add.s32 	%r1576, %r1575, %r1574;
	min.s32 	%r1577, %r1541, %r1576;
	st.shared.u32 	[%r13], %r1577;
	ld.shared.u32 	%r1578, [%r9+188];
	ld.shared.u32 	%r1579, [%r30+14768];
	add.s32 	%r1580, %r1579, %r1578;
	min.s32 	%r1581, %r1545, %r1580;
	st.shared.u32 	[%r13+104], %r1581;
	ld.shared.u32 	%r1582, [%r9+188];
	ld.shared.u32 	%r1583, [%r30+14872];
	add.s32 	%r1584, %r1583, %r1582;
	min.s32 	%r1585, %r1549, %r1584;
	st.shared.u32 	[%r13+208], %r1585;
	ld.shared.u32 	%r1586, [%r9+8300];
	ld.shared.u32 	%r1587, [%r30+14664];
	add.s32 	%r1588, %r1587, %r1586;
	min.s32 	%r1589, %r1553, %r1588;
	st.shared.u32 	[%r13+8112], %r1589;
	ld.shared.u32 	%r1590, [%r9+8300];
	ld.shared.u32 	%r1591, [%r30+14768];
	add.s32 	%r1592, %r1591, %r1590;
	min.s32 	%r1593, %r1557, %r1592;
	st.shared.u32 	[%r13+8216], %r1593;
	ld.shared.u32 	%r1594, [%r9+8300];
	ld.shared.u32 	%r1595, [%r30+14872];
	add.s32 	%r1596, %r1595, %r1594;
	min.s32 	%r1597, %r1561, %r1596;
	st.shared.u32 	[%r13+8320], %r1597;
	ld.shared.u32 	%r1598, [%r9+16412];
	ld.shared.u32 	%r1599, [%r30+14664];
	add.s32 	%r1600, %r1599, %r1598;
	min.s32 	%r1601, %r1565, %r1600;
	st.shared.u32 	[%r13+16224], %r1601;
	ld.shared.u32 	%r1602, [%r9+16412];
	ld.shared.u32 	%r1603, [%r30+14768];
	add.s32 	%r1604, %r1603, %r1602;
	min.s32 	%r1605, %r1569, %r1604;
	st.shared.u32 	[%r13+16328], %r1605;
	ld.shared.u32 	%r1606, [%r9+16412];
	ld.shared.u32 	%r1607, [%r30+14872];
	add.s32 	%r1608, %r1607, %r1606;
	min.s32 	%r1609, %r1573, %r1608;
	st.shared.u32 	[%r13+16432], %r1609;
	ld.shared.u32 	%r1610, [%r9+192];
	ld.shared.u32 	%r1611, [%r30+14976];
	add.s32 	%r1612, %r1611, %r1610;
	min.s32 	%r1613, %r1577, %r1612;
	st.shared.u32 	[%r13], %r1613;
	ld.shared.u32 	%r1614, [%r9+192];
	ld.shared.u32 	%r1615, [%r30+15080];
	add.s32 	%r1616, %r1615, %r1614;
	min.s32 	%r1617, %r1581, %r1616;
	st.shared.u32 	[%r13+104], %r1617;
	ld.shared.u32 	%r1618, [%r9+192];
	ld.shared.u32 	%r1619, [%r30+15184];
	add.s32 	%r1620, %r1619, %r1618;
	min.s32 	%r1621, %r1585, %r1620;
	st.shared.u32 	[%r13+208], %r1621;
	ld.shared.u32 	%r1622, [%r9+8304];
	ld.shared.u32 	%r1623, [%r30+14976];
	add.s32 	%r1624, %r1623, %r1622;
	min.s32 	%r1625, %r1589, %r1624;
	st.shared.u32 	[%r13+8112], %r1625;
	ld.shared.u32 	%r1626, [%r9+8304];
	ld.shared.u32 	%r1627, [%r30+15080];
	add.s32 	%r1628, %r1627, %r1626;
	min.s32 	%r1629, %r1593, %r1628;
	st.shared.u32 	[%r13+8216], %r1629;
	ld.shared.u32 	%r1630, [%r9+8304];
	ld.shared.u32 	%r1631, [%r30+15184];
	add.s32 	%r1632, %r1631, %r1630;
	min.s32 	%r1633, %r1597, %r1632;
	st.shared.u32 	[%r13+8320], %r1633;
	ld.shared.u32 	%r1634, [%r9+16416];
	ld.shared.u32 	%r1635, [%r30+14976];
	add.s32 	%r1636, %r1635, %r1634;
	min.s32 	%r1637, %r1601, %r1636;
	st.shared.u32 	[%r13+16224], %r1637;
	ld.shared.u32 	%r1638, [%r9+16416];
	ld.shared.u32 	%r1639, [%r30+15080];
	add.s32 	%r1640, %r1639, %r1638;
	min.s32 	%r1641, %r1605, %r1640;
	st.shared.u32 	[%r13+16328], %r1641;
	ld.shared.u32 	%r1642, [%r9+16416];
	ld.shared.u32 	%r1643, [%r30+15184];
	add.s32 	%r1644, %r1643, %r1642;
	min.s32 	%r1645, %r1609, %r1644;
	ld.shared.u32 	%r1646, [%r9+196];
	ld.shared.u32 	%r1647, [%r30+15288];
	add.s32 	%r1648, %r1647, %r1646;
	min.s32 	%r1649, %r1613, %r1648;
	st.shared.u32 	[%r13], %r1649;
	ld.shared.u32 	%r1650, [%r9+196];
	ld.shared.u32 	%r1651, [%r30+15392];
	add.s32 	%r1652, %r1651, %r1650;
	min.s32 	%r1653, %r1617, %r1652;
	st.shared.u32 	[%r13+104], %r1653;
	ld.shared.u32 	%r1654, [%r9+196];
	ld.shared.u32 	%r1655, [%r30+15496];
	add.s32 	%r1656, %r1655, %r1654;
	min.s32 	%r1657, %r1621, %r1656;
	st.shared.u32 	[%r13+208], %r1657;
	ld.shared.u32 	%r1658, [%r9+8308];
	ld.shared.u32 	%r1659, [%r30+15288];
	add.s32 	%r1660, %r1659, %r1658;
	min.s32 	%r1661, %r1625, %r1660;
	st.shared.u32 	[%r13+8112], %r1661;
	ld.shared.u32 	%r1662, [%r9+8308];
	ld.shared.u32 	%r1663, [%r30+15392];
	add.s32 	%r1664, %r1663, %r1662;
	min.s32 	%r1665, %r1629, %r1664;
	st.shared.u32 	[%r13+8216], %r1665;
	ld.shared.u32 	%r1666, [%r9+8308];
	ld.shared.u32 	%r1667, [%r30+15496];
	add.s32 	%r1668, %r1667, %r1666;
	min.s32 	%r1669, %r1633, %r1668;
	st.shared.u32 	[%r13+8320], %r1669;
	ld.shared.u32 	%r1670, [%r9+16420];
	ld.shared.u32 	%r1671, [%r30+15288];
	add.s32 	%r1672, %r1671, %r1670;
	min.s32 	%r1673, %r1637, %r1672;
	st.shared.u32 	[%r13+16224], %r1673;
	ld.shared.u32 	%r1674, [%r9+16420];
	ld.shared.u32 	%r1675, [%r30+15392];
	add.s32 	%r1676, %r1675, %r1674;
	min.s32 	%r1677, %r1641, %r1676;
	st.shared.u32 	[%r13+16328], %r1677;
	ld.shared.u32 	%r1678, [%r9+16420];
	ld.shared.u32 	%r1679, [%r30+15496];
	add.s32 	%r1680, %r1679, %r1678;
	min.s32 	%r1681, %r1645, %r1680;
	st.shared.u32 	[%r13+16432], %r1681;
	ld.shared.u32 	%r1682, [%r9+200];
	ld.shared.u32 	%r1683, [%r30+15600];
	add.s32 	%r1684, %r1683, %r1682;
	min.s32 	%r1685, %r1649, %r1684;
	st.shared.u32 	[%r13], %r1685;
	ld.shared.u32 	%r1686, [%r9+200];
	ld.shared.u32 	%r1687, [%r30+15704];
	add.s32 	%r1688, %r1687, %r1686;
	min.s32 	%r1689, %r1653, %r1688;
	st.shared.u32 	[%r13+104], %r1689;
	ld.shared.u32 	%r1690, [%r9+200];
	ld.shared.u32 	%r1691, [%r30+15808];
	add.s32 	%r1692, %r1691, %r1690;
	min.s32 	%r1693, %r1657, %r1692;
	st.shared.u32 	[%r13+208], %r1693;
	ld.shared.u32 	%r1694, [%r9+8312];
	ld.shared.u32 	%r1695, [%r30+15600];
	add.s32 	%r1696, %r1695, %r1694;
	min.s32 	%r1697, %r1661, %r1696;
	st.shared.u32 	[%r13+8112], %r1697;
	ld.shared.u32 	%r1698, [%r9+8312];
	ld.shared.u32 	%r1699, [%r30+15704];
	add.s32 	%r1700, %r1699, %r1698;
	min.s32 	%r1701, %r1665, %r1700;
	st.shared.u32 	[%r13+8216], %r1701;
	ld.shared.u32 	%r1702, [%r9+8312];
	ld.shared.u32 	%r1703, [%r30+15808];
	add.s32 	%r1704, %r1703, %r1702;
	min.s32 	%r1705, %r1669, %r1704;
	st.shared.u32 	[%r13+8320], %r1705;
	ld.shared.u32 	%r1706, [%r9+16424];
	ld.shared.u32 	%r1707, [%r30+15600];
	add.s32 	%r1708, %r1707, %r1706;
	min.s32 	%r1709, %r1673, %r1708;
	st.shared.u32 	[%r13+16224], %r1709;
	ld.shared.u32 	%r1710, [%r9+16424];
	ld.shared.u32 	%r1711, [%r30+15704];
	add.s32 	%r1712, %r1711, %r1710;
	min.s32 	%r1713, %r1677, %r1712;
	st.shared.u32 	[%r13+16328], %r1713;
	ld.shared.u32 	%r1714, [%r9+16424];
	ld.shared.u32 	%r1715, [%r30+15808];
	add.s32 	%r1716, %r1715, %r1714;
	min.s32 	%r1717, %r1681, %r1716;
	ld.shared.u32 	%r1718, [%r9+204];
	ld.shared.u32 	%r1719, [%r30+15912];
	add.s32 	%r1720, %r1719, %r1718;
	min.s32 	%r1721, %r1685, %r1720;
	st.shared.u32 	[%r13], %r1721;
	ld.shared.u32 	%r1722, [%r9+204];
	ld.shared.u32 	%r1723, [%r30+16016];
	add.s32 	%r1724, %r1723, %r1722;
	min.s32 	%r1725, %r1689, %r1724;
	st.shared.u32 	[%r13+104], %r1725;
	ld.shared.u32 	%r1726, [%r9+204];
	ld.shared.u32 	%r1727, [%r30+16120];
	add.s32 	%r1728, %r1727, %r1726;
	min.s32 	%r1729, %r1693, %r1728;
	st.shared.u32 	[%r13+208], %r1729;
	ld.shared.u32 	%r1730, [%r9+8316];
	ld.shared.u32 	%r1731, [%r30+15912];
	add.s32 	%r1732, %r1731, %r1730;
	min.s32 	%r1733, %r1697, %r1732;
	st.shared.u32 	[%r13+8112], %r1733;
	ld.shared.u32 	%r1734, [%r9+8316];
	ld.shared.u32 	%r1735, [%r30+16016];
	add.s32 	%r1736, %r1735, %r1734;
	min.s32 	%r1737, %r1701, %r1736;
	st.shared.u32 	[%r13+8216], %r1737;
	ld.shared.u32 	%r1738, [%r9+8316];
	ld.shared.u32 	%r1739, [%r30+16120];
	add.s32 	%r1740, %r1739, %r1738;
	min.s32 	%r1741, %r1705, %r1740;
	st.shared.u32 	[%r13+8320], %r1741;
	ld.shared.u32 	%r1742, [%r9+16428];
	ld.shared.u32 	%r1743, [%r30+15912];
	add.s32 	%r1744, %r1743, %r1742;
	min.s32 	%r1745, %r1709, %r1744;
	st.shared.u32 	[%r13+16224], %r1745;
	ld.shared.u32 	%r1746, [%r9+16428];
	ld.shared.u32 	%r1747, [%r30+16016];
	add.s32 	%r1748, %r1747, %r1746;
	min.s32 	%r1749, %r1713, %r1748;
	st.shared.u32 	[%r13+16328], %r1749;
	ld.shared.u32 	%r1750, [%r9+16428];
	ld.shared.u32 	%r1751, [%r30+16120];
	add.s32 	%r1752, %r1751, %r1750;
	min.s32 	%r1753, %r1717, %r1752;
	st.shared.u32 	[%r13+16432], %r1753;
	ld.shared.u32 	%r1754, [%r9+208];
	ld.shared.u32 	%r1755, [%r30+16224];
	add.s32 	%r1756, %r1755, %r1754;
	min.s32 	%r1757, %r1721, %r1756;
	st.shared.u32 	[%r13], %r1757;
	ld.shared.u32 	%r1758, [%r9+208];
	ld.shared.u32 	%r1759, [%r30+16328];
	add.s32 	%r1760, %r1759, %r1758;
	min.s32 	%r1761, %r1725, %r1760;
	st.shared.u32 	[%r13+104], %r1761;
	ld.shared.u32 	%r1762, [%r9+208];
	ld.shared.u32 	%r1763, [%r30+16432];
	add.s32 	%r1764, %r1763, %r1762;
	min.s32 	%r1765, %r1729, %r1764;
	st.shared.u32 	[%r13+208], %r1765;
	ld.shared.u32 	%r1766, [%r9+8320];
	ld.shared.u32 	%r1767, [%r30+16224];
	add.s32 	%r1768, %r1767, %r1766;
	min.s32 	%r1769, %r1733, %r1768;
	st.shared.u32 	[%r13+8112], %r1769;
	ld.shared.u32 	%r1770, [%r9+8320];
	ld.shared.u32 	%r1771, [%r30+16328];
	add.s32 	%r1772, %r1771, %r1770;
	min.s32 	%r1773, %r1737, %r1772;
	st.shared.u32 	[%r13+8216], %r1773;
	ld.shared.u32 	%r1774, [%r9+8320];
	ld.shared.u32 	%r1775, [%r30+16432];
	add.s32 	%r1776, %r1775, %r1774;
	min.s32 	%r1777, %r1741, %r1776;
	st.shared.u32 	[%r13+8320], %r1777;
	ld.shared.u32 	%r1778, [%r9+16432];
	ld.shared.u32 	%r1779, [%r30+16224];
	add.s32 	%r1780, %r1779, %r1778;
	min.s32 	%r1781, %r1745, %r1780;
	st.shared.u32 	[%r13+16224], %r1781;
	ld.shared.u32 	%r1782, [%r9+16432];
	ld.shared.u32 	%r1783, [%r30+16328];
	add.s32 	%r1784, %r1783, %r1782;
	min.s32 	%r1785, %r1749, %r1784;
	st.shared.u32 	[%r13+16328], %r1785;
	ld.shared.u32 	%r1786, [%r9+16432];
	ld.shared.u32 	%r1787, [%r30+16432];
	add.s32 	%r1788, %r1787, %r1786;
	min.s32 	%r1789, %r1753, %r1788;
	st.shared.u32 	[%r13+16432], %r1789;
	ld.shared.u32 	%r1790, [%r9+212];
	ld.shared.u32 	%r1791, [%r30+16536];
	add.s32 	%r1792, %r1791, %r1790;
	min.s32 	%r1793, %r1757, %r1792;
	st.shared.u32 	[%r13], %r1793;
	ld.shared.u32 	%r1794, [%r9+212];
	ld.shared.u32 	%r1795, [%r30+16640];
	add.s32 	%r1796, %r1795, %r1794;
	min.s32 	%r1797, %r1761, %r1796;
	st.shared.u32 	[%r13+104], %r1797;
	ld.shared.u32 	%r1798, [%r9+212];
	ld.shared.u32 	%r1799, [%r30+16744];
	add.s32 	%r1800, %r1799, %r1798;
	min.s32 	%r1801, %r1765, %r1800;
	st.shared.u32 	[%r13+208], %r1801;
	ld.shared.u32 	%r1802, [%r9+8324];
	ld.shared.u32 	%r1803, [%r30+16536];
	add.s32 	%r1804, %r1803, %r1802;
	min.s32 	%r1805, %r1769, %r1804;
	st.shared.u32 	[%r13+8112], %r1805;
	ld.shared.u32 	%r1806, [%r9+8324];
	ld.shared.u32 	%r1807, [%r30+16640];
	add.s32 	%r1808, %r1807, %r1806;
	min.s32 	%r1809, %r1773, %r1808;
	st.shared.u32 	[%r13+8216], %r1809;
	ld.shared.u32 	%r1810, [%r9+8324];
	ld.shared.u32 	%r1811, [%r30+16744];
	add.s32 	%r1812, %r1811, %r1810;
	min.s32 	%r1813, %r1777, %r1812;
	st.shared.u32 	[%r13+8320], %r1813;
	ld.shared.u32 	%r1814, [%r9+16436];
	ld.shared.u32 	%r1815, [%r30+16536];
	add.s32 	%r1816, %r1815, %r1814;
	min.s32 	%r1817, %r1781, %r1816;
	st.shared.u32 	[%r13+16224], %r1817;
	ld.shared.u32 	%r1818, [%r9+16436];
	ld.shared.u32 	%r1819, [%r30+16640];
	add.s32 	%r1820, %r1819, %r1818;
	min.s32 	%r1821, %r1785, %r1820;
	st.shared.u32 	[%r13+16328], %r1821;
	ld.shared.u32 	%r1822, [%r9+16436];
	ld.shared.u32 	%r1823, [%r30+16744];
	add.s32 	%r1824, %r1823, %r1822;
	min.s32 	%r1825, %r1789, %r1824;
	st.shared.u32 	[%r13+16432], %r1825;
	ld.shared.u32 	%r1826, [%r9+216];
	ld.shared.u32 	%r1827, [%r30+16848];
	add.s32 	%r1828, %r1827, %r1826;
	min.s32 	%r1829, %r1793, %r1828;
	st.shared.u32 	[%r13], %r1829;
	ld.shared.u32 	%r1830, [%r9+216];
	ld.shared.u32 	%r1831, [%r30+16952];
	add.s32 	%r1832, %r1831, %r1830;
	min.s32 	%r1833, %r1797, %r1832;
	st.shared.u32 	[%r13+104], %r1833;
	ld.shared.u32 	%r1834, [%r9+216];
	ld.shared.u32 	%r1835, [%r30+17056];
	add.s32 	%r1836, %r1835, %r1834;
	min.s32 	%r1837, %r1801, %r1836;
	st.shared.u32 	[%r13+208], %r1837;
	ld.shared.u32 	%r1838, [%r9+8328];
	ld.shared.u32 	%r1839, [%r30+16848];
	add.s32 	%r1840, %r1839, %r1838;
	min.s32 	%r1841, %r1805, %r1840;
	st.shared.u32 	[%r13+8112], %r1841;
	ld.shared.u32 	%r1842, [%r9+8328];
	ld.shared.u32 	%r1843, [%r30+16952];
	add.s32 	%r1844, %r1843, %r1842;
	min.s32 	%r1845, %r1809, %r1844;
	st.shared.u32 	[%r13+8216], %r1845;
	ld.shared.u32 	%r1846, [%r9+8328];
	ld.shared.u32 	%r1847, [%r30+17056];
	add.s32 	%r1848, %r1847, %r1846;
	min.s32 	%r1849, %r1813, %r1848;
	st.shared.u32 	[%r13+8320], %r1849;
	ld.shared.u32 	%r1850, [%r9+16440];
	ld.shared.u32 	%r1851, [%r30+16848];
	add.s32 	%r1852, %r1851, %r1850;
	min.s32 	%r1853, %r1817, %r1852;
	st.shared.u32 	[%r13+16224], %r1853;
	ld.shared.u32 	%r1854, [%r9+16440];
	ld.shared.u32 	%r1855, [%r30+16952];
	add.s32 	%r1856, %r1855, %r1854;
	min.s32 	%r1857, %r1821, %r1856;
	st.shared.u32 	[%r13+16328], %r1857;
	ld.shared.u32 	%r1858, [%r9+16440];
	ld.shared.u32 	%r1859, [%r30+17056];
	add.s32 	%r1860, %r1859, %r1858;
	min.s32 	%r1861, %r1825, %r1860;
	st.shared.u32 	[%r13+16432], %r1861;
	ld.shared.u32 	%r1862, [%r9+220];
	ld.shared.u32 	%r1863, [%r30+17160];
	add.s32 	%r1864, %r1863, %r1862;
	min.s32 	%r1865, %r1829, %r1864;
	st.shared.u32 	[%r13], %r1865;
	ld.shared.u32 	%r1866, [%r9+220];
	ld.shared.u32 	%r1867, [%r30+17264];
	add.s32 	%r1868, %r1867, %r1866;
	min.s32 	%r1869, %r1833, %r1868;
	st.shared.u32 	[%r13+104], %r1869;
	ld.shared.u32 	%r1870, [%r9+220];
	ld.shared.u32 	%r1871, [%r30+17368];
	add.s32 	%r1872, %r1871, %r1870;
	min.s32 	%r1873, %r1837, %r1872;
	st.shared.u32 	[%r13+208], %r1873;
	ld.shared.u32 	%r1874, [%r9+8332];
	ld.shared.u32 	%r1875, [%r30+17160];
	add.s32 	%r1876, %r1875, %r1874;
	min.s32 	%r1877, %r1841, %r1876;
	st.shared.u32 	[%r13+8112], %r1877;
	ld.shared.u32 	%r1878, [%r9+8332];
	ld.shared.u32 	%r1879, [%r30+17264];
	add.s32 	%r1880, %r1879, %r1878;
	min.s32 	%r1881, %r1845, %r1880;
	st.shared.u32 	[%r13+8216], %r1881;
	ld.shared.u32 	%r1882, [%r9+8332];
	ld.shared.u32 	%r1883, [%r30+17368];
	add.s32 	%r1884, %r1883, %r1882;
	min.s32 	%r1885, %r1849, %r1884;
	st.shared.u32 	[%r13+8320], %r1885;
	ld.shared.u32 	%r1886, [%r9+16444];
	ld.shared.u32 	%r1887, [%r30+17160];
	add.s32 	%r1888, %r1887, %r1886;
	min.s32 	%r1889, %r1853, %r1888;
	st.shared.u32 	[%r13+16224], %r1889;
	ld.shared.u32 	%r1890, [%r9+16444];
	ld.shared.u32 	%r1891, [%r30+17264];
	add.s32 	%r1892, %r1891, %r1890;
	min.s32 	%r1893, %r1857, %r1892;
	st.shared.u32 	[%r13+16328], %r1893;
	ld.shared.u32 	%r1894, [%r9+16444];
	ld.shared.u32 	%r1895, [%r30+17368];
	add.s32 	%r1896, %r1895, %r1894;
	min.s32 	%r1897, %r1861, %r1896;
	st.shared.u32 	[%r13+16432], %r1897;
	ld.shared.u32 	%r1898, [%r9+224];
	ld.shared.u32 	%r1899, [%r30+17472];
	add.s32 	%r1900, %r1899, %r1898;
	min.s32 	%r1901, %r1865, %r1900;
	st.shared.u32 	[%r13], %r1901;
	ld.shared.u32 	%r1902, [%r9+224];
	ld.shared.u32 	%r1903, [%r30+17576];
	add.s32 	%r1904, %r1903, %r1902;
	min.s32 	%r1905, %r1869, %r1904;
	st.shared.u32 	[%r13+104], %r1905;
	ld.shared.u32 	%r1906, [%r9+224];
	ld.shared.u32 	%r1907, [%r30+17680];
	add.s32 	%r1908, %r1907, %r1906;
	min.s32 	%r1909, %r1873, %r1908;
	st.shared.u32 	[%r13+208], %r1909;
	ld.shared.u32 	%r1910, [%r9+8336];
	ld.shared.u32 	%r1911, [%r30+17472];
	add.s32 	%r1912, %r1911, %r1910;
	min.s32 	%r1913, %r1877, %r1912;
	st.shared.u32 	[%r13+8112], %r1913;
	ld.shared.u32 	%r1914, [%r9+8336];
	ld.shared.u32 	%r1915, [%r30+17576];
	add.s32 	%r1916, %r1915, %r1914;
	min.s32 	%r1917, %r1881, %r1916;
	st.shared.u32 	[%r13+8216], %r1917;
	ld.shared.u32 	%r1918, [%r9+8336];
	ld.shared.u32 	%r1919, [%r30+17680];
	add.s32 	%r1920, %r1919, %r1918;
	min.s32 	%r1921, %r1885, %r1920;
	st.shared.u32 	[%r13+8320], %r1921;
	ld.shared.u32 	%r1922, [%r9+16448];
	ld.shared.u32 	%r1923, [%r30+17472];
	add.s32 	%r1924, %r1923, %r1922;
	min.s32 	%r1925, %r1889, %r1924;
	st.shared.u32 	[%r13+16224], %r1925;
	ld.shared.u32 	%r1926, [%r9+16448];
	ld.shared.u32 	%r1927, [%r30+17576];
	add.s32 	%r1928, %r1927, %r1926;
	min.s32 	%r1929, %r1893, %r1928;
	st.shared.u32 	[%r13+16328], %r1929;
	ld.shared.u32 	%r1930, [%r9+16448];
	ld.shared.u32 	%r1931, [%r30+17680];
	add.s32 	%r1932, %r1931, %r1930;
	min.s32 	%r1933, %r1897, %r1932;
	st.shared.u32 	[%r13+16432], %r1933;
	ld.shared.u32 	%r1934, [%r9+228];
	ld.shared.u32 	%r1935, [%r30+17784];
	add.s32 	%r1936, %r1935, %r1934;
	min.s32 	%r1937, %r1901, %r1936;
	st.shared.u32 	[%r13], %r1937;
	ld.shared.u32 	%r1938, [%r9+228];
	ld.shared.u32 	%r1939, [%r30+17888];
	add.s32 	%r1940, %r1939, %r1938;
	min.s32 	%r1941, %r1905, %r1940;
	st.shared.u32 	[%r13+104], %r1941;
	ld.shared.u32 	%r1942, [%r9+228];
	ld.shared.u32 	%r1943, [%r30+17992];
	add.s32 	%r1944, %r1943, %r1942;
	min.s32 	%r1945, %r1909, %r1944;
	st.shared.u32 	[%r13+208], %r1945;
	ld.shared.u32 	%r1946, [%r9+8340];
	ld.shared.u32 	%r1947, [%r30+17784];
	add.s32 	%r1948, %r1947, %r1946;
	min.s32 	%r1949, %r1913, %r1948;
	st.shared.u32 	[%r13+8112], %r1949;
	ld.shared.u32 	%r1950, [%r9+8340];
	ld.shared.u32 	%r1951, [%r30+17888];
	add.s32 	%r1952, %r1951, %r1950;
	min.s32 	%r1953, %r1917, %r1952;
	st.shared.u32 	[%r13+8216], %r1953;
	ld.shared.u32 	%r1954, [%r9+8340];
	ld.shared.u32 	%r1955, [%r30+17992];
	add.s32 	%r1956, %r1955, %r1954;
	min.s32 	%r1957, %r1921, %r1956;
	st.shared.u32 	[%r13+8320], %r1957;
	ld.shared.u32 	%r1958, [%r9+16452];
	ld.shared.u32 	%r1959, [%r30+17784];
	add.s32 	%r1960, %r1959, %r1958;
	min.s32 	%r1961, %r1925, %r1960;
	st.shared.u32 	[%r13+16224], %r1961;
	ld.shared.u32 	%r1962, [%r9+16452];
	ld.shared.u32 	%r1963, [%r30+17888];
	add.s32 	%r1964, %r1963, %r1962;
	min.s32 	%r1965, %r1929, %r1964;
	st.shared.u32 	[%r13+16328], %r1965;
	ld.shared.u32 	%r1966, [%r9+16452];
	ld.shared.u32 	%r1967, [%r30+17992];
	add.s32 	%r1968, %r1967, %r1966;
	min.s32 	%r1969, %r1933, %r1968;
	st.shared.u32 	[%r13+16432], %r1969;
	ld.shared.u32 	%r1970, [%r9+232];
	ld.shared.u32 	%r1971, [%r30+18096];
	add.s32 	%r1972, %r1971, %r1970;
	min.s32 	%r1973, %r1937, %r1972;
	st.shared.u32 	[%r13], %r1973;
	ld.shared.u32 	%r1974, [%r9+232];
	ld.shared.u32 	%r1975, [%r30+18200];
	add.s32 	%r1976, %r1975, %r1974;
	min.s32 	%r1977, %r1941, %r1976;
	st.shared.u32 	[%r13+104], %r1977;
	ld.shared.u32 	%r1978, [%r9+232];
	ld.shared.u32 	%r1979, [%r30+18304];
	add.s32 	%r1980, %r1979, %r1978;
	min.s32 	%r1981, %r1945, %r1980;
	st.shared.u32 	[%r13+208], %r1981;
	ld.shared.u32 	%r1982, [%r9+8344];
	ld.shared.u32 	%r1983, [%r30+18096];
	add.s32 	%r1984, %r1983, %r1982;
	min.s32 	%r1985, %r1949, %r1984;
	st.shared.u32 	[%r13+8112], %r1985;
	ld.shared.u32 	%r1986, [%r9+8344];
	ld.shared.u32 	%r1987, [%r30+18200];
	add.s32 	%r1988, %r1987, %r1986;
	min.s32 	%r1989, %r1953, %r1988;
	st.shared.u32 	[%r13+8216], %r1989;
	ld.shared.u32 	%r1990, [%r9+8344];
	ld.shared.u32 	%r1991, [%r30+18304];
	add.s32 	%r1992, %r1991, %r1990;
	min.s32 	%r1993, %r1957, %r1992;
	st.shared.u32 	[%r13+8320], %r1993;
	ld.shared.u32 	%r1994, [%r9+16456];
	ld.shared.u32 	%r1995, [%r30+18096];
	add.s32 	%r1996, %r1995, %r1994;
	min.s32 	%r1997, %r1961, %r1996;
	st.shared.u32 	[%r13+16224], %r1997;
	ld.shared.u32 	%r1998, [%r9+16456];
	ld.shared.u32 	%r1999, [%r30+18200];
	add.s32 	%r2000, %r1999, %r1998;
	min.s32 	%r2001, %r1965, %r2000;
	st.shared.u32 	[%r13+16328], %r2001;
	ld.shared.u32 	%r2002, [%r9+16456];
	ld.shared.u32 	%r2003, [%r30+18304];
	add.s32 	%r2004, %r2003, %r2002;
	min.s32 	%r2005, %r1969, %r2004;
	st.shared.u32 	[%r13+16432], %r2005;
	ld.shared.u32 	%r2006, [%r9+236];
	ld.shared.u32 	%r2007, [%r30+18408];
	add.s32 	%r2008, %r2007, %r2006;
	min.s32 	%r2009, %r1973, %r2008;
	st.shared.u32 	[%r13], %r2009;
	ld.shared.u32 	%r2010, [%r9+236];
	ld.shared.u32 	%r2011, [%r30+18512];
	add.s32 	%r2012, %r2011, %r2010;
	min.s32 	%r2013, %r1977, %r2012;
	st.shared.u32 	[%r13+104], %r2013;
	ld.shared.u32 	%r2014, [%r9+236];
	ld.shared.u32 	%r2015, [%r30+18616];
	add.s32 	%r2016, %r2015, %r2014;
	min.s32 	%r2017, %r1981, %r2016;
	st.shared.u32 	[%r13+208], %r2017;
	ld.shared.u32 	%r2018, [%r9+8348];
	ld.shared.u32 	%r2019, [%r30+18408];
	add.s32 	%r2020, %r2019, %r2018;
	min.s32 	%r2021, %r1985, %r2020;
	st.shared.u32 	[%r13+8112], %r2021;
	ld.shared.u32 	%r2022, [%r9+8348];
	ld.shared.u32 	%r2023, [%r30+18512];
	add.s32 	%r2024, %r2023, %r2022;
	min.s32 	%r2025, %r1989, %r2024;
	st.shared.u32 	[%r13+8216], %r2025;
	ld.shared.u32 	%r2026, [%r9+8348];
	ld.shared.u32 	%r2027, [%r30+18616];
	add.s32 	%r2028, %r2027, %r2026;
	min.s32 	%r2029, %r1993, %r2028;
	st.shared.u32 	[%r13+8320], %r2029;
	ld.shared.u32 	%r2030, [%r9+16460];
	ld.shared.u32 	%r2031, [%r30+18408];
	add.s32 	%r2032, %r2031, %r2030;
	min.s32 	%r2033, %r1997, %r2032;
	st.shared.u32 	[%r13+16224], %r2033;
	ld.shared.u32 	%r2034, [%r9+16460];
	ld.shared.u32 	%r2035, [%r30+18512];
	add.s32 	%r2036, %r2035, %r2034;
	min.s32 	%r2037, %r2001, %r2036;
	st.shared.u32 	[%r13+16328], %r2037;
	ld.shared.u32 	%r2038, [%r9+16460];
	ld.shared.u32 	%r2039, [%r30+18616];
	add.s32 	%r2040, %r2039, %r2038;
	min.s32 	%r2041, %r2005, %r2040;
	st.shared.u32 	[%r13+16432], %r2041;
	ld.shared.u32 	%r2042, [%r9+240];
	ld.shared.u32 	%r2043, [%r30+18720];
	add.s32 	%r2044, %r2043, %r2042;
	min.s32 	%r2045, %r2009, %r2044;
	st.shared.u32 	[%r13], %r2045;
	ld.shared.u32 	%r2046, [%r9+240];
	ld.shared.u32 	%r2047, [%r30+18824];
	add.s32 	%r2048, %r2047, %r2046;
	min.s32 	%r2049, %r2013, %r2048;
	st.shared.u32 	[%r13+104], %r2049;
	ld.shared.u32 	%r2050, [%r9+240];
	ld.shared.u32 	%r2051, [%r30+18928];
	add.s32 	%r2052, %r2051, %r2050;
	min.s32 	%r2053, %r2017, %r2052;
	st.shared.u32 	[%r13+208], %r2053;
	ld.shared.u32 	%r2054, [%r9+8352];
	ld.shared.u32 	%r2055, [%r30+18720];
	add.s32 	%r2056, %r2055, %r2054;
	min.s32 	%r2057, %r2021, %r2056;
	st.shared.u32 	[%r13+8112], %r2057;
	ld.shared.u32 	%r2058, [%r9+8352];
	ld.shared.u32 	%r2059, [%r30+18824];
	add.s32 	%r2060, %r2059, %r2058;
	min.s32 	%r2061, %r2025, %r2060;
	st.shared.u32 	[%r13+8216], %r2061;
	ld.shared.u32 	%r2062, [%r9+8352];
	ld.shared.u32 	%r2063, [%r30+18928];
	add.s32 	%r2064, %r2063, %r2062;
	min.s32 	%r2065, %r2029, %r2064;
	st.shared.u32 	[%r13+8320], %r2065;
	ld.shared.u32 	%r2066, [%r9+16464];
	ld.shared.u32 	%r2067, [%r30+18720];
	add.s32 	%r2068, %r2067, %r2066;
	min.s32 	%r2069, %r2033, %r2068;
	st.shared.u32 	[%r13+16224], %r2069;
	ld.shared.u32 	%r2070, [%r9+16464];
	ld.shared.u32 	%r2071, [%r30+18824];
	add.s32 	%r2072, %r2071, %r2070;
	min.s32 	%r2073, %r2037, %r2072;
	st.shared.u32 	[%r13+16328], %r2073;
	ld.shared.u32 	%r2074, [%r9+16464];
	ld.shared.u32 	%r2075, [%r30+18928];
	add.s32 	%r2076, %r2075, %r2074;
	min.s32 	%r2077, %r2041, %r2076;
	st.shared.u32 	[%r13+16432], %r2077;
	ld.shared.u32 	%r2078, [%r9+244];
	ld.shared.u32 	%r2079, [%r30+19032];
	add.s32 	%r2080, %r2079, %r2078;
	min.s32 	%r2081, %r2045, %r2080;
	st.shared.u32 	[%r13], %r2081;
	ld.shared.u32 	%r2082, [%r9+244];
	ld.shared.u32 	%r2083, [%r30+19136];
	add.s32 	%r2084, %r2083, %r2082;
	min.s32 	%r2085, %r2049, %r2084;
	st.shared.u32 	[%r13+104], %r2085;
	ld.shared.u32 	%r2086, [%r9+244];
	ld.shared.u32 	%r2087, [%r30+19240];
	add.s32 	%r2088, %r2087, %r2086;
	min.s32 	%r2089, %r2053, %r2088;
	st.shared.u32 	[%r13+208], %r2089;
	ld.shared.u32 	%r2090, [%r9+8356];
	ld.shared.u32 	%r2091, [%r30+19032];
	add.s32 	%r2092, %r2091, %r2090;
	min.s32 	%r2093, %r2057, %r2092;
	st.shared.u32 	[%r13+8112], %r2093;
	ld.shared.u32 	%r2094, [%r9+8356];
	ld.shared.u32 	%r2095, [%r30+19136];
	add.s32 	%r2096, %r2095, %r2094;
	min.s32 	%r2097, %r2061, %r2096;
	st.shared.u32 	[%r13+8216], %r2097;
	ld.shared.u32 	%r2098, [%r9+8356];
	ld.shared.u32 	%r2099, [%r30+19240];
	add.s32 	%r2100, %r2099, %r2098;
	min.s32 	%r2101, %r2065, %r2100;
	st.shared.u32 	[%r13+8320], %r2101;
	ld.shared.u32 	%r2102, [%r9+16468];
	ld.shared.u32 	%r2103, [%r30+19032];
	add.s32 	%r2104, %r2103, %r2102;
	min.s32 	%r2105, %r2069, %r2104;
	st.shared.u32 	[%r13+16224], %r2105;
	ld.shared.u32 	%r2106, [%r9+16468];
	ld.shared.u32 	%r2107, [%r30+19136];
	add.s32 	%r2108, %r2107, %r2106;
	min.s32 	%r2109, %r2073, %r2108;
	st.shared.u32 	[%r13+16328], %r2109;
	ld.shared.u32 	%r2110, [%r9+16468];
	ld.shared.u32 	%r2111, [%r30+19240];
	add.s32 	%r2112, %r2111, %r2110;
	min.s32 	%r2113, %r2077, %r2112;
	st.shared.u32 	[%r13+16432], %r2113;
	ld.shared.u32 	%r2114, [%r9+248];
	ld.shared.u32 	%r2115, [%r30+19344];
	add.s32 	%r2116, %r2115, %r2114;
	min.s32 	%r2117, %r2081, %r2116;
	st.shared.u32 	[%r13], %r2117;
	ld.shared.u32 	%r2118, [%r9+248];
	ld.shared.u32 	%r2119, [%r30+19448];
	add.s32 	%r2120, %r2119, %r2118;
	min.s32 	%r2121, %r2085, %r2120;
	st.shared.u32 	[%r13+104], %r2121;
	ld.shared.u32 	%r2122, [%r9+248];
	ld.shared.u32 	%r2123, [%r30+19552];
	add.s32 	%r2124, %r2123, %r2122;
	min.s32 	%r2125, %r2089, %r2124;
	st.shared.u32 	[%r13+208], %r2125;
	ld.shared.u32 	%r2126, [%r9+8360];
	ld.shared.u32 	%r2127, [%r30+19344];
	add.s32 	%r2128, %r2127, %r2126;
	min.s32 	%r2129, %r2093, %r2128;
	st.shared.u32 	[%r13+8112], %r2129;
	ld.shared.u32 	%r2130, [%r9+8360];
	ld.shared.u32 	%r2131, [%r30+19448];
	add.s32 	%r2132, %r2131, %r2130;
	min.s32 	%r2133, %r2097, %r2132;
	st.shared.u32 	[%r13+8216], %r2133;
	ld.shared.u32 	%r2134, [%r9+8360];
	ld.shared.u32 	%r2135, [%r30+19552];
	add.s32 	%r2136, %r2135, %r2134;
	min.s32 	%r2137, %r2101, %r2136;
	st.shared.u32 	[%r13+8320], %r2137;
	ld.shared.u32 	%r2138, [%r9+16472];
	ld.shared.u32 	%r2139, [%r30+19344];
	add.s32 	%r2140, %r2139, %r2138;
	min.s32 	%r2141, %r2105, %r2140;
	st.shared.u32 	[%r13+16224], %r2141;
	ld.shared.u32 	%r2142, [%r9+16472];
	ld.shared.u32 	%r2143, [%r30+19448];
	add.s32 	%r2144, %r2143, %r2142;
	min.s32 	%r2145, %r2109, %r2144;
	st.shared.u32 	[%r13+16328], %r2145;
	ld.shared.u32 	%r2146, [%r9+16472];
	ld.shared.u32 	%r2147, [%r30+19552];
	add.s32 	%r2148, %r2147, %r2146;
	min.s32 	%r2149, %r2113, %r2148;
	st.shared.u32 	[%r13+16432], %r2149;
	ld.shared.u32 	%r2150, [%r9+252];
	ld.shared.u32 	%r2151, [%r30+19656];
	add.s32 	%r2152, %r2151, %r2150;
	min.s32 	%r2153, %r2117, %r2152;
	st.shared.u32 	[%r13], %r2153;
	ld.shared.u32 	%r2154, [%r9+252];
	ld.shared.u32 	%r2155, [%r30+19760];
	add.s32 	%r2156, %r2155, %r2154;
	min.s32 	%r2157, %r2121, %r2156;
	st.shared.u32 	[%r13+104], %r2157;
	ld.shared.u32 	%r2158, [%r9+252];
	ld.shared.u32 	%r2159, [%r30+19864];
	add.s32 	%r2160, %r2159, %r2158;
	min.s32 	%r2161, %r2125, %r2160;
	st.shared.u32 	[%r13+208], %r2161;
	ld.shared.u32 	%r2162, [%r9+8364];
	ld.shared.u32 	%r2163, [%r30+19656];
	add.s32 	%r2164, %r2163, %r2162;
	min.s32 	%r2165, %r2129, %r2164;
	st.shared.u32 	[%r13+8112], %r2165;
	ld.shared.u32 	%r2166, [%r9+8364];
	ld.shared.u32 	%r2167, [%r30+19760];
	add.s32 	%r2168, %r2167, %r2166;
	min.s32 	%r2169, %r2133, %r2168;
	st.shared.u32 	[%r13+8216], %r2169;
	ld.shared.u32 	%r2170, [%r9+8364];
	ld.shared.u32 	%r2171, [%r30+19864];
	add.s32 	%r2172, %r2171, %r2170;
	min.s32 	%r2173, %r2137, %r2172;
	st.shared.u32 	[%r13+8320], %r2173;
	ld.shared.u32 	%r2174, [%r9+16476];
	ld.shared.u32 	%r2175, [%r30+19656];
	add.s32 	%r2176, %r2175, %r2174;
	min.s32 	%r2177, %r2141, %r2176;
	st.shared.u32 	[%r13+16224], %r2177;
	ld.shared.u32 	%r2178, [%r9+16476];
	ld.shared.u32 	%r2179, [%r30+19760];
	add.s32 	%r2180, %r2179, %r2178;
	min.s32 	%r2181, %r2145, %r2180;
	st.shared.u32 	[%r13+16328], %r2181;
	ld.shared.u32 	%r2182, [%r9+16476];
	ld.shared.u32 	%r2183, [%r30+19864];
	add.s32 	%r2184, %r2183, %r2182;
	min.s32 	%r2185, %r2149, %r2184;
	st.shared.u32 	[%r13+16432], %r2185;
	ld.shared.u32 	%r2186, [%r9+256];
	ld.shared.u32 	%r2187, [%r30+19968];
	add.s32 	%r2188, %r2187, %r2186;
	min.s32 	%r2189, %r2153, %r2188;
	st.shared.u32 	[%r13], %r2189;
	ld.shared.u32 	%r2190, [%r9+256];
	ld.shared.u32 	%r2191, [%r30+20072];
	add.s32 	%r2192, %r2191, %r2190;
	min.s32 	%r2193, %r2157, %r2192;
	st.shared.u32 	[%r13+104], %r2193;
	ld.shared.u32 	%r2194, [%r9+256];
	ld.shared.u32 	%r2195, [%r30+20176];
	add.s32 	%r2196, %r2195, %r2194;
	min.s32 	%r2197, %r2161, %r2196;
	st.shared.u32 	[%r13+208], %r2197;
	ld.shared.u32 	%r2198, [%r9+8368];
	ld.shared.u32 	%r2199, [%r30+19968];
	add.s32 	%r2200, %r2199, %r2198;
	min.s32 	%r2201, %r2165, %r2200;
	st.shared.u32 	[%r13+8112], %r2201;
	ld.shared.u32 	%r2202, [%r9+8368];
	ld.shared.u32 	%r2203, [%r30+20072];
	add.s32 	%r2204, %r2203, %r2202;
	min.s32 	%r2205, %r2169, %r2204;
	st.shared.u32 	[%r13+8216], %r2205;
	ld.shared.u32 	%r2206, [%r9+8368];
	ld.shared.u32 	%r2207, [%r30+20176];
	add.s32 	%r2208, %r2207, %r2206;
	min.s32 	%r2209, %r2173, %r2208;
	st.shared.u32 	[%r13+8320], %r2209;
	ld.shared.u32 	%r2210, [%r9+16480];
	ld.shared.u32 	%r2211, [%r30+19968];
	add.s32 	%r2212, %r2211, %r2210;
	min.s32 	%r2213, %r2177, %r2212;
	st.shared.u32 	[%r13+16224], %r2213;
	ld.shared.u32 	%r2214, [%r9+16480];
	ld.shared.u32 	%r2215, [%r30+20072];
	add.s32 	%r2216, %r2215, %r2214;
	min.s32 	%r2217, %r2181, %r2216;
	st.shared.u32 	[%r13+16328], %r2217;
	ld.shared.u32 	%r2218, [%r9+16480];
	ld.shared.u32 	%r2219, [%r30+20176];
	add.s32 	%r2220, %r2219, %r2218;
	min.s32 	%r2221, %r2185, %r2220;
	st.shared.u32 	[%r13+16432], %r2221;
	ld.shared.u32 	%r2222, [%r9+260];
	ld.shared.u32 	%r2223, [%r30+20280];
	add.s32 	%r2224, %r2223, %r2222;
	min.s32 	%r2225, %r2189, %r2224;
	st.shared.u32 	[%r13], %r2225;
	ld.shared.u32 	%r2226, [%r9+260];
	ld.shared.u32 	%r2227, [%r30+20384];
	add.s32 	%r2228, %r2227, %r2226;
	min.s32 	%r2229, %r2193, %r2228;
	st.shared.u32 	[%r13+104], %r2229;
	ld.shared.u32 	%r2230, [%r9+260];
	ld.shared.u32 	%r2231, [%r30+20488];
	add.s32 	%r2232, %r2231, %r2230;
	min.s32 	%r2233, %r2197, %r2232;
	st.shared.u32 	[%r13+208], %r2233;
	ld.shared.u32 	%r2234, [%r9+8372];
	ld.shared.u32 	%r2235, [%r30+20280];
	add.s32 	%r2236, %r2235, %r2234;
	min.s32 	%r2237, %r2201, %r2236;
	st.shared.u32 	[%r13+8112], %r2237;
	ld.shared.u32 	%r2238, [%r9+8372];
	ld.shared.u32 	%r2239, [%r30+20384];
	add.s32 	%r2240, %r2239, %r2238;
	min.s32 	%r2241, %r2205, %r2240;
	st.shared.u32 	[%r13+8216], %r2241;
	ld.shared.u32 	%r2242, [%r9+8372];
	ld.shared.u32 	%r2243, [%r30+20488];
	add.s32 	%r2244, %r2243, %r2242;
	min.s32 	%r2245, %r2209, %r2244;
	st.shared.u32 	[%r13+8320], %r2245;
	ld.shared.u32 	%r2246, [%r9+16484];
	ld.shared.u32 	%r2247, [%r30+20280];
	add.s32 	%r2248, %r2247, %r2246;
	min.s32 	%r2249, %r2213, %r2248;
	st.shared.u32 	[%r13+16224], %r2249;
	ld.shared.u32 	%r2250, [%r9+16484];
	ld.shared.u32 	%r2251, [%r30+20384];
	add.s32 	%r2252, %r2251, %r2250;
	min.s32 	%r2253, %r2217, %r2252;
	st.shared.u32 	[%r13+16328], %r2253;
	ld.shared.u32 	%r2254, [%r9+16484];
	ld.shared.u32 	%r2255, [%r30+20488];
	add.s32 	%r2256, %r2255, %r2254;
	min.s32 	%r2257, %r2221, %r2256;
	st.shared.u32 	[%r13+16432], %r2257;
	ld.shared.u32 	%r2258, [%r9+264];
	ld.shared.u32 	%r2259, [%r30+20592];
	add.s32 	%r2260, %r2259, %r2258;
	min.s32 	%r2261, %r2225, %r2260;
	st.shared.u32 	[%r13], %r2261;
	ld.shared.u32 	%r2262, [%r9+264];
	ld.shared.u32 	%r2263, [%r30+20696];
	add.s32 	%r2264, %r2263, %r2262;
	min.s32 	%r2265, %r2229, %r2264;
	st.shared.u32 	[%r13+104], %r2265;
	ld.shared.u32 	%r2266, [%r9+264];
	ld.shared.u32 	%r2267, [%r30+20800];
	add.s32 	%r2268, %r2267, %r2266;
	min.s32 	%r2269, %r2233, %r2268;
	st.shared.u32 	[%r13+208], %r2269;
	ld.shared.u32 	%r2270, [%r9+8376];
	ld.shared.u32 	%r2271, [%r30+20592];
	add.s32 	%r2272, %r2271, %r2270;
	min.s32 	%r2273, %r2237, %r2272;
	st.shared.u32 	[%r13+8112], %r2273;
	ld.shared.u32 	%r2274, [%r9+8376];
	ld.shared.u32 	%r2275, [%r30+20696];
	add.s32 	%r2276, %r2275, %r2274;
	min.s32 	%r2277, %r2241, %r2276;
	st.shared.u32 	[%r13+8216], %r2277;
	ld.shared.u32 	%r2278, [%r9+8376];
	ld.shared.u32 	%r2279, [%r30+20800];
	add.s32 	%r2280, %r2279, %r2278;
	min.s32 	%r2281, %r2245, %r2280;
	st.shared.u32 	[%r13+8320], %r2281;
	ld.shared.u32 	%r2282, [%r9+16488];
	ld.shared.u32 	%r2283, [%r30+20592];
	add.s32 	%r2284, %r2283, %r2282;
	min.s32 	%r2285, %r2249, %r2284;
	st.shared.u32 	[%r13+16224], %r2285;
	ld.shared.u32 	%r2286, [%r9+16488];
	ld.shared.u32 	%r2287, [%r30+20696];
	add.s32 	%r2288, %r2287, %r2286;
	min.s32 	%r2289, %r2253, %r2288;
	st.shared.u32 	[%r13+16328], %r2289;
	ld.shared.u32 	%r2290, [%r9+16488];
	ld.shared.u32 	%r2291, [%r30+20800];
	add.s32 	%r2292, %r2291, %r2290;
	min.s32 	%r2293, %r2257, %r2292;
	st.shared.u32 	[%r13+16432], %r2293;
	ld.shared.u32 	%r2294, [%r9+268];
	ld.shared.u32 	%r2295, [%r30+20904];
	add.s32 	%r2296, %r2295, %r2294;
	min.s32 	%r2297, %r2261, %r2296;
	st.shared.u32 	[%r13], %r2297;
	ld.shared.u32 	%r2298, [%r9+268];
	ld.shared.u32 	%r2299, [%r30+21008];
	add.s32 	%r2300, %r2299, %r2298;
	min.s32 	%r2301, %r2265, %r2300;
	st.shared.u32 	[%r13+104], %r2301;
	ld.shared.u32 	%r2302, [%r9+268];
	ld.shared.u32 	%r2303, [%r30+21112];
	add.s32 	%r2304, %r2303, %r2302;
	min.s32 	%r2305, %r2269, %r2304;
	st.shared.u32 	[%r13+208], %r2305;
	ld.shared.u32 	%r2306, [%r9+8380];
	ld.shared.u32 	%r2307, [%r30+20904];
	add.s32 	%r2308, %r2307, %r2306;
	min.s32 	%r2309, %r2273, %r2308;
	st.shared.u32 	[%r13+8112], %r2309;
	ld.shared.u32 	%r2310, [%r9+8380];
	ld.shared.u32 	%r2311, [%r30+21008];
	add.s32 	%r2312, %r2311, %r2310;
	min.s32 	%r2313, %r2277, %r2312;
	st.shared.u32 	[%r13+8216], %r2313;
	ld.shared.u32 	%r2314, [%r9+8380];
	ld.shared.u32 	%r2315, [%r30+21112];
	add.s32 	%r2316, %r2315, %r2314;
	min.s32 	%r2317, %r2281, %r2316;
	st.shared.u32 	[%r13+8320], %r2317;
	ld.shared.u32 	%r2318, [%r9+16492];
	ld.shared.u32 	%r2319, [%r30+20904];
	add.s32 	%r2320, %r2319, %r2318;
	min.s32 	%r2321, %r2285, %r2320;
	st.shared.u32 	[%r13+16224], %r2321;
	ld.shared.u32 	%r2322, [%r9+16492];
	ld.shared.u32 	%r2323, [%r30+21008];
	add.s32 	%r2324, %r2323, %r2322;
	min.s32 	%r2325, %r2289, %r2324;
	st.shared.u32 	[%r13+16328], %r2325;
	ld.shared.u32 	%r2326, [%r9+16492];
	ld.shared.u32 	%r2327, [%r30+21112];
	add.s32 	%r2328, %r2327, %r2326;
	min.s32 	%r2329, %r2293, %r2328;
	st.shared.u32 	[%r13+16432], %r2329;
	ld.shared.u32 	%r2330, [%r9+272];
	ld.shared.u32 	%r2331, [%r30+21216];
	add.s32 	%r2332, %r2331, %r2330;
	min.s32 	%r2333, %r2297, %r2332;
	st.shared.u32 	[%r13], %r2333;
	ld.shared.u32 	%r2334, [%r9+272];
	ld.shared.u32 	%r2335, [%r30+21320];
	add.s32 	%r2336, %r2335, %r2334;
	min.s32 	%r2337, %r2301, %r2336;
	st.shared.u32 	[%r13+104], %r2337;
	ld.shared.u32 	%r2338, [%r9+272];
	ld.shared.u32 	%r2339, [%r30+21424];
	add.s32 	%r2340, %r2339, %r2338;
	min.s32 	%r2341, %r2305, %r2340;
	st.shared.u32 	[%r13+208], %r2341;
	ld.shared.u32 	%r2342, [%r9+8384];
	ld.shared.u32 	%r2343, [%r30+21216];
	add.s32 	%r2344, %r2343, %r2342;
	min.s32 	%r2345, %r2309, %r2344;
	st.shared.u32 	[%r13+8112], %r2345;
	ld.shared.u32 	%r2346, [%r9+8384];
	ld.shared.u32 	%r2347, [%r30+21320];
	add.s32 	%r2348, %r2347, %r2346;
	min.s32 	%r2349, %r2313, %r2348;
	st.shared.u32 	[%r13+8216], %r2349;
	ld.shared.u32 	%r2350, [%r9+8384];
	ld.shared.u32 	%r2351, [%r30+21424];
	add.s32 	%r2352, %r2351, %r2350;
	min.s32 	%r2353, %r2317, %r2352;
	st.shared.u32 	[%r13+8320], %r2353;
	ld.shared.u32 	%r2354, [%r9+16496];
	ld.shared.u32 	%r2355, [%r30+21216];
	add.s32 	%r2356, %r2355, %r2354;
	min.s32 	%r2357, %r2321, %r2356;
	st.shared.u32 	[%r13+16224], %r2357;
	ld.shared.u32 	%r2358, [%r9+16496];
	ld.shared.u32 	%r2359, [%r30+21320];
	add.s32 	%r2360, %r2359, %r2358;
	min.s32 	%r2361, %r2325, %r2360;
	st.shared.u32 	[%r13+16328], %r2361;
	ld.shared.u32 	%r2362, [%r9+16496];
	ld.shared.u32 	%r2363, [%r30+21424];
	add.s32 	%r2364, %r2363, %r2362;
	min.s32 	%r2365, %r2329, %r2364;
	st.shared.u32 	[%r13+16432], %r2365;
	ld.shared.u32 	%r2366, [%r9+276];
	ld.shared.u32 	%r2367, [%r30+21528];
	add.s32 	%r2368, %r2367, %r2366;
	min.s32 	%r2369, %r2333, %r2368;
	st.shared.u32 	[%r13], %r2369;
	ld.shared.u32 	%r2370, [%r9+276];
	ld.shared.u32 	%r2371, [%r30+21632];
	add.s32 	%r2372, %r2371, %r2370;
	min.s32 	%r2373, %r2337, %r2372;
	st.shared.u32 	[%r13+104], %r2373;
	ld.shared.u32 	%r2374, [%r9+276];
	ld.shared.u32 	%r2375, [%r30+21736];
	add.s32 	%r2376, %r2375, %r2374;
	min.s32 	%r2377, %r2341, %r2376;
	st.shared.u32 	[%r13+208], %r2377;
	ld.shared.u32 	%r2378, [%r9+8388];
	ld.shared.u32 	%r2379, [%r30+21528];
	add.s32 	%r2380, %r2379, %r2378;
	min.s32 	%r2381, %r2345, %r2380;
	st.shared.u32 	[%r13+8112], %r2381;
	ld.shared.u32 	%r2382, [%r9+8388];
	ld.shared.u32 	%r2383, [%r30+21632];
	add.s32 	%r2384, %r2383, %r2382;
	min.s32 	%r2385, %r2349, %r2384;
	st.shared.u32 	[%r13+8216], %r2385;
	ld.shared.u32 	%r2386, [%r9+8388];
	ld.shared.u32 	%r2387, [%r30+21736];
	add.s32 	%r2388, %r2387, %r2386;
	min.s32 	%r2389, %r2353, %r2388;
	st.shared.u32 	[%r13+8320], %r2389;
	ld.shared.u32 	%r2390, [%r9+16500];
	ld.shared.u32 	%r2391, [%r30+21528];
	add.s32 	%r2392, %r2391, %r2390;
	min.s32 	%r2393, %r2357, %r2392;
	st.shared.u32 	[%r13+16224], %r2393;
	ld.shared.u32 	%r2394, [%r9+16500];
	ld.shared.u32 	%r2395, [%r30+21632];
	add.s32 	%r2396, %r2395, %r2394;
	min.s32 	%r2397, %r2361, %r2396;
	st.shared.u32 	[%r13+16328], %r2397;
	ld.shared.u32 	%r2398, [%r9+16500];
	ld.shared.u32 	%r2399, [%r30+21736];
	add.s32 	%r2400, %r2399, %r2398;
	min.s32 	%r2401, %r2365, %r2400;
	st.shared.u32 	[%r13+16432], %r2401;
	ld.shared.u32 	%r2402, [%r9+280];
	ld.shared.u32 	%r2403, [%r30+21840];
	add.s32 	%r2404, %r2403, %r2402;
	min.s32 	%r2405, %r2369, %r2404;
	st.shared.u32 	[%r13], %r2405;
	ld.shared.u32 	%r2406, [%r9+280];
	ld.shared.u32 	%r2407, [%r30+21944];
	add.s32 	%r2408, %r2407, %r2406;
	min.s32 	%r2409, %r2373, %r2408;
	st.shared.u32 	[%r13+104], %r2409;
	ld.shared.u32 	%r2410, [%r9+280];
	ld.shared.u32 	%r2411, [%r30+22048];
	add.s32 	%r2412, %r2411, %r2410;
	min.s32 	%r2413, %r2377, %r2412;
	st.shared.u32 	[%r13+208], %r2413;
	ld.shared.u32 	%r2414, [%r9+8392];
	ld.shared.u32 	%r2415, [%r30+21840];
	add.s32 	%r2416, %r2415, %r2414;
	min.s32 	%r2417, %r2381, %r2416;
	st.shared.u32 	[%r13+8112], %r2417;
	ld.shared.u32 	%r2418, [%r9+8392];
	ld.shared.u32 	%r2419, [%r30+21944];
	add.s32 	%r2420, %r2419, %r2418;
	min.s32 	%r2421, %r2385, %r2420;
	st.shared.u32 	[%r13+8216], %r2421;
	ld.shared.u32 	%r2422, [%r9+8392];
	ld.shared.u32 	%r2423, [%r30+22048];
	add.s32 	%r2424, %r2423, %r2422;
	min.s32 	%r2425, %r2389, %r2424;
	st.shared.u32 	[%r13+8320], %r2425;
	ld.shared.u32 	%r2426, [%r9+16504];
	ld.shared.u32 	%r2427, [%r30+21840];
	add.s32 	%r2428, %r2427, %r2426;
	min.s32 	%r2429, %r2393, %r2428;
	st.shared.u32 	[%r13+16224], %r2429;
	ld.shared.u32 	%r2430, [%r9+16504];
	ld.shared.u32 	%r2431, [%r30+21944];
	add.s32 	%r2432, %r2431, %r2430;
	min.s32 	%r2433, %r2397, %r2432;
	st.shared.u32 	[%r13+16328], %r2433;
	ld.shared.u32 	%r2434, [%r9+16504];
	ld.shared.u32 	%r2435, [%r30+22048];
	add.s32 	%r2436, %r2435, %r2434;
	min.s32 	%r2437, %r2401, %r2436;
	st.shared.u32 	[%r13+16432], %r2437;
	ld.shared.u32 	%r2438, [%r9+284];
	ld.shared.u32 	%r2439, [%r30+22152];
	add.s32 	%r2440, %r2439, %r2438;
	min.s32 	%r2441, %r2405, %r2440;
	st.shared.u32 	[%r13], %r2441;
	ld.shared.u32 	%r2442, [%r9+284];
	ld.shared.u32 	%r2443, [%r30+22256];
	add.s32 	%r2444, %r2443, %r2442;
	min.s32 	%r2445, %r2409, %r2444;
	st.shared.u32 	[%r13+104], %r2445;
	ld.shared.u32 	%r2446, [%r9+284];
	ld.shared.u32 	%r2447, [%r30+22360];
	add.s32 	%r2448, %r2447, %r2446;
	min.s32 	%r2449, %r2413, %r2448;
	st.shared.u32 	[%r13+208], %r2449;
	ld.shared.u32 	%r2450, [%r9+8396];
	ld.shared.u32 	%r2451, [%r30+22152];
	add.s32 	%r2452, %r2451, %r2450;
	min.s32 	%r2453, %r2417, %r2452;
	st.shared.u32 	[%r13+8112], %r2453;
	ld.shared.u32 	%r2454, [%r9+8396];
	ld.shared.u32 	%r2455, [%r30+22256];
	add.s32 	%r2456, %r2455, %r2454;
	min.s32 	%r2457, %r2421, %r2456;
	st.shared.u32 	[%r13+8216], %r2457;
	ld.shared.u32 	%r2458, [%r9+8396];
	ld.shared.u32 	%r2459, [%r30+22360];
	add.s32 	%r2460, %r2459, %r2458;
	min.s32 	%r2461, %r2425, %r2460;
	st.shared.u32 	[%r13+8320], %r2461;
	ld.shared.u32 	%r2462, [%r9+16508];
	ld.shared.u32 	%r2463, [%r30+22152];
	add.s32 	%r2464, %r2463, %r2462;
	min.s32 	%r2465, %r2429, %r2464;
	st.shared.u32 	[%r13+16224], %r2465;
	ld.shared.u32 	%r2466, [%r9+16508];
	ld.shared.u32 	%r2467, [%r30+22256];
	add.s32 	%r2468, %r2467, %r2466;
	min.s32 	%r2469, %r2433, %r2468;
	st.shared.u32 	[%r13+16328], %r2469;
	ld.shared.u32 	%r2470, [%r9+16508];
	ld.shared.u32 	%r2471, [%r30+22360];
	add.s32 	%r2472, %r2471, %r2470;
	min.s32 	%r2473, %r2437, %r2472;
	st.shared.u32 	[%r13+16432], %r2473;
	ld.shared.u32 	%r2474, [%r9+288];
	ld.shared.u32 	%r2475, [%r30+22464];
	add.s32 	%r2476, %r2475, %r2474;
	min.s32 	%r2477, %r2441, %r2476;
	st.shared.u32 	[%r13], %r2477;
	ld.shared.u32 	%r2478, [%r9+288];
	ld.shared.u32 	%r2479, [%r30+22568];
	add.s32 	%r2480, %r2479, %r2478;
	min.s32 	%r2481, %r2445, %r2480;
	st.shared.u32 	[%r13+104], %r2481;
	ld.shared.u32 	%r2482, [%r9+288];
	ld.shared.u32 	%r2483, [%r30+22672];
	add.s32 	%r2484, %r2483, %r2482;
	min.s32 	%r2485, %r2449, %r2484;
	st.shared.u32 	[%r13+208], %r2485;
	ld.shared.u32 	%r2486, [%r9+8400];
	ld.shared.u32 	%r2487, [%r30+22464];
	add.s32 	%r2488, %r2487, %r2486;
	min.s32 	%r2489, %r2453, %r2488;
	st.shared.u32 	[%r13+8112], %r2489;
	ld.shared.u32 	%r2490, [%r9+8400];
	ld.shared.u32 	%r2491, [%r30+22568];
	add.s32 	%r2492, %r2491, %r2490;
	min.s32 	%r2493, %r2457, %r2492;
	st.shared.u32 	[%r13+8216], %r2493;
	ld.shared.u32 	%r2494, [%r9+8400];
	ld.shared.u32 	%r2495, [%r30+22672];
	add.s32 	%r2496, %r2495, %r2494;
	min.s32 	%r2497, %r2461, %r2496;
	st.shared.u32 	[%r13+8320], %r2497;
	ld.shared.u32 	%r2498, [%r9+16512];
	ld.shared.u32 	%r2499, [%r30+22464];
	add.s32 	%r2500, %r2499, %r2498;
	min.s32 	%r2501, %r2465, %r2500;
	st.shared.u32 	[%r13+16224], %r2501;
	ld.shared.u32 	%r2502, [%r9+16512];
	ld.shared.u32 	%r2503, [%r30+22568];
	add.s32 	%r2504, %r2503, %r2502;
	min.s32 	%r2505, %r2469, %r2504;
	st.shared.u32 	[%r13+16328], %r2505;
	ld.shared.u32 	%r2506, [%r9+16512];
	ld.shared.u32 	%r2507, [%r30+22672];
	add.s32 	%r2508, %r2507, %r2506;
	min.s32 	%r2509, %r2473, %r2508;
	st.shared.u32 	[%r13+16432], %r2509;
	ld.shared.u32 	%r2510, [%r9+292];
	ld.shared.u32 	%r2511, [%r30+22776];
	add.s32 	%r2512, %r2511, %r2510;
	min.s32 	%r2513, %r2477, %r2512;
	st.shared.u32 	[%r13], %r2513;
	ld.shared.u32 	%r2514, [%r9+292];
	ld.shared.u32 	%r2515, [%r30+22880];
	add.s32 	%r2516, %r2515, %r2514;
	min.s32 	%r2517, %r2481, %r2516;
	st.shared.u32 	[%r13+104], %r2517;
	ld.shared.u32 	%r2518, [%r9+292];
	ld.shared.u32 	%r2519, [%r30+22984];
	add.s32 	%r2520, %r2519, %r2518;
	min.s32 	%r2521, %r2485, %r2520;
	st.shared.u32 	[%r13+208], %r2521;
	ld.shared.u32 	%r2522, [%r9+8404];
	ld.shared.u32 	%r2523, [%r30+22776];
	add.s32 	%r2524, %r2523, %r2522;
	min.s32 	%r2525, %r2489, %r2524;
	st.shared.u32 	[%r13+8112], %r2525;
	ld.shared.u32 	%r2526, [%r9+8404];
	ld.shared.u32 	%r2527, [%r30+22880];
	add.s32 	%r2528, %r2527, %r2526;
	min.s32 	%r2529, %r2493, %r2528;
	st.shared.u32 	[%r13+8216], %r2529;
	ld.shared.u32 	%r2530, [%r9+8404];
	ld.shared.u32 	%r2531, [%r30+22984];
	add.s32 	%r2532, %r2531, %r2530;
	min.s32 	%r2533, %r2497, %r2532;
	st.shared.u32 	[%r13+8320], %r2533;
	ld.shared.u32 	%r2534, [%r9+16516];
	ld.shared.u32 	%r2535, [%r30+22776];
	add.s32 	%r2536, %r2535, %r2534;
	min.s32 	%r2537, %r2501, %r2536;
	st.shared.u32 	[%r13+16224], %r2537;
	ld.shared.u32 	%r2538, [%r9+16516];
	ld.shared.u32 	%r2539, [%r30+22880];
	add.s32 	%r2540, %r2539, %r2538;
	min.s32 	%r2541, %r2505, %r2540;
	st.shared.u32 	[%r13+16328], %r2541;
	ld.shared.u32 	%r2542, [%r9+16516];
	ld.shared.u32 	%r2543, [%r30+22984];
	add.s32 	%r2544, %r2543, %r2542;
	min.s32 	%r2545, %r2509, %r2544;
	st.shared.u32 	[%r13+16432], %r2545;
	ld.shared.u32 	%r2546, [%r9+296];
	ld.shared.u32 	%r2547, [%r30+23088];
	add.s32 	%r2548, %r2547, %r2546;
	min.s32 	%r2549, %r2513, %r2548;
	st.shared.u32 	[%r13], %r2549;
	ld.shared.u32 	%r2550, [%r9+296];
	ld.shared.u32 	%r2551, [%r30+23192];
	add.s32 	%r2552, %r2551, %r2550;
	min.s32 	%r2553, %r2517, %r2552;
	st.shared.u32 	[%r13+104], %r2553;
	ld.shared.u32 	%r2554, [%r9+296];
	ld.shared.u32 	%r2555, [%r30+23296];
	add.s32 	%r2556, %r2555, %r2554;
	min.s32 	%r2557, %r2521, %r2556;
	st.shared.u32 	[%r13+208], %r2557;
	ld.shared.u32 	%r2558, [%r9+8408];
	ld.shared.u32 	%r2559, [%r30+23088];
	add.s32 	%r2560, %r2559, %r2558;
	min.s32 	%r2561, %r2525, %r2560;
	st.shared.u32 	[%r13+8112], %r2561;
	ld.shared.u32 	%r2562, [%r9+8408];
	ld.shared.u32 	%r2563, [%r30+23192];
	add.s32 	%r2564, %r2563, %r2562;
	min.s32 	%r2565, %r2529, %r2564;
	st.shared.u32 	[%r13+8216], %r2565;
	ld.shared.u32 	%r2566, [%r9+8408];
	ld.shared.u32 	%r2567, [%r30+23296];
	add.s32 	%r2568, %r2567, %r2566;
	min.s32 	%r2569, %r2533, %r2568;
	st.shared.u32 	[%r13+8320], %r2569;
	ld.shared.u32 	%r2570, [%r9+16520];
	ld.shared.u32 	%r2571, [%r30+23088];
	add.s32 	%r2572, %r2571, %r2570;
	min.s32 	%r2573, %r2537, %r2572;
	st.shared.u32 	[%r13+16224], %r2573;
	ld.shared.u32 	%r2574, [%r9+16520];
	ld.shared.u32 	%r2575, [%r30+23192];
	add.s32 	%r2576, %r2575, %r2574;
	min.s32 	%r2577, %r2541, %r2576;
	st.shared.u32 	[%r13+16328], %r2577;
	ld.shared.u32 	%r2578, [%r9+16520];
	ld.shared.u32 	%r2579, [%r30+23296];
	add.s32 	%r2580, %r2579, %r2578;
	min.s32 	%r2581, %r2545, %r2580;
	st.shared.u32 	[%r13+16432], %r2581;
	ld.shared.u32 	%r2582, [%r9+300];
	ld.shared.u32 	%r2583, [%r30+23400];
	add.s32 	%r2584, %r2583, %r2582;
	min.s32 	%r2585, %r2549, %r2584;
	st.shared.u32 	[%r13], %r2585;
	ld.shared.u32 	%r2586, [%r9+300];
	ld.shared.u32 	%r2587, [%r30+23504];
	add.s32 	%r2588, %r2587, %r2586;
	min.s32 	%r2589, %r2553, %r2588;
	st.shared.u32 	[%r13+104], %r2589;
	ld.shared.u32 	%r2590, [%r9+300];
	ld.shared.u32 	%r2591, [%r30+23608];
	add.s32 	%r2592, %r2591, %r2590;
	min.s32 	%r2593, %r2557, %r2592;
	st.shared.u32 	[%r13+208], %r2593;
	ld.shared.u32 	%r2594, [%r9+8412];
	ld.shared.u32 	%r2595, [%r30+23400];
	add.s32 	%r2596, %r2595, %r2594;
	min.s32 	%r2597, %r2561, %r2596;
	st.shared.u32 	[%r13+8112], %r2597;
	ld.shared.u32 	%r2598, [%r9+8412];
	ld.shared.u32 	%r2599, [%r30+23504];
	add.s32 	%r2600, %r2599, %r2598;
	min.s32 	%r2601, %r2565, %r2600;
	st.shared.u32 	[%r13+8216], %r2601;
	ld.shared.u32 	%r2602, [%r9+8412];
	ld.shared.u32 	%r2603, [%r30+23608];
	add.s32 	%r2604, %r2603, %r2602;
	min.s32 	%r2605, %r2569, %r2604;
	st.shared.u32 	[%r13+8320], %r2605;
	ld.shared.u32 	%r2606, [%r9+16524];
	ld.shared.u32 	%r2607, [%r30+23400];
	add.s32 	%r2608, %r2607, %r2606;
	min.s32 	%r2609, %r2573, %r2608;
	st.shared.u32 	[%r13+16224], %r2609;
	ld.shared.u32 	%r2610, [%r9+16524];
	ld.shared.u32 	%r2611, [%r30+23504];
	add.s32 	%r2612, %r2611, %r2610;
	min.s32 	%r2613, %r2577, %r2612;
	st.shared.u32 	[%r13+16328], %r2613;
	ld.shared.u32 	%r2614, [%r9+16524];
	ld.shared.u32 	%r2615, [%r30+23608];
	add.s32 	%r2616, %r2615, %r2614;
	min.s32 	%r2617, %r2581, %r2616;
	st.shared.u32 	[%r13+16432], %r2617;
	ld.shared.u32 	%r2618, [%r9+304];
	ld.shared.u32 	%r2619, [%r30+23712];
	add.s32 	%r2620, %r2619, %r2618;
	min.s32 	%r2621, %r2585, %r2620;
	st.shared.u32 	[%r13], %r2621;
	ld.shared.u32 	%r2622, [%r9+304];
	ld.shared.u32 	%r2623, [%r30+23816];
	add.s32 	%r2624, %r2623, %r2622;
	min.s32 	%r2625, %r2589, %r2624;
	st.shared.u32 	[%r13+104], %r2625;
	ld.shared.u32 	%r2626, [%r9+304];
	ld.shared.u32 	%r2627, [%r30+23920];
	add.s32 	%r2628, %r2627, %r2626;
	min.s32 	%r2629, %r2593, %r2628;
	st.shared.u32 	[%r13+208], %r2629;
	ld.shared.u32 	%r2630, [%r9+8416];
	ld.shared.u32 	%r2631, [%r30+23712];
	add.s32 	%r2632, %r2631, %r2630;
	min.s32 	%r2633, %r2597, %r2632;
	st.shared.u32 	[%r13+8112], %r2633;
	ld.shared.u32 	%r2634, [%r9+8416];
	ld.shared.u32 	%r2635, [%r30+23816];
	add.s32 	%r2636, %r2635, %r2634;
	min.s32 	%r2637, %r2601, %r2636;
	st.shared.u32 	[%r13+8216], %r2637;
	ld.shared.u32 	%r2638, [%r9+8416];
	ld.shared.u32 	%r2639, [%r30+23920];
	add.s32 	%r2640, %r2639, %r2638;
	min.s32 	%r2641, %r2605, %r2640;
	st.shared.u32 	[%r13+8320], %r2641;
	ld.shared.u32 	%r2642, [%r9+16528];
	ld.shared.u32 	%r2643, [%r30+23712];
	add.s32 	%r2644, %r2643, %r2642;
	min.s32 	%r2645, %r2609, %r2644;
	st.shared.u32 	[%r13+16224], %r2645;
	ld.shared.u32 	%r2646, [%r9+16528];
	ld.shared.u32 	%r2647, [%r30+23816];
	add.s32 	%r2648, %r2647, %r2646;
	min.s32 	%r2649, %r2613, %r2648;
	st.shared.u32 	[%r13+16328], %r2649;
	ld.shared.u32 	%r2650, [%r9+16528];
	ld.shared.u32 	%r2651, [%r30+23920];
	add.s32 	%r2652, %r2651, %r2650;
	min.s32 	%r2653, %r2617, %r2652;
	st.shared.u32 	[%r13+16432], %r2653;
	ld.shared.u32 	%r2654, [%r9+308];
	ld.shared.u32 	%r2655, [%r30+24024];
	add.s32 	%r2656, %r2655, %r2654;
	min.s32 	%r2657, %r2621, %r2656;
	st.shared.u32 	[%r13], %r2657;
	ld.shared.u32 	%r2658, [%r9+308];
	ld.shared.u32 	%r2659, [%r30+24128];
	add.s32 	%r2660, %r2659, %r2658;
	min.s32 	%r2661, %r2625, %r2660;
	st.shared.u32 	[%r13+104], %r2661;
	ld.shared.u32 	%r2662, [%r9+308];
	ld.shared.u32 	%r2663, [%r30+24232];
	add.s32 	%r2664, %r2663, %r2662;
	min.s32 	%r2665, %r2629, %r2664;
	st.shared.u32 	[%r13+208], %r2665;
	ld.shared.u32 	%r2666, [%r9+8420];
	ld.shared.u32 	%r2667, [%r30+24024];
	add.s32 	%r2668, %r2667, %r2666;
	min.s32 	%r2669, %r2633, %r2668;
	st.shared.u32 	[%r13+8112], %r2669;
	ld.shared.u32 	%r2670, [%r9+8420];
	ld.shared.u32 	%r2671, [%r30+24128];
	add.s32 	%r2672, %r2671, %r2670;
	min.s32 	%r2673, %r2637, %r2672;
	st.shared.u32 	[%r13+8216], %r2673;
	ld.shared.u32 	%r2674, [%r9+8420];
	ld.shared.u32 	%r2675, [%r30+24232];
	add.s32 	%r2676, %r2675, %r2674;
	min.s32 	%r2677, %r2641, %r2676;
	st.shared.u32 	[%r13+8320], %r2677;
	ld.shared.u32 	%r2678, [%r9+16532];
	ld.shared.u32 	%r2679, [%r30+24024];
	add.s32 	%r2680, %r2679, %r2678;
	min.s32 	%r2681, %r2645, %r2680;
	st.shared.u32 	[%r13+16224], %r2681;
	ld.shared.u32 	%r2682, [%r9+16532];
	ld.shared.u32 	%r2683, [%r30+24128];
	add.s32 	%r2684, %r2683, %r2682;
	min.s32 	%r2685, %r2649, %r2684;
	st.shared.u32 	[%r13+16328], %r2685;
	ld.shared.u32 	%r2686, [%r9+16532];
	ld.shared.u32 	%r2687, [%r30+24232];
	add.s32 	%r2688, %r2687, %r2686;
	min.s32 	%r2689, %r2653, %r2688;
	st.shared.u32 	[%r13+16432], %r2689;
	st.global.u32 	[%rd4], %r2657;
	st.global.u32 	[%rd4+104], %r2661;
	st.global.u32 	[%rd4+208], %r2665;
	st.global.u32 	[%rd6], %r2669;
	st.global.u32 	[%rd6+104], %r2673;
	st.global.u32 	[%rd6+208], %r2677;
	st.global.u32 	[%rd8], %r2681;
	st.global.u32 	[%rd8+104], %r2685;
	st.global.u32 	[%rd8+208], %r2689;
	ret;

}
	// .globl	_Z17phase2_kernel_rowPiii
.visible .entry _Z17phase2_kernel_rowPiii(
	.param .u64 .ptr .align 1 _Z17phase2_kernel_rowPiii_param_0,
	.param .u32 _Z17phase2_kernel_rowPiii_param_1,
	.param .u32 _Z17phase2_kernel_rowPiii_param_2
)
{
	.reg .b32 	%r<2323>;
	.reg .b64 	%rd<15>;
	// demoted variable
	.shared .align 4 .b8 _ZZ17phase2_kernel_rowPiiiE13sh_pivot_Dist[24336];
	// demoted variable
	.shared .align 4 .b8 _ZZ17phase2_kernel_rowPiiiE7sh_Dist[24336];
	ld.param.u64 	%rd1, [_Z17phase2_kernel_rowPiii_param_0];
	ld.param.u32 	%r1, [_Z17phase2_kernel_rowPiii_param_1];
	ld.param.u32 	%r2, [_Z17phase2_kernel_rowPiii_param_2];
	cvta.to.global.u64 	%rd2, %rd1;
	mul.lo.s32 	%r3, %r2, 78;
	mov.u32 	%r4, %tid.y;
	mov.u32 	%r5, %tid.x;
	mov.u32 	%r6, %ctaid.x;
	mul.lo.s32 	%r7, %r6, 78;
	add.s32 	%r8, %r4, %r3;
	mul.lo.s32 	%r9, %r8, %r1;
	add.s32 	%r10, %r9, %r3;
	add.s32 	%r11, %r9, %r7;
	mul.lo.s32 	%r12, %r4, 312;
	mov.u32 	%r13, _ZZ17phase2_kernel_rowPiiiE7sh_Dist;
	mov.u32 	%r14, _ZZ17phase2_kernel_rowPiiiE13sh_pivot_Dist;
	add.s32 	%r15, %r14, %r12;
	add.s32 	%r16, %r10, %r5;
	mul.wide.s32 	%rd3, %r16, 4;
	add.s64 	%rd4, %rd2, %rd3;
	ld.global.u32 	%r17, [%rd4];
	shl.b32 	%r18, %r5, 2;
	add.s32 	%r19, %r15, %r18;
	st.shared.u32 	[%r19], %r17;
	add.s32 	%r20, %r11, %r5;
	mul.wide.s32 	%rd5, %r20, 4;
	add.s64 	%rd6, %rd2, %rd5;
	ld.global.u32 	%r21, [%rd6];
	add.s32 	%r22, %r13, %r18;
	add.s32 	%r23, %r22, %r12;
	st.shared.u32 	[%r23], %r21;
	ld.global.u32 	%r24, [%rd4+104];
	st.shared.u32 	[%r19+104], %r24;
	ld.global.u32 	%r25, [%rd6+104];
	st.shared.u32 	[%r23+104], %r25;
	ld.global.u32 	%r26, [%rd4+208];
	st.shared.u32 	[%r19+208], %r26;
	ld.global.u32 	%r27, [%rd6+208];
	st.shared.u32 	[%r23+208], %r27;
	add.s32 	%r28, %r8, 26;
	mul.lo.s32 	%r29, %r28, %r1;
	add.s32 	%r30, %r29, %r3;
	add.s32 	%r31, %r29, %r7;
	add.s32 	%r32, %r30, %r5;
	mul.wide.s32 	%rd7, %r32, 4;
	add.s64 	%rd8, %rd2, %rd7;
	ld.global.u32 	%r33, [%rd8];
	st.shared.u32 	[%r19+8112], %r33;
	add.s32 	%r34, %r31, %r5;
	mul.wide.s32 	%rd9, %r34, 4;
	add.s64 	%rd10, %rd2, %rd9;
	ld.global.u32 	%r35, [%rd10];
	st.shared.u32 	[%r23+8112], %r35;
	ld.global.u32 	%r36, [%rd8+104];
	st.shared.u32 	[%r19+8216], %r36;
	ld.global.u32 	%r37, [%rd10+104];
	st.shared.u32 	[%r23+8216], %r37;
	ld.global.u32 	%r38, [%rd8+208];
	st.shared.u32 	[%r19+8320], %r38;
	ld.global.u32 	%r39, [%rd10+208];
	st.shared.u32 	[%r23+8320], %r39;
	add.s32 	%r40, %r8, 52;
	mul.lo.s32 	%r41, %r40, %r1;
	add.s32 	%r42, %r41, %r3;
	add.s32 	%r43, %r41, %r7;
	add.s32 	%r44, %r42, %r5;
	mul.wide.s32 	%rd11, %r44, 4;
	add.s64 	%rd12, %rd2, %rd11;
	ld.global.u32 	%r45, [%rd12];
	st.shared.u32 	[%r19+16224], %r45;
	add.s32 	%r46, %r43, %r5;
	mul.wide.s32 	%rd13, %r46, 4;
	add.s64 	%rd14, %rd2, %rd13;
	ld.global.u32 	%r47, [%rd14];
	st.shared.u32 	[%r23+16224], %r47;
	ld.global.u32 	%r48, [%rd12+104];
	st.shared.u32 	[%r19+16328], %r48;
	ld.global.u32 	%r49, [%rd14+104];
	st.shared.u32 	[%r23+16328], %r49;
	ld.global.u32 	%r50, [%rd12+208];
	st.shared.u32 	[%r19+16432], %r50;
	ld.global.u32 	%r51, [%rd14+208];
	st.shared.u32 	[%r23+16432], %r51;
	bar.sync 	0;
	ld.shared.u32 	%r52, [%r15];
	ld.shared.u32 	%r53, [%r23];
	ld.shared.u32 	%r54, [%r22];
	add.s32 	%r55, %r54, %r52;
	min.s32 	%r56, %r53, %r55;
	st.shared.u32 	[%r23], %r56;
	ld.shared.u32 	%r57, [%r23+104];
	ld.shared.u32 	%r58, [%r22+104];
	add.s32 	%r59, %r58, %r52;
	min.s32 	%r60, %r57, %r59;
	st.shared.u32 	[%r23+104], %r60;
	ld.shared.u32 	%r61, [%r23+208];
	ld.shared.u32 	%r62, [%r22+208];
	add.s32 	%r63, %r62, %r52;
	min.s32 	%r64, %r61, %r63;
	st.shared.u32 	[%r23+208], %r64;
	ld.shared.u32 	%r65, [%r15+8112];
	ld.shared.u32 	%r66, [%r23+8112];
	ld.shared.u32 	%r67, [%r22];
	add.s32 	%r68, %r67, %r65;
	min.s32 	%r69, %r66, %r68;
	ld.shared.u32 	%r70, [%r23+8216];
	ld.shared.u32 	%r71, [%r22+104];
	add.s32 	%r72, %r71, %r65;
	min.s32 	%r73, %r70, %r72;
	ld.shared.u32 	%r74, [%r23+8320];
	ld.shared.u32 	%r75, [%r22+208];
	add.s32 	%r76, %r75, %r65;
	min.s32 	%r77, %r74, %r76;
	ld.shared.u32 	%r78, [%r15+16224];
	ld.shared.u32 	%r79, [%r23+16224];
	add.s32 	%r80, %r67, %r78;
	min.s32 	%r81, %r79, %r80;
	st.shared.u32 	[%r23+16224], %r81;
	ld.shared.u32 	%r82, [%r23+16328];
	add.s32 	%r83, %r71, %r78;
	min.s32 	%r84, %r82, %r83;
	st.shared.u32 	[%r23+16328], %r84;
	ld.shared.u32 	%r85, [%r23+16432];
	add.s32 	%r86, %r75, %r78;
	min.s32 	%r87, %r85, %r86;
	ld.shared.u32 	%r88, [%r15+4];
	ld.shared.u32 	%r89, [%r22+312];
	add.s32 	%r90, %r89, %r88;
	min.s32 	%r91, %r56, %r90;
	st.shared.u32 	[%r23], %r91;
	ld.shared.u32 	%r92, [%r22+416];
	add.s32 	%r93, %r92, %r88;
	min.s32 	%r94, %r60, %r93;
	st.shared.u32 	[%r23+104], %r94;
	ld.shared.u32 	%r95, [%r22+520];
	add.s32 	%r96, %r95, %r88;
	min.s32 	%r97, %r64, %r96;
	st.shared.u32 	[%r23+208], %r97;
	ld.shared.u32 	%r98, [%r15+8116];
	ld.shared.u32 	%r99, [%r22+312];
	add.s32 	%r100, %r99, %r98;
	min.s32 	%r101, %r69, %r100;
	st.shared.u32 	[%r23+8112], %r101;
	ld.shared.u32 	%r102, [%r22+416];
	add.s32 	%r103, %r102, %r98;
	min.s32 	%r104, %r73, %r103;
	st.shared.u32 	[%r23+8216], %r104;
	ld.shared.u32 	%r105, [%r22+520];
	add.s32 	%r106, %r105, %r98;
	min.s32 	%r107, %r77, %r106;
	st.shared.u32 	[%r23+8320], %r107;
	ld.shared.u32 	%r108, [%r15+16228];
	add.s32 	%r109, %r99, %r108;
	min.s32 	%r110, %r81, %r109;
	add.s32 	%r111, %r102, %r108;
	min.s32 	%r112, %r84, %r111;
	add.s32 	%r113, %r105, %r108;
	min.s32 	%r114, %r87, %r113;
	st.shared.u32 	[%r23+16432], %r114;
	ld.shared.u32 	%r115, [%r15+8];
	ld.shared.u32 	%r116, [%r22+624];
	add.s32 	%r117, %r116, %r115;
	min.s32 	%r118, %r91, %r117;
	st.shared.u32 	[%r23], %r118;
	ld.shared.u32 	%r119, [%r22+728];
	add.s32 	%r120, %r119, %r115;
	min.s32 	%r121, %r94, %r120;
	st.shared.u32 	[%r23+104], %r121;
	ld.shared.u32 	%r122, [%r22+832];
	add.s32 	%r123, %r122, %r115;
	min.s32 	%r124, %r97, %r123;
	st.shared.u32 	[%r23+208], %r124;
	ld.shared.u32 	%r125, [%r15+8120];
	ld.shared.u32 	%r126, [%r22+624];
	add.s32 	%r127, %r126, %r125;
	min.s32 	%r128, %r101, %r127;
	ld.shared.u32 	%r129, [%r22+728];
	add.s32 	%r130, %r129, %r125;
	min.s32 	%r131, %r104, %r130;
	ld.shared.u32 	%r132, [%r22+832];
	add.s32 	%r133, %r132, %r125;
	min.s32 	%r134, %r107, %r133;
	ld.shared.u32 	%r135, [%r15+16232];
	add.s32 	%r136, %r126, %r135;
	min.s32 	%r137, %r110, %r136;
	add.s32 	%r138, %r129, %r135;
	min.s32 	%r139, %r112, %r138;
	add.s32 	%r140, %r132, %r135;
	min.s32 	%r141, %r114, %r140;
	ld.shared.u32 	%r142, [%r15+12];
	ld.shared.u32 	%r143, [%r22+936];
	add.s32 	%r144, %r143, %r142;
	min.s32 	%r145, %r118, %r144;
	st.shared.u32 	[%r23], %r145;
	ld.shared.u32 	%r146, [%r22+1040];
	add.s32 	%r147, %r146, %r142;
	min.s32 	%r148, %r121, %r147;
	st.shared.u32 	[%r23+104], %r148;
	ld.shared.u32 	%r149, [%r22+1144];
	add.s32 	%r150, %r149, %r142;
	min.s32 	%r151, %r124, %r150;
	st.shared.u32 	[%r23+208], %r151;
	ld.shared.u32 	%r152, [%r15+8124];
	ld.shared.u32 	%r153, [%r22+936];
	add.s32 	%r154, %r153, %r152;
	min.s32 	%r155, %r128, %r154;
	ld.shared.u32 	%r156, [%r22+1040];
	add.s32 	%r157, %r156, %r152;
	min.s32 	%r158, %r131, %r157;
	ld.shared.u32 	%r159, [%r22+1144];
	add.s32 	%r160, %r159, %r152;
	min.s32 	%r161, %r134, %r160;
	ld.shared.u32 	%r162, [%r15+16236];
	add.s32 	%r163, %r153, %r162;
	min.s32 	%r164, %r137, %r163;
	st.shared.u32 	[%r23+16224], %r164;
	add.s32 	%r165, %r156, %r162;
	min.s32 	%r166, %r139, %r165;
	st.shared.u32 	[%r23+16328], %r166;
	add.s32 	%r167, %r159, %r162;
	min.s32 	%r168, %r141, %r167;
	ld.shared.u32 	%r169, [%r15+16];
	ld.shared.u32 	%r170, [%r22+1248];
	add.s32 	%r171, %r170, %r169;
	min.s32 	%r172, %r145, %r171;
	st.shared.u32 	[%r23], %r172;
	ld.shared.u32 	%r173, [%r22+1352];
	add.s32 	%r174, %r173, %r169;
	min.s32 	%r175, %r148, %r174;
	st.shared.u32 	[%r23+104], %r175;
	ld.shared.u32 	%r176, [%r22+1456];
	add.s32 	%r177, %r176, %r169;
	min.s32 	%r178, %r151, %r177;
	st.shared.u32 	[%r23+208], %r178;
	ld.shared.u32 	%r179, [%r15+8128];
	ld.shared.u32 	%r180, [%r22+1248];
	add.s32 	%r181, %r180, %r179;
	min.s32 	%r182, %r155, %r181;
	st.shared.u32 	[%r23+8112], %r182;
	ld.shared.u32 	%r183, [%r22+1352];
	add.s32 	%r184, %r183, %r179;
	min.s32 	%r185, %r158, %r184;
	st.shared.u32 	[%r23+8216], %r185;
	ld.shared.u32 	%r186, [%r22+1456];
	add.s32 	%r187, %r186, %r179;
	min.s32 	%r188, %r161, %r187;
	st.shared.u32 	[%r23+8320], %r188;
	ld.shared.u32 	%r189, [%r15+16240];
	add.s32 	%r190, %r180, %r189;
	min.s32 	%r191, %r164, %r190;
	add.s32 	%r192, %r183, %r189;
	min.s32 	%r193, %r166, %r192;
	add.s32 	%r194, %r186, %r189;
	min.s32 	%r195, %r168, %r194;
	st.shared.u32 	[%r23+16432], %r195;
	ld.shared.u32 	%r196, [%r15+20];
	ld.shared.u32 	%r197, [%r22+1560];
	add.s32 	%r198, %r197, %r196;
	min.s32 	%r199, %r172, %r198;
	st.shared.u32 	[%r23], %r199;
	ld.shared.u32 	%r200, [%r22+1664];
	add.s32 	%r201, %r200, %r196;
	min.s32 	%r202, %r175, %r201;
	st.shared.u32 	[%r23+104], %r202;
	ld.shared.u32 	%r203, [%r22+1768];
	add.s32 	%r204, %r203, %r196;
	min.s32 	%r205, %r178, %r204;
	st.shared.u32 	[%r23+208], %r205;
	ld.shared.u32 	%r206, [%r15+8132];
	ld.shared.u32 	%r207, [%r22+1560];
	add.s32 	%r208, %r207, %r206;
	min.s32 	%r209, %r182, %r208;
	ld.shared.u32 	%r210, [%r22+1664];
	add.s32 	%r211, %r210, %r206;
	min.s32 	%r212, %r185, %r211;
	ld.shared.u32 	%r213, [%r22+1768];
	add.s32 	%r214, %r213, %r206;
	min.s32 	%r215, %r188, %r214;
	ld.shared.u32 	%r216, [%r15+16244];
	add.s32 	%r217, %r207, %r216;
	min.s32 	%r218, %r191, %r217;
	add.s32 	%r219, %r210, %r216;
	min.s32 	%r220, %r193, %r219;
	add.s32 	%r221, %r213, %r216;
	min.s32 	%r222, %r195, %r221;
	ld.shared.u32 	%r223, [%r15+24];
	ld.shared.u32 	%r224, [%r22+1872];
	add.s32 	%r225, %r224, %r223;
	min.s32 	%r226, %r199, %r225;
	st.shared.u32 	[%r23], %r226;
	ld.shared.u32 	%r227, [%r22+1976];
	add.s32 	%r228, %r227, %r223;
	min.s32 	%r229, %r202, %r228;
	st.shared.u32 	[%r23+104], %r229;
	ld.shared.u32 	%r230, [%r22+2080];
	add.s32 	%r231, %r230, %r223;
	min.s32 	%r232, %r205, %r231;
	st.shared.u32 	[%r23+208], %r232;
	ld.shared.u32 	%r233, [%r15+8136];
	ld.shared.u32 	%r234, [%r22+1872];
	add.s32 	%r235, %r234, %r233;
	min.s32 	%r236, %r209, %r235;
	ld.shared.u32 	%r237, [%r22+1976];
	add.s32 	%r238, %r237, %r233;
	min.s32 	%r239, %r212, %r238;
	ld.shared.u32 	%r240, [%r22+2080];
	add.s32 	%r241, %r240, %r233;
	min.s32 	%r242, %r215, %r241;
	ld.shared.u32 	%r243, [%r15+16248];
	add.s32 	%r244, %r234, %r243;
	min.s32 	%r245, %r218, %r244;
	st.shared.u32 	[%r23+16224], %r245;
	add.s32 	%r246, %r237, %r243;
	min.s32 	%r247, %r220, %r246;
	st.shared.u32 	[%r23+16328], %r247;
	add.s32 	%r248, %r240, %r243;
	min.s32 	%r249, %r222, %r248;
	ld.shared.u32 	%r250, [%r15+28];
	ld.shared.u32 	%r251, [%r22+2184];
	add.s32 	%r252, %r251, %r250;
	min.s32 	%r253, %r226, %r252;
	st.shared.u32 	[%r23], %r253;
	ld.shared.u32 	%r254, [%r22+2288];
	add.s32 	%r255, %r254, %r250;
	min.s32 	%r256, %r229, %r255;
	st.shared.u32 	[%r23+104], %r256;
	ld.shared.u32 	%r257, [%r22+2392];
	add.s32 	%r258, %r257, %r250;
	min.s32 	%r259, %r232, %r258;
	st.shared.u32 	[%r23+208], %r259;
	ld.shared.u32 	%r260, [%r15+8140];
	ld.shared.u32 	%r261, [%r22+2184];
	add.s32 	%r262, %r261, %r260;
	min.s32 	%r263, %r236, %r262;
	st.shared.u32 	[%r23+8112], %r263;
	ld.shared.u32 	%r264, [%r22+2288];
	add.s32 	%r265, %r264, %r260;
	min.s32 	%r266, %r239, %r265;
	st.shared.u32 	[%r23+8216], %r266;
	ld.shared.u32 	%r267, [%r22+2392];
	add.s32 	%r268, %r267, %r260;
	min.s32 	%r269, %r242, %r268;
	st.shared.u32 	[%r23+8320], %r269;
	ld.shared.u32 	%r270, [%r15+16252];
	add.s32 	%r271, %r261, %r270;
	min.s32 	%r272, %r245, %r271;
	add.s32 	%r273, %r264, %r270;
	min.s32 	%r274, %r247, %r273;
	add.s32 	%r275, %r267, %r270;
	min.s32 	%r276, %r249, %r275;
	st.shared.u32 	[%r23+16432], %r276;
	ld.shared.u32 	%r277, [%r15+32];
	ld.shared.u32 	%r278, [%r22+2496];
	add.s32 	%r279, %r278, %r277;
	min.s32 	%r280, %r253, %r279;
	st.shared.u32 	[%r23], %r280;
	ld.shared.u32 	%r281, [%r22+2600];
	add.s32 	%r282, %r281, %r277;
	min.s32 	%r283, %r256, %r282;
	st.shared.u32 	[%r23+104], %r283;
	ld.shared.u32 	%r284, [%r22+2704];
	add.s32 	%r285, %r284, %r277;
	min.s32 	%r286, %r259, %r285;
	st.shared.u32 	[%r23+208], %r286;
	ld.shared.u32 	%r287, [%r15+8144];
	ld.shared.u32 	%r288, [%r22+2496];
	add.s32 	%r289, %r288, %r287;
	min.s32 	%r290, %r263, %r289;
	ld.shared.u32 	%r291, [%r22+2600];
	add.s32 	%r292, %r291, %r287;
	min.s32 	%r293, %r266, %r292;
	ld.shared.u32 	%r294, [%r22+2704];
	add.s32 	%r295, %r294, %r287;
	min.s32 	%r296, %r269, %r295;
	ld.shared.u32 	%r297, [%r15+16256];
	add.s32 	%r298, %r288, %r297;
	min.s32 	%r299, %r272, %r298;
	add.s32 	%r300, %r291, %r297;
	min.s32 	%r301, %r274, %r300;
	add.s32 	%r302, %r294, %r297;
	min.s32 	%r303, %r276, %r302;
	ld.shared.u32 	%r304, [%r15+36];
	ld.shared.u32 	%r305, [%r22+2808];
	add.s32 	%r306, %r305, %r304;
	min.s32 	%r307, %r280, %r306;
	st.shared.u32 	[%r23], %r307;
	ld.shared.u32 	%r308, [%r22+2912];
	add.s32 	%r309, %r308, %r304;
	min.s32 	%r310, %r283, %r309;
	st.shared.u32 	[%r23+104], %r310;
	ld.shared.u32 	%r311, [%r22+3016];
	add.s32 	%r312, %r311, %r304;
	min.s32 	%r313, %r286, %r312;
	st.shared.u32 	[%r23+208], %r313;
	ld.shared.u32 	%r314, [%r15+8148];
	ld.shared.u32 	%r315, [%r22+2808];
	add.s32 	%r316, %r315, %r314;
	min.s32 	%r317, %r290, %r316;
	ld.shared.u32 	%r318, [%r22+2912];
	add.s32 	%r319, %r318, %r314;
	min.s32 	%r320, %r293, %r319;
	ld.shared.u32 	%r321, [%r22+3016];
	add.s32 	%r322, %r321, %r314;
	min.s32 	%r323, %r296, %r322;
	ld.shared.u32 	%r324, [%r15+16260];
	add.s32 	%r325, %r315, %r324;
	min.s32 	%r326, %r299, %r325;
	st.shared.u32 	[%r23+16224], %r326;
	add.s32 	%r327, %r318, %r324;
	min.s32 	%r328, %r301, %r327;
	st.shared.u32 	[%r23+16328], %r328;
	add.s32 	%r329, %r321, %r324;
	min.s32 	%r330, %r303, %r329;
	ld.shared.u32 	%r331, [%r15+40];
	ld.shared.u32 	%r332, [%r22+3120];
	add.s32 	%r333, %r332, %r331;
	min.s32 	%r334, %r307, %r333;
	st.shared.u32 	[%r23], %r334;
	ld.shared.u32 	%r335, [%r22+3224];
	add.s32 	%r336, %r335, %r331;
	min.s32 	%r337, %r310, %r336;
	st.shared.u32 	[%r23+104], %r337;
	ld.shared.u32 	%r338, [%r22+3328];
	add.s32 	%r339, %r338, %r331;
	min.s32 	%r340, %r313, %r339;
	st.shared.u32 	[%r23+208], %r340;
	ld.shared.u32 	%r341, [%r15+8152];
	ld.shared.u32 	%r342, [%r22+3120];
	add.s32 	%r343, %r342, %r341;
	min.s32 	%r344, %r317, %r343;
	st.shared.u32 	[%r23+8112], %r344;
	ld.shared.u32 	%r345, [%r22+3224];
	add.s32 	%r346, %r345, %r341;
	min.s32 	%r347, %r320, %r346;
	st.shared.u32 	[%r23+8216], %r347;
	ld.shared.u32 	%r348, [%r22+3328];
	add.s32 	%r349, %r348, %r341;
	min.s32 	%r350, %r323, %r349;
	st.shared.u32 	[%r23+8320], %r350;
	ld.shared.u32 	%r351, [%r15+16264];
	add.s32 	%r352, %r342, %r351;
	min.s32 	%r353, %r326, %r352;
	add.s32 	%r354, %r345, %r351;
	min.s32 	%r355, %r328, %r354;
	add.s32 	%r356, %r348, %r351;
	min.s32 	%r357, %r330, %r356;
	st.shared.u32 	[%r23+16432], %r357;
	ld.shared.u32 	%r358, [%r15+44];
	ld.shared.u32 	%r359, [%r22+3432];
	add.s32 	%r360, %r359, %r358;
	min.s32 	%r361, %r334, %r360;
	st.shared.u32 	[%r23], %r361;
	ld.shared.u32 	%r362, [%r22+3536];
	add.s32 	%r363, %r362, %r358;
	min.s32 	%r364, %r337, %r363;
	st.shared.u32 	[%r23+104], %r364;
	ld.shared.u32 	%r365, [%r22+3640];
	add.s32 	%r366, %r365, %r358;
	min.s32 	%r367, %r340, %r366;
	st.shared.u32 	[%r23+208], %r367;
	ld.shared.u32 	%r368, [%r15+8156];
	ld.shared.u32 	%r369, [%r22+3432];
	add.s32 	%r370, %r369, %r368;
	min.s32 	%r371, %r344, %r370;
	ld.shared.u32 	%r372, [%r22+3536];
	add.s32 	%r373, %r372, %r368;
	min.s32 	%r374, %r347, %r373;
	ld.shared.u32 	%r375, [%r22+3640];
	add.s32 	%r376, %r375, %r368;
	min.s32 	%r377, %r350, %r376;
	ld.shared.u32 	%r378, [%r15+16268];
	add.s32 	%r379, %r369, %r378;
	min.s32 	%r380, %r353, %r379;
	add.s32 	%r381, %r372, %r378;
	min.s32 	%r382, %r355, %r381;
	add.s32 	%r383, %r375, %r378;
	min.s32 	%r384, %r357, %r383;
	ld.shared.u32 	%r385, [%r15+48];
	ld.shared.u32 	%r386, [%r22+3744];
	add.s32 	%r387, %r386, %r385;
	min.s32 	%r388, %r361, %r387;
	st.shared.u32 	[%r23], %r388;
	ld.shared.u32 	%r389, [%r22+3848];
	add.s32 	%r390, %r389, %r385;
	min.s32 	%r391, %r364, %r390;
	st.shared.u32 	[%r23+104], %r391;
	ld.shared.u32 	%r392, [%r22+3952];
	add.s32 	%r393, %r392, %r385;
	min.s32 	%r394, %r367, %r393;
	st.shared.u32 	[%r23+208], %r394;
	ld.shared.u32 	%r395, [%r15+8160];
	ld.shared.u32 	%r396, [%r22+3744];
	add.s32 	%r397, %r396, %r395;
	min.s32 	%r398, %r371, %r397;
	ld.shared.u32 	%r399, [%r22+3848];
	add.s32 	%r400, %r399, %r395;
	min.s32 	%r401, %r374, %r400;
	ld.shared.u32 	%r402, [%r22+3952];
	add.s32 	%r403, %r402, %r395;
	min.s32 	%r404, %r377, %r403;
	ld.shared.u32 	%r405, [%r15+16272];
	add.s32 	%r406, %r396, %r405;
	min.s32 	%r407, %r380, %r406;
	st.shared.u32 	[%r23+16224], %r407;
	add.s32 	%r408, %r399, %r405;
	min.s32 	%r409, %r382, %r408;
	st.shared.u32 	[%r23+16328], %r409;
	add.s32 	%r410, %r402, %r405;
	min.s32 	%r411, %r384, %r410;
	ld.shared.u32 	%r412, [%r15+52];
	ld.shared.u32 	%r413, [%r22+4056];
	add.s32 	%r414, %r413, %r412;
	min.s32 	%r415, %r388, %r414;
	st.shared.u32 	[%r23], %r415;
	ld.shared.u32 	%r416, [%r22+4160];
	add.s32 	%r417, %r416, %r412;
	min.s32 	%r418, %r391, %r417;
	st.shared.u32 	[%r23+104], %r418;
	ld.shared.u32 	%r419, [%r22+4264];
	add.s32 	%r420, %r419, %r412;
	min.s32 	%r421, %r394, %r420;
	st.shared.u32 	[%r23+208], %r421;
	ld.shared.u32 	%r422, [%r15+8164];
	ld.shared.u32 	%r423, [%r22+4056];
	add.s32 	%r424, %r423, %r422;
	min.s32 	%r425, %r398, %r424;
	st.shared.u32 	[%r23+8112], %r425;
	ld.shared.u32 	%r426, [%r22+4160];
	add.s32 	%r427, %r426, %r422;
	min.s32 	%r428, %r401, %r427;
	st.shared.u32 	[%r23+8216], %r428;
	ld.shared.u32 	%r429, [%r22+4264];
	add.s32 	%r430, %r429, %r422;
	min.s32 	%r431, %r404, %r430;
	st.shared.u32 	[%r23+8320], %r431;
	ld.shared.u32 	%r432, [%r15+16276];
	add.s32 	%r433, %r423, %r432;
	min.s32 	%r434, %r407, %r433;
	add.s32 	%r435, %r426, %r432;
	min.s32 	%r436, %r409, %r435;
	add.s32 	%r437, %r429, %r432;
	min.s32 	%r438, %r411, %r437;
	st.shared.u32 	[%r23+16432], %r438;
	ld.shared.u32 	%r439, [%r15+56];
	ld.shared.u32 	%r440, [%r22+4368];
	add.s32 	%r441, %r440, %r439;
	min.s32 	%r442, %r415, %r441;
	st.shared.u32 	[%r23], %r442;
	ld.shared.u32 	%r443, [%r22+4472];
	add.s32 	%r444, %r443, %r439;
	min.s32 	%r445, %r418, %r444;
	st.shared.u32 	[%r23+104], %r445;
	ld.shared.u32 	%r446, [%r22+4576];
	add.s32 	%r447, %r446, %r439;
	min.s32 	%r448, %r421, %r447;
	st.shared.u32 	[%r23+208], %r448;
	ld.shared.u32 	%r449, [%r15+8168];
	ld.shared.u32 	%r450, [%r22+4368];
	add.s32 	%r451, %r450, %r449;
	min.s32 	%r452, %r425, %r451;
	ld.shared.u32 	%r453, [%r22+4472];
	add.s32 	%r454, %r453, %r449;
	min.s32 	%r455, %r428, %r454;
	ld.shared.u32 	%r456, [%r22+4576];
	add.s32 	%r457, %r456, %r449;
	min.s32 	%r458, %r431, %r457;
	ld.shared.u32 	%r459, [%r15+16280];
	add.s32 	%r460, %r450, %r459;
	min.s32 	%r461, %r434, %r460;
	add.s32 	%r462, %r453, %r459;
	min.s32 	%r463, %r436, %r462;
	add.s32 	%r464, %r456, %r459;
	min.s32 	%r465, %r438, %r464;
	ld.shared.u32 	%r466, [%r15+60];
	ld.shared.u32 	%r467, [%r22+4680];
	add.s32 	%r468, %r467, %r466;
	min.s32 	%r469, %r442, %r468;
	st.shared.u32 	[%r23], %r469;
	ld.shared.u32 	%r470, [%r22+4784];
	add.s32 	%r471, %r470, %r466;
	min.s32 	%r472, %r445, %r471;
	st.shared.u32 	[%r23+104], %r472;
	ld.shared.u32 	%r473, [%r22+4888];
	add.s32 	%r474, %r473, %r466;
	min.s32 	%r475, %r448, %r474;
	st.shared.u32 	[%r23+208], %r475;
	ld.shared.u32 	%r476, [%r15+8172];
	ld.shared.u32 	%r477, [%r22+4680];
	add.s32 	%r478, %r477, %r476;
	min.s32 	%r479, %r452, %r478;
	ld.shared.u32 	%r480, [%r22+4784];
	add.s32 	%r481, %r480, %r476;
	min.s32 	%r482, %r455, %r481;
	ld.shared.u32 	%r483, [%r22+4888];
	add.s32 	%r484, %r483, %r476;
	min.s32 	%r485, %r458, %r484;
	ld.shared.u32 	%r486, [%r15+16284];
	add.s32 	%r487, %r477, %r486;
	min.s32 	%r488, %r461, %r487;
	st.shared.u32 	[%r23+16224], %r488;
	add.s32 	%r489, %r480, %r486;
	min.s32 	%r490, %r463, %r489;
	st.shared.u32 	[%r23+16328], %r490;
	add.s32 	%r491, %r483, %r486;
	min.s32 	%r492, %r465, %r491;
	ld.shared.u32 	%r493, [%r15+64];
	ld.shared.u32 	%r494, [%r22+4992];
	add.s32 	%r495, %r494, %r493;
	min.s32 	%r496, %r469, %r495;
	st.shared.u32 	[%r23], %r496;
	ld.shared.u32 	%r497, [%r22+5096];
	add.s32 	%r498, %r497, %r493;
	min.s32 	%r499, %r472, %r498;
	st.shared.u32 	[%r23+104], %r499;
	ld.shared.u32 	%r500, [%r22+5200];
	add.s32 	%r501, %r500, %r493;
	min.s32 	%r502, %r475, %r501;
	st.shared.u32 	[%r23+208], %r502;
	ld.shared.u32 	%r503, [%r15+8176];
	ld.shared.u32 	%r504, [%r22+4992];
	add.s32 	%r505, %r504, %r503;
	min.s32 	%r506, %r479, %r505;
	st.shared.u32 	[%r23+8112], %r506;
	ld.shared.u32 	%r507, [%r22+5096];
	add.s32 	%r508, %r507, %r503;
	min.s32 	%r509, %r482, %r508;
	st.shared.u32 	[%r23+8216], %r509;
	ld.shared.u32 	%r510, [%r22+5200];
	add.s32 	%r511, %r510, %r503;
	min.s32 	%r512, %r485, %r511;
	st.shared.u32 	[%r23+8320], %r512;
	ld.shared.u32 	%r513, [%r15+16288];
	add.s32 	%r514, %r504, %r513;
	min.s32 	%r515, %r488, %r514;
	add.s32 	%r516, %r507, %r513;
	min.s32 	%r517, %r490, %r516;
	add.s32 	%r518, %r510, %r513;
	min.s32 	%r519, %r492, %r518;
	st.shared.u32 	[%r23+16432], %r519;
	ld.shared.u32 	%r520, [%r15+68];
	ld.shared.u32 	%r521, [%r22+5304];
	add.s32 	%r522, %r521, %r520;
	min.s32 	%r523, %r496, %r522;
	st.shared.u32 	[%r23], %r523;
	ld.shared.u32 	%r524, [%r22+5408];
	add.s32 	%r525, %r524, %r520;
	min.s32 	%r526, %r499, %r525;
	st.shared.u32 	[%r23+104], %r526;
	ld.shared.u32 	%r527, [%r22+5512];
	add.s32 	%r528, %r527, %r520;
	min.s32 	%r529, %r502, %r528;
	st.shared.u32 	[%r23+208], %r529;
	ld.shared.u32 	%r530, [%r15+8180];
	ld.shared.u32 	%r531, [%r22+5304];
	add.s32 	%r532, %r531, %r530;
	min.s32 	%r533, %r506, %r532;
	ld.shared.u32 	%r534, [%r22+5408];
	add.s32 	%r535, %r534, %r530;
	min.s32 	%r536, %r509, %r535;
	ld.shared.u32 	%r537, [%r22+5512];
	add.s32 	%r538, %r537, %r530;
	min.s32 	%r539, %r512, %r538;
	ld.shared.u32 	%r540, [%r15+16292];
	add.s32 	%r541, %r531, %r540;
	min.s32 	%r542, %r515, %r541;
	add.s32 	%r543, %r534, %r540;
	min.s32 	%r544, %r517, %r543;
	add.s32 	%r545, %r537, %r540;
	min.s32 	%r546, %r519, %r545;
	ld.shared.u32 	%r547, [%r15+72];
	ld.shared.u32 	%r548, [%r22+5616];
	add.s32 	%r549, %r548, %r547;
	min.s32 	%r550, %r523, %r549;
	st.shared.u32 	[%r23], %r550;
	ld.shared.u32 	%r551, [%r22+5720];
	add.s32 	%r552, %r551, %r547;
	min.s32 	%r553, %r526, %r552;
	st.shared.u32 	[%r23+104], %r553;
	ld.shared.u32 	%r554, [%r22+5824];
	add.s32 	%r555, %r554, %r547;
	min.s32 	%r556, %r529, %r555;
	st.shared.u32 	[%r23+208], %r556;
	ld.shared.u32 	%r557, [%r15+8184];
	ld.shared.u32 	%r558, [%r22+5616];
	add.s32 	%r559, %r558, %r557;
	min.s32 	%r560, %r533, %r559;
	ld.shared.u32 	%r561, [%r22+5720];
	add.s32 	%r562, %r561, %r557;
	min.s32 	%r563, %r536, %r562;
	ld.shared.u32 	%r564, [%r22+5824];
	add.s32 	%r565, %r564, %r557;
	min.s32 	%r566, %r539, %r565;
	ld.shared.u32 	%r567, [%r15+16296];
	add.s32 	%r568, %r558, %r567;
	min.s32 	%r569, %r542, %r568;
	st.shared.u32 	[%r23+16224], %r569;
	add.s32 	%r570, %r561, %r567;
	min.s32 	%r571, %r544, %r570;
	st.shared.u32 	[%r23+16328], %r571;
	add.s32 	%r572, %r564, %r567;
	min.s32 	%r573, %r546, %r572;
	ld.shared.u32 	%r574, [%r15+76];
	ld.shared.u32 	%r575, [%r22+5928];
	add.s32 	%r576, %r575, %r574;
	min.s32 	%r577, %r550, %r576;
	st.shared.u32 	[%r23], %r577;
	ld.shared.u32 	%r578, [%r22+6032];
	add.s32 	%r579, %r578, %r574;
	min.s32 	%r580, %r553, %r579;
	st.shared.u32 	[%r23+104], %r580;
	ld.shared.u32 	%r581, [%r22+6136];
	add.s32 	%r582, %r581, %r574;
	min.s32 	%r583, %r556, %r582;
	st.shared.u32 	[%r23+208], %r583;
	ld.shared.u32 	%r584, [%r15+8188];
	ld.shared.u32 	%r585, [%r22+5928];
	add.s32 	%r586, %r585, %r584;
	min.s32 	%r587, %r560, %r586;
	st.shared.u32 	[%r23+8112], %r587;
	ld.shared.u32 	%r588, [%r22+6032];
	add.s32 	%r589, %r588, %r584;
	min.s32 	%r590, %r563, %r589;
	st.shared.u32 	[%r23+8216], %r590;
	ld.shared.u32 	%r591, [%r22+6136];
	add.s32 	%r592, %r591, %r584;
	min.s32 	%r593, %r566, %r592;
	st.shared.u32 	[%r23+8320], %r593;
	ld.shared.u32 	%r594, [%r15+16300];
	add.s32 	%r595, %r585, %r594;
	min.s32 	%r596, %r569, %r595;
	add.s32 	%r597, %r588, %r594;
	min.s32 	%r598, %r571, %r597;
	add.s32 	%r599, %r591, %r594;
	min.s32 	%r600, %r573, %r599;
	st.shared.u32 	[%r23+16432], %r600;
	ld.shared.u32 	%r601, [%r15+80];
	ld.shared.u32 	%r602, [%r22+6240];
	add.s32 	%r603, %r602, %r601;
	min.s32 	%r604, %r577, %r603;
	st.shared.u32 	[%r23], %r604;
	ld.shared.u32 	%r605, [%r22+6344];
	add.s32 	%r606, %r605, %r601;
	min.s32 	%r607, %r580, %r606;
	st.shared.u32 	[%r23+104], %r607;
	ld.shared.u32 	%r608, [%r22+6448];
	add.s32 	%r609, %r608, %r601;
	min.s32 	%r610, %r583, %r609;
	st.shared.u32 	[%r23+208], %r610;
	ld.shared.u32 	%r611, [%r15+8192];
	ld.shared.u32 	%r612, [%r22+6240];
	add.s32 	%r613, %r612, %r611;
	min.s32 	%r614, %r587, %r613;
	ld.shared.u32 	%r615, [%r22+6344];
	add.s32 	%r616, %r615, %r611;
	min.s32 	%r617, %r590, %r616;
	ld.shared.u32 	%r618, [%r22+6448];
	add.s32 	%r619, %r618, %r611;
	min.s32 	%r620, %r593, %r619;
	ld.shared.u32 	%r621, [%r15+16304];
	add.s32 	%r622, %r612, %r621;
	min.s32 	%r623, %r596, %r622;
	add.s32 	%r624, %r615, %r621;
	min.s32 	%r625, %r598, %r624;
	add.s32 	%r626, %r618, %r621;
	min.s32 	%r627, %r600, %r626;
	ld.shared.u32 	%r628, [%r15+84];
	ld.shared.u32 	%r629, [%r22+6552];
	add.s32 	%r630, %r629, %r628;
	min.s32 	%r631, %r604, %r630;
	st.shared.u32 	[%r23], %r631;
	ld.shared.u32 	%r632, [%r22+6656];
	add.s32 	%r633, %r632, %r628;
	min.s32 	%r634, %r607, %r633;
	st.shared.u32 	[%r23+104], %r634;
	ld.shared.u32 	%r635, [%r22+6760];
	add.s32 	%r636, %r635, %r628;
	min.s32 	%r637, %r610, %r636;
	st.shared.u32 	[%r23+208], %r637;
	ld.shared.u32 	%r638, [%r15+8196];
	ld.shared.u32 	%r639, [%r22+6552];
	add.s32 	%r640, %r639, %r638;
	min.s32 	%r641, %r614, %r640;
	ld.shared.u32 	%r642, [%r22+6656];
	add.s32 	%r643, %r642, %r638;
	min.s32 	%r644, %r617, %r643;
	ld.shared.u32 	%r645, [%r22+6760];
	add.s32 	%r646, %r645, %r638;
	min.s32 	%r647, %r620, %r646;
	ld.shared.u32 	%r648, [%r15+16308];
	add.s32 	%r649, %r639, %r648;
	min.s32 	%r650, %r623, %r649;
	st.shared.u32 	[%r23+16224], %r650;
	add.s32 	%r651, %r642, %r648;
	min.s32 	%r652, %r625, %r651;
	st.shared.u32 	[%r23+16328], %r652;
	add.s32 	%r653, %r645, %r648;
	min.s32 	%r654, %r627, %r653;
	ld.shared.u32 	%r655, [%r15+88];
	ld.shared.u32 	%r656, [%r22+6864];
	add.s32 	%r657, %r656, %r655;
	min.s32 	%r658, %r631, %r657;
	st.shared.u32 	[%r23], %r658;
	ld.shared.u32 	%r659, [%r22+6968];
	add.s32 	%r660, %r659, %r655;
	min.s32 	%r661, %r634, %r660;
	st.shared.u32 	[%r23+104], %r661;
	ld.shared.u32 	%r662, [%r22+7072];
	add.s32 	%r663, %r662, %r655;
	min.s32 	%r664, %r637, %r663;
	st.shared.u32 	[%r23+208], %r664;
	ld.shared.u32 	%r665, [%r15+8200];
	ld.shared.u32 	%r666, [%r22+6864];
	add.s32 	%r667, %r666, %r665;
	min.s32 	%r668, %r641, %r667;
	st.shared.u32 	[%r23+8112], %r668;
	ld.shared.u32 	%r669, [%r22+6968];
	add.s32 	%r670, %r669, %r665;
	min.s32 	%r671, %r644, %r670;
	st.shared.u32 	[%r23+8216], %r671;
	ld.shared.u32 	%r672, [%r22+7072];
	add.s32 	%r673, %r672, %r665;
	min.s32 	%r674, %r647, %r673;
	st.shared.u32 	[%r23+8320], %r674;
	ld.shared.u32 	%r675, [%r15+16312];
	add.s32 	%r676, %r666, %r675;
	min.s32 	%r677, %r650, %r676;
	add.s32 	%r678, %r669, %r675;
	min.s32 	%r679, %r652, %r678;
	add.s32 	%r680, %r672, %r675;
	min.s32 	%r681, %r654, %r680;
	st.shared.u32 	[%r23+16432], %r681;
	ld.shared.u32 	%r682, [%r15+92];
	ld.shared.u32 	%r683, [%r22+7176];
	add.s32 	%r684, %r683, %r682;
	min.s32 	%r685, %r658, %r684;
	st.shared.u32 	[%r23], %r685;
	ld.shared.u32 	%r686, [%r22+7280];
	add.s32 	%r687, %r686, %r682;
	min.s32 	%r688, %r661, %r687;
	st.shared.u32 	[%r23+104], %r688;
	ld.shared.u32 	%r689, [%r22+7384];
	add.s32 	%r690, %r689, %r682;
	min.s32 	%r691, %r664, %r690;
	st.shared.u32 	[%r23+208], %r691;
	ld.shared.u32 	%r692, [%r15+8204];
	ld.shared.u32 	%r693, [%r22+7176];
	add.s32 	%r694, %r693, %r692;
	min.s32 	%r695, %r668, %r694;
	ld.shared.u32 	%r696, [%r22+7280];
	add.s32 	%r697, %r696, %r692;
	min.s32 	%r698, %r671, %r697;
	ld.shared.u32 	%r699, [%r22+7384];
	add.s32 	%r700, %r699, %r692;
	min.s32 	%r701, %r674, %r700;
	ld.shared.u32 	%r702, [%r15+16316];
	add.s32 	%r703, %r693, %r702;
	min.s32 	%r704, %r677, %r703;
	add.s32 	%r705, %r696, %r702;
	min.s32 	%r706, %r679, %r705;
	add.s32 	%r707, %r699, %r702;
	min.s32 	%r708, %r681, %r707;
	ld.shared.u32 	%r709, [%r15+96];
	ld.shared.u32 	%r710, [%r22+7488];
	add.s32 	%r711, %r710, %r709;
	min.s32 	%r712, %r685, %r711;
	st.shared.u32 	[%r23], %r712;
	ld.shared.u32 	%r713, [%r22+7592];
	add.s32 	%r714, %r713, %r709;
	min.s32 	%r715, %r688, %r714;
	st.shared.u32 	[%r23+104], %r715;
	ld.shared.u32 	%r716, [%r22+7696];
	add.s32 	%r717, %r716, %r709;
	min.s32 	%r718, %r691, %r717;
	st.shared.u32 	[%r23+208], %r718;
	ld.shared.u32 	%r719, [%r15+8208];
	ld.shared.u32 	%r720, [%r22+7488];
	add.s32 	%r721, %r720, %r719;
	min.s32 	%r722, %r695, %r721;
	ld.shared.u32 	%r723, [%r22+7592];
	add.s32 	%r724, %r723, %r719;
	min.s32 	%r725, %r698, %r724;
	ld.shared.u32 	%r726, [%r22+7696];
	add.s32 	%r727, %r726, %r719;
	min.s32 	%r728, %r701, %r727;
	ld.shared.u32 	%r729, [%r15+16320];
	add.s32 	%r730, %r720, %r729;
	min.s32 	%r731, %r704, %r730;
	st.shared.u32 	[%r23+16224], %r731;
	add.s32 	%r732, %r723, %r729;
	min.s32 	%r733, %r706, %r732;
	st.shared.u32 	[%r23+16328], %r733;
	add.s32 	%r734, %r726, %r729;
	min.s32 	%r735, %r708, %r734;
	ld.shared.u32 	%r736, [%r15+100];
	ld.shared.u32 	%r737, [%r22+7800];
	add.s32 	%r738, %r737, %r736;
	min.s32 	%r739, %r712, %r738;
	st.shared.u32 	[%r23], %r739;
	ld.shared.u32 	%r740, [%r22+7904];
	add.s32 	%r741, %r740, %r736;
	min.s32 	%r742, %r715, %r741;
	st.shared.u32 	[%r23+104], %r742;
	ld.shared.u32 	%r743, [%r22+8008];
	add.s32 	%r744, %r743, %r736;
	min.s32 	%r745, %r718, %r744;
	st.shared.u32 	[%r23+208], %r745;
	ld.shared.u32 	%r746, [%r15+8212];
	ld.shared.u32 	%r747, [%r22+7800];
	add.s32 	%r748, %r747, %r746;
	min.s32 	%r749, %r722, %r748;
	st.shared.u32 	[%r23+8112], %r749;
	ld.shared.u32 	%r750, [%r22+7904];
	add.s32 	%r751, %r750, %r746;
	min.s32 	%r752, %r725, %r751;
	st.shared.u32 	[%r23+8216], %r752;
	ld.shared.u32 	%r753, [%r22+8008];
	add.s32 	%r754, %r753, %r746;
	min.s32 	%r755, %r728, %r754;
	st.shared.u32 	[%r23+8320], %r755;
	ld.shared.u32 	%r756, [%r15+16324];
	add.s32 	%r757, %r747, %r756;
	min.s32 	%r758, %r731, %r757;
	add.s32 	%r759, %r750, %r756;
	min.s32 	%r760, %r733, %r759;
	add.s32 	%r761, %r753, %r756;
	min.s32 	%r762, %r735, %r761;
	st.shared.u32 	[%r23+16432], %r762;
	ld.shared.u32 	%r763, [%r15+104];
	ld.shared.u32 	%r764, [%r22+8112];
	add.s32 	%r765, %r764, %r763;
	min.s32 	%r766, %r739, %r765;
	st.shared.u32 	[%r23], %r766;
	ld.shared.u32 	%r767, [%r22+8216];
	add.s32 	%r768, %r767, %r763;
	min.s32 	%r769, %r742, %r768;
	st.shared.u32 	[%r23+104], %r769;
	ld.shared.u32 	%r770, [%r22+8320];
	add.s32 	%r771, %r770, %r763;
	min.s32 	%r772, %r745, %r771;
	st.shared.u32 	[%r23+208], %r772;
	ld.shared.u32 	%r773, [%r15+8216];
	ld.shared.u32 	%r774, [%r22+8112];
	add.s32 	%r775, %r774, %r773;
	min.s32 	%r776, %r749, %r775;
	st.shared.u32 	[%r23+8112], %r776;
	ld.shared.u32 	%r777, [%r22+8216];
	add.s32 	%r778, %r777, %r773;
	min.s32 	%r779, %r752, %r778;
	st.shared.u32 	[%r23+8216], %r779;
	ld.shared.u32 	%r780, [%r22+8320];
	add.s32 	%r781, %r780, %r773;
	min.s32 	%r782, %r755, %r781;
	st.shared.u32 	[%r23+8320], %r782;
	ld.shared.u32 	%r783, [%r15+16328];
	ld.shared.u32 	%r784, [%r22+8112];
	add.s32 	%r785, %r784, %r783;
	min.s32 	%r786, %r758, %r785;
	ld.shared.u32 	%r787, [%r22+8216];
	add.s32 	%r788, %r787, %r783;
	min.s32 	%r789, %r760, %r788;
	ld.shared.u32 	%r790, [%r22+8320];
	add.s32 	%r791, %r790, %r783;
	min.s32 	%r792, %r762, %r791;
	ld.shared.u32 	%r793, [%r15+108];
	ld.shared.u32 	%r794, [%r22+8424];
	add.s32 	%r795, %r794, %r793;
	min.s32 	%r796, %r766, %r795;
	st.shared.u32 	[%r23], %r796;
	ld.shared.u32 	%r797, [%r22+8528];
	add.s32 	%r798, %r797, %r793;
	min.s32 	%r799, %r769, %r798;
	st.shared.u32 	[%r23+104], %r799;
	ld.shared.u32 	%r800, [%r22+8632];
	add.s32 	%r801, %r800, %r793;
	min.s32 	%r802, %r772, %r801;
	st.shared.u32 	[%r23+208], %r802;
	ld.shared.u32 	%r803, [%r15+8220];
	ld.shared.u32 	%r804, [%r22+8424];
	add.s32 	%r805, %r804, %r803;
	min.s32 	%r806, %r776, %r805;
	st.shared.u32 	[%r23+8112], %r806;
	ld.shared.u32 	%r807, [%r22+8528];
	add.s32 	%r808, %r807, %r803;
	min.s32 	%r809, %r779, %r808;
	st.shared.u32 	[%r23+8216], %r809;
	ld.shared.u32 	%r810, [%r22+8632];
	add.s32 	%r811, %r810, %r803;
	min.s32 	%r812, %r782, %r811;
	st.shared.u32 	[%r23+8320], %r812;
	ld.shared.u32 	%r813, [%r15+16332];
	ld.shared.u32 	%r814, [%r22+8424];
	add.s32 	%r815, %r814, %r813;
	min.s32 	%r816, %r786, %r815;
	st.shared.u32 	[%r23+16224], %r816;
	ld.shared.u32 	%r817, [%r22+8528];
	add.s32 	%r818, %r817, %r813;
	min.s32 	%r819, %r789, %r818;
	st.shared.u32 	[%r23+16328], %r819;
	ld.shared.u32 	%r820, [%r22+8632];
	add.s32 	%r821, %r820, %r813;
	min.s32 	%r822, %r792, %r821;
	ld.shared.u32 	%r823, [%r15+112];
	ld.shared.u32 	%r824, [%r22+8736];
	add.s32 	%r825, %r824, %r823;
	min.s32 	%r826, %r796, %r825;
	st.shared.u32 	[%r23], %r826;
	ld.shared.u32 	%r827, [%r22+8840];
	add.s32 	%r828, %r827, %r823;
	min.s32 	%r829, %r799, %r828;
	st.shared.u32 	[%r23+104], %r829;
	ld.shared.u32 	%r830, [%r22+8944];
	add.s32 	%r831, %r830, %r823;
	min.s32 	%r832, %r802, %r831;
	st.shared.u32 	[%r23+208], %r832;
	ld.shared.u32 	%r833, [%r15+8224];
	ld.shared.u32 	%r834, [%r22+8736];
	add.s32 	%r835, %r834, %r833;
	min.s32 	%r836, %r806, %r835;
	st.shared.u32 	[%r23+8112], %r836;
	ld.shared.u32 	%r837, [%r22+8840];
	add.s32 	%r838, %r837, %r833;
	min.s32 	%r839, %r809, %r838;
	st.shared.u32 	[%r23+8216], %r839;
	ld.shared.u32 	%r840, [%r22+8944];
	add.s32 	%r841, %r840, %r833;
	min.s32 	%r842, %r812, %r841;
	st.shared.u32 	[%r23+8320], %r842;
	ld.shared.u32 	%r843, [%r15+16336];
	ld.shared.u32 	%r844, [%r22+8736];
	add.s32 	%r845, %r844, %r843;
	min.s32 	%r846, %r816, %r845;
	ld.shared.u32 	%r847, [%r22+8840];
	add.s32 	%r848, %r847, %r843;
	min.s32 	%r849, %r819, %r848;
	ld.shared.u32 	%r850, [%r22+8944];
	add.s32 	%r851, %r850, %r843;
	min.s32 	%r852, %r822, %r851;
	st.shared.u32 	[%r23+16432], %r852;
	ld.shared.u32 	%r853, [%r15+116];
	ld.shared.u32 	%r854, [%r22+9048];
	add.s32 	%r855, %r854, %r853;
	min.s32 	%r856, %r826, %r855;
	st.shared.u32 	[%r23], %r856;
	ld.shared.u32 	%r857, [%r22+9152];
	add.s32 	%r858, %r857, %r853;
	min.s32 	%r859, %r829, %r858;
	st.shared.u32 	[%r23+104], %r859;
	ld.shared.u32 	%r860, [%r22+9256];
	add.s32 	%r861, %r860, %r853;
	min.s32 	%r862, %r832, %r861;
	st.shared.u32 	[%r23+208], %r862;
	ld.shared.u32 	%r863, [%r15+8228];
	ld.shared.u32 	%r864, [%r22+9048];
	add.s32 	%r865, %r864, %r863;
	min.s32 	%r866, %r836, %r865;
	st.shared.u32 	[%r23+8112], %r866;
	ld.shared.u32 	%r867, [%r22+9152];
	add.s32 	%r868, %r867, %r863;
	min.s32 	%r869, %r839, %r868;
	st.shared.u32 	[%r23+8216], %r869;
	ld.shared.u32 	%r870, [%r22+9256];
	add.s32 	%r871, %r870, %r863;
	min.s32 	%r872, %r842, %r871;
	st.shared.u32 	[%r23+8320], %r872;
	ld.shared.u32 	%r873, [%r15+16340];
	ld.shared.u32 	%r874, [%r22+9048];
	add.s32 	%r875, %r874, %r873;
	min.s32 	%r876, %r846, %r875;
	ld.shared.u32 	%r877, [%r22+9152];
	add.s32 	%r878, %r877, %r873;
	min.s32 	%r879, %r849, %r878;
	ld.shared.u32 	%r880, [%r22+9256];
	add.s32 	%r881, %r880, %r873;
	min.s32 	%r882, %r852, %r881;
	ld.shared.u32 	%r883, [%r15+120];
	ld.shared.u32 	%r884, [%r22+9360];
	add.s32 	%r885, %r884, %r883;
	min.s32 	%r886, %r856, %r885;
	st.shared.u32 	[%r23], %r886;
	ld.shared.u32 	%r887, [%r22+9464];
	add.s32 	%r888, %r887, %r883;
	min.s32 	%r889, %r859, %r888;
	st.shared.u32 	[%r23+104], %r889;
	ld.shared.u32 	%r890, [%r22+9568];
	add.s32 	%r891, %r890, %r883;
	min.s32 	%r892, %r862, %r891;
	st.shared.u32 	[%r23+208], %r892;
	ld.shared.u32 	%r893, [%r15+8232];
	ld.shared.u32 	%r894, [%r22+9360];
	add.s32 	%r895, %r894, %r893;
	min.s32 	%r896, %r866, %r895;
	st.shared.u32 	[%r23+8112], %r896;
	ld.shared.u32 	%r897, [%r22+9464];
	add.s32 	%r898, %r897, %r893;
	min.s32 	%r899, %r869, %r898;
	st.shared.u32 	[%r23+8216], %r899;
	ld.shared.u32 	%r900, [%r22+9568];
	add.s32 	%r901, %r900, %r893;
	min.s32 	%r902, %r872, %r901;
	st.shared.u32 	[%r23+8320], %r902;
	ld.shared.u32 	%r903, [%r15+16344];
	ld.shared.u32 	%r904, [%r22+9360];
	add.s32 	%r905, %r904, %r903;
	min.s32 	%r906, %r876, %r905;
	st.shared.u32 	[%r23+16224], %r906;
	ld.shared.u32 	%r907, [%r22+9464];
	add.s32 	%r908, %r907, %r903;
	min.s32 	%r909, %r879, %r908;
	st.shared.u32 	[%r23+16328], %r909;
	ld.shared.u32 	%r910, [%r22+9568];
	add.s32 	%r911, %r910, %r903;
	min.s32 	%r912, %r882, %r911;
	ld.shared.u32 	%r913, [%r15+124];
	ld.shared.u32 	%r914, [%r22+9672];
	add.s32 	%r915, %r914, %r913;
	min.s32 	%r916, %r886, %r915;
	st.shared.u32 	[%r23], %r916;
	ld.shared.u32 	%r917, [%r22+9776];
	add.s32 	%r918, %r917, %r913;
	min.s32 	%r919, %r889, %r918;
	st.shared.u32 	[%r23+104], %r919;
	ld.shared.u32 	%r920, [%r22+9880];
	add.s32 	%r921, %r920, %r913;
	min.s32 	%r922, %r892, %r921;
	st.shared.u32 	[%r23+208], %r922;
	ld.shared.u32 	%r923, [%r15+8236];
	ld.shared.u32 	%r924, [%r22+9672];
	add.s32 	%r925, %r924, %r923;
	min.s32 	%r926, %r896, %r925;
	st.shared.u32 	[%r23+8112], %r926;
	ld.shared.u32 	%r927, [%r22+9776];
	add.s32 	%r928, %r927, %r923;
	min.s32 	%r929, %r899, %r928;
	st.shared.u32 	[%r23+8216], %r929;
	ld.shared.u32 	%r930, [%r22+9880];
	add.s32 	%r931, %r930, %r923;
	min.s32 	%r932, %r902, %r931;
	st.shared.u32 	[%r23+8320], %r932;
	ld.shared.u32 	%r933, [%r15+16348];
	ld.shared.u32 	%r934, [%r22+9672];
	add.s32 	%r935, %r934, %r933;
	min.s32 	%r936, %r906, %r935;
	ld.shared.u32 	%r937, [%r22+9776];
	add.s32 	%r938, %r937, %r933;
	min.s32 	%r939, %r909, %r938;
	ld.shared.u32 	%r940, [%r22+9880];
	add.s32 	%r941, %r940, %r933;
	min.s32 	%r942, %r912, %r941;
	st.shared.u32 	[%r23+16432], %r942;
	ld.shared.u32 	%r943, [%r15+128];
	ld.shared.u32 	%r944, [%r22+9984];
	add.s32 	%r945, %r944, %r943;
	min.s32 	%r946, %r916, %r945;
	st.shared.u32 	[%r23], %r946;
	ld.shared.u32 	%r947, [%r22+10088];
	add.s32 	%r948, %r947, %r943;
	min.s32 	%r949, %r919, %r948;
	st.shared.u32 	[%r23+104], %r949;
	ld.shared.u32 	%r950, [%r22+10192];
	add.s32 	%r951, %r950, %r943;
	min.s32 	%r952, %r922, %r951;
	st.shared.u32 	[%r23+208], %r952;
	ld.shared.u32 	%r953, [%r15+8240];
	ld.shared.u32 	%r954, [%r22+9984];
	add.s32 	%r955, %r954, %r953;
	min.s32 	%r956, %r926, %r955;
	st.shared.u32 	[%r23+8112], %r956;
	ld.shared.u32 	%r957, [%r22+10088];
	add.s32 	%r958, %r957, %r953;
	min.s32 	%r959, %r929, %r958;
	st.shared.u32 	[%r23+8216], %r959;
	ld.shared.u32 	%r960, [%r22+10192];
	add.s32 	%r961, %r960, %r953;
	min.s32 	%r962, %r932, %r961;
	st.shared.u32 	[%r23+8320], %r962;
	ld.shared.u32 	%r963, [%r15+16352];
	ld.shared.u32 	%r964, [%r22+9984];
	add.s32 	%r965, %r964, %r963;
	min.s32 	%r966, %r936, %r965;
	ld.shared.u32 	%r967, [%r22+10088];
	add.s32 	%r968, %r967, %r963;
	min.s32 	%r969, %r939, %r968;
	ld.shared.u32 	%r970, [%r22+10192];
	add.s32 	%r971, %r970, %r963;
	min.s32 	%r972, %r942, %r971;
	ld.shared.u32 	%r973, [%r15+132];
	ld.shared.u32 	%r974, [%r22+10296];
	add.s32 	%r975, %r974, %r973;
	min.s32 	%r976, %r946, %r975;
	st.shared.u32 	[%r23], %r976;
	ld.shared.u32 	%r977, [%r22+10400];
	add.s32 	%r978, %r977, %r973;
	min.s32 	%r979, %r949, %r978;
	st.shared.u32 	[%r23+104], %r979;
	ld.shared.u32 	%r980, [%r22+10504];
	add.s32 	%r981, %r980, %r973;
	min.s32 	%r982, %r952, %r981;
	st.shared.u32 	[%r23+208], %r982;
	ld.shared.u32 	%r983, [%r15+8244];
	ld.shared.u32 	%r984, [%r22+10296];
	add.s32 	%r985, %r984, %r983;
	min.s32 	%r986, %r956, %r985;
	st.shared.u32 	[%r23+8112], %r986;
	ld.shared.u32 	%r987, [%r22+10400];
	add.s32 	%r988, %r987, %r983;
	min.s32 	%r989, %r959, %r988;
	st.shared.u32 	[%r23+8216], %r989;
	ld.shared.u32 	%r990, [%r22+10504];
	add.s32 	%r991, %r990, %r983;
	min.s32 	%r992, %r962, %r991;
	st.shared.u32 	[%r23+8320], %r992;
	ld.shared.u32 	%r993, [%r15+16356];
	ld.shared.u32 	%r994, [%r22+10296];
	add.s32 	%r995, %r994, %r993;
	min.s32 	%r996, %r966, %r995;
	st.shared.u32 	[%r23+16224], %r996;
	ld.shared.u32 	%r997, [%r22+10400];
	add.s32 	%r998, %r997, %r993;
	min.s32 	%r999, %r969, %r998;
	st.shared.u32 	[%r23+16328], %r999;
	ld.shared.u32 	%r1000, [%r22+10504];
	add.s32 	%r1001, %r1000, %r993;
	min.s32 	%r1002, %r972, %r1001;
	ld.shared.u32 	%r1003, [%r15+136];
	ld.shared.u32 	%r1004, [%r22+10608];
	add.s32 	%r1005, %r1004, %r1003;
	min.s32 	%r1006, %r976, %r1005;
	st.shared.u32 	[%r23], %r1006;
	ld.shared.u32 	%r1007, [%r22+10712];
	add.s32 	%r1008, %r1007, %r1003;
	min.s32 	%r1009, %r979, %r1008;
	st.shared.u32 	[%r23+104], %r1009;
	ld.shared.u32 	%r1010, [%r22+10816];
	add.s32 	%r1011, %r1010, %r1003;
	min.s32 	%r1012, %r982, %r1011;
	st.shared.u32 	[%r23+208], %r1012;
	ld.shared.u32 	%r1013, [%r15+8248];
	ld.shared.u32 	%r1014, [%r22+10608];
	add.s32 	%r1015, %r1014, %r1013;
	min.s32 	%r1016, %r986, %r1015;
	st.shared.u32 	[%r23+8112], %r1016;
	ld.shared.u32 	%r1017, [%r22+10712];
	add.s32 	%r1018, %r1017, %r1013;
	min.s32 	%r1019, %r989, %r1018;
	st.shared.u32 	[%r23+8216], %r1019;
	ld.shared.u32 	%r1020, [%r22+10816];
	add.s32 	%r1021, %r1020, %r1013;
	min.s32 	%r1022, %r992, %r1021;
	st.shared.u32 	[%r23+8320], %r1022;
	ld.shared.u32 	%r1023, [%r15+16360];
	ld.shared.u32 	%r1024, [%r22+10608];
	add.s32 	%r1025, %r1024, %r1023;
	min.s32 	%r1026, %r996, %r1025;
	ld.shared.u32 	%r1027, [%r22+10712];
	add.s32 	%r1028, %r1027, %r1023;
	min.s32 	%r1029, %r999, %r1028;
	ld.shared.u32 	%r1030, [%r22+10816];
	add.s32 	%r1031, %r1030, %r1023;
	min.s32 	%r1032, %r1002, %r1031;
	st.shared.u32 	[%r23+16432], %r1032;
	ld.shared.u32 	%r1033, [%r15+140];
	ld.shared.u32 	%r1034, [%r22+10920];
	add.s32 	%r1035, %r1034, %r1033;
	min.s32 	%r1036, %r1006, %r1035;
	st.shared.u32 	[%r23], %r1036;
	ld.shared.u32 	%r1037, [%r22+11024];
	add.s32 	%r1038, %r1037, %r1033;
	min.s32 	%r1039, %r1009, %r1038;
	st.shared.u32 	[%r23+104], %r1039;
	ld.shared.u32 	%r1040, [%r22+11128];
	add.s32 	%r1041, %r1040, %r1033;
	min.s32 	%r1042, %r1012, %r1041;
	st.shared.u32 	[%r23+208], %r1042;
	ld.shared.u32 	%r1043, [%r15+8252];
	ld.shared.u32 	%r1044, [%r22+10920];
	add.s32 	%r1045, %r1044, %r1043;
	min.s32 	%r1046, %r1016, %r1045;
	st.shared.u32 	[%r23+8112], %r1046;
	ld.shared.u32 	%r1047, [%r22+11024];
	add.s32 	%r1048, %r1047, %r1043;
	min.s32 	%r1049, %r1019, %r1048;
	st.shared.u32 	[%r23+8216], %r1049;
	ld.shared.u32 	%r1050, [%r22+11128];
	add.s32 	%r1051, %r1050, %r1043;
	min.s32 	%r1052, %r1022, %r1051;
	st.shared.u32 	[%r23+8320], %r1052;
	ld.shared.u32 	%r1053, [%r15+16364];
	ld.shared.u32 	%r1054, [%r22+10920];
	add.s32 	%r1055, %r1054, %r1053;
	min.s32 	%r1056, %r1026, %r1055;
	ld.shared.u32 	%r1057, [%r22+11024];
	add.s32 	%r1058, %r1057, %r1053;
	min.s32 	%r1059, %r1029, %r1058;
	ld.shared.u32 	%r1060, [%r22+11128];
	add.s32 	%r1061, %r1060, %r1053;
	min.s32 	%r1062, %r1032, %r1061;
	ld.shared.u32 	%r1063, [%r15+144];
	ld.shared.u32 	%r1064, [%r22+11232];
	add.s32 	%r1065, %r1064, %r1063;
	min.s32 	%r1066, %r1036, %r1065;
	st.shared.u32 	[%r23], %r1066;
	ld.shared.u32 	%r1067, [%r22+11336];
	add.s32 	%r1068, %r1067, %r1063;
	min.s32 	%r1069, %r1039, %r1068;
	st.shared.u32 	[%r23+104], %r1069;
	ld.shared.u32 	%r1070, [%r22+11440];
	add.s32 	%r1071, %r1070, %r1063;
	min.s32 	%r1072, %r1042, %r1071;
	st.shared.u32 	[%r23+208], %r1072;
	ld.shared.u32 	%r1073, [%r15+8256];
	ld.shared.u32 	%r1074, [%r22+11232];
	add.s32 	%r1075, %r1074, %r1073;
	min.s32 	%r1076, %r1046, %r1075;
	st.shared.u32 	[%r23+8112], %r1076;
	ld.shared.u32 	%r1077, [%r22+11336];
	add.s32 	%r1078, %r1077, %r1073;
	min.s32 	%r1079, %r1049, %r1078;
	st.shared.u32 	[%r23+8216], %r1079;
	ld.shared.u32 	%r1080, [%r22+11440];
	add.s32 	%r1081, %r1080, %r1073;
	min.s32 	%r1082, %r1052, %r1081;
	st.shared.u32 	[%r23+8320], %r1082;
	ld.shared.u32 	%r1083, [%r15+16368];
	ld.shared.u32 	%r1084, [%r22+11232];
	add.s32 	%r1085, %r1084, %r1083;
	min.s32 	%r1086, %r1056, %r1085;
	st.shared.u32 	[%r23+16224], %r1086;
	ld.shared.u32 	%r1087, [%r22+11336];
	add.s32 	%r1088, %r1087, %r1083;
	min.s32 	%r1089, %r1059, %r1088;
	st.shared.u32 	[%r23+16328], %r1089;
	ld.shared.u32 	%r1090, [%r22+11440];
	add.s32 	%r1091, %r1090, %r1083;
	min.s32 	%r1092, %r1062, %r1091;
	ld.shared.u32 	%r1093, [%r15+148];
	ld.shared.u32 	%r1094, [%r22+11544];
	add.s32 	%r1095, %r1094, %r1093;
	min.s32 	%r1096, %r1066, %r1095;
	st.shared.u32 	[%r23], %r1096;
	ld.shared.u32 	%r1097, [%r22+11648];
	add.s32 	%r1098, %r1097, %r1093;
	min.s32 	%r1099, %r1069, %r1098;
	st.shared.u32 	[%r23+104], %r1099;
	ld.shared.u32 	%r1100, [%r22+11752];
	add.s32 	%r1101, %r1100, %r1093;
	min.s32 	%r1102, %r1072, %r1101;
	st.shared.u32 	[%r23+208], %r1102;
	ld.shared.u32 	%r1103, [%r15+8260];
	ld.shared.u32 	%r1104, [%r22+11544];
	add.s32 	%r1105, %r1104, %r1103;
	min.s32 	%r1106, %r1076, %r1105;
	st.shared.u32 	[%r23+8112], %r1106;
	ld.shared.u32 	%r1107, [%r22+11648];
	add.s32 	%r1108, %r1107, %r1103;
	min.s32 	%r1109, %r1079, %r1108;
	st.shared.u32 	[%r23+8216], %r1109;
	ld.shared.u32 	%r1110, [%r22+11752];
	add.s32 	%r1111, %r1110, %r1103;
	min.s32 	%r1112, %r1082, %r1111;
	st.shared.u32 	[%r23+8320], %r1112;
	ld.shared.u32 	%r1113, [%r15+16372];
	ld.shared.u32 	%r1114, [%r22+11544];
	add.s32 	%r1115, %r1114, %r1113;
	min.s32 	%r1116, %r1086, %r1115;
	ld.shared.u32 	%r1117, [%r22+11648];
	add.s32 	%r1118, %r1117, %r1113;
	min.s32 	%r1119, %r1089, %r1118;
	ld.shared.u32 	%r1120, [%r22+11752];
	add.s32 	%r1121, %r1120, %r1113;
	min.s32 	%r1122, %r1092, %r1121;
	st.shared.u32 	[%r23+16432], %r1122;
	ld.shared.u32 	%r1123, [%r15+152];
	ld.shared.u32 	%r1124, [%r22+11856];
	add.s32 	%r1125, %r1124, %r1123;
	min.s32 	%r1126, %r1096, %r1125;
	st.shared.u32 	[%r23], %r1126;
	ld.shared.u32 	%r1127, [%r22+11960];
	add.s32 	%r1128, %r1127, %r1123;
	min.s32 	%r1129, %r1099, %r1128;
	st.shared.u32 	[%r23+104], %r1129;
	ld.shared.u32 	%r1130, [%r22+12064];
	add.s32 	%r1131, %r1130, %r1123;
	min.s32 	%r1132, %r1102, %r1131;
	st.shared.u32 	[%r23+208], %r1132;
	ld.shared.u32 	%r1133, [%r15+8264];
	ld.shared.u32 	%r1134, [%r22+11856];
	add.s32 	%r1135, %r1134, %r1133;
	min.s32 	%r1136, %r1106, %r1135;
	st.shared.u32 	[%r23+8112], %r1136;
	ld.shared.u32 	%r1137, [%r22+11960];
	add.s32 	%r1138, %r1137, %r1133;
	min.s32 	%r1139, %r1109, %r1138;
	st.shared.u32 	[%r23+8216], %r1139;
	ld.shared.u32 	%r1140, [%r22+12064];
	add.s32 	%r1141, %r1140, %r1133;
	min.s32 	%r1142, %r1112, %r1141;
	st.shared.u32 	[%r23+8320], %r1142;
	ld.shared.u32 	%r1143, [%r15+16376];
	ld.shared.u32 	%r1144, [%r22+11856];
	add.s32 	%r1145, %r1144, %r1143;
	min.s32 	%r1146, %r1116, %r1145;
	ld.shared.u32 	%r1147, [%r22+11960];
	add.s32 	%r1148, %r1147, %r1143;
	min.s32 	%r1149, %r1119, %r1148;
	ld.shared.u32 	%r1150, [%r22+12064];
	add.s32 	%r1151, %r1150, %r1143;
	min.s32 	%r1152, %r1122, %r1151;
	ld.shared.u32 	%r1153, [%r15+156];
	ld.shared.u32 	%r1154, [%r22+12168];
	add.s32 	%r1155, %r1154, %r1153;
	min.s32 	%r1156, %r1126, %r1155;
	st.shared.u32 	[%r23], %r1156;
	ld.shared.u32 	%r1157, [%r22+12272];
	add.s32 	%r1158, %r1157, %r1153;
	min.s32 	%r1159, %r1129, %r1158;
	st.shared.u32 	[%r23+104], %r1159;
	ld.shared.u32 	%r1160, [%r22+12376];
	add.s32 	%r1161, %r1160, %r1153;
	min.s32 	%r1162, %r1132, %r1161;
	st.shared.u32 	[%r23+208], %r1162;
	ld.shared.u32 	%r1163, [%r15+8268];
	ld.shared.u32 	%r1164, [%r22+12168];
	add.s32 	%r1165, %r1164, %r1163;
	min.s32 	%r1166, %r1136, %r1165;
	st.shared.u32 	[%r23+8112], %r1166;
	ld.shared.u32 	%r1167, [%r22+12272];
	add.s32 	%r1168, %r1167, %r1163;
	min.s32 	%r1169, %r1139, %r1168;
	st.shared.u32 	[%r23+8216], %r1169;
	ld.shared.u32 	%r1170, [%r22+12376];
	add.s32 	%r1171, %r1170, %r1163;
	min.s32 	%r1172, %r1142, %r1171;
	st.shared.u32 	[%r23+8320], %r1172;
	ld.shared.u32 	%r1173, [%r15+16380];
	ld.shared.u32 	%r1174, [%r22+12168];
	add.s32 	%r1175, %r1174, %r1173;
	min.s32 	%r1176, %r1146, %r1175;
	st.shared.u32 	[%r23+16224], %r1176;
	ld.shared.u32 	%r1177, [%r22+12272];
	add.s32 	%r1178, %r1177, %r1173;
	min.s32 	%r1179, %r1149, %r1178;
	st.shared.u32 	[%r23+16328], %r1179;
	ld.shared.u32 	%r1180, [%r22+12376];
	add.s32 	%r1181, %r1180, %r1173;
	min.s32 	%r1182, %r1152, %r1181;
	ld.shared.u32 	%r1183, [%r15+160];
	ld.shared.u32 	%r1184, [%r22+12480];
	add.s32 	%r1185, %r1184, %r1183;
	min.s32 	%r1186, %r1156, %r1185;
	st.shared.u32 	[%r23], %r1186;
	ld.shared.u32 	%r1187, [%r22+12584];
	add.s32 	%r1188, %r1187, %r1183;
	min.s32 	%r1189, %r1159, %r1188;
	st.shared.u32 	[%r23+104], %r1189;
	ld.shared.u32 	%r1190, [%r22+12688];
	add.s32 	%r1191, %r1190, %r1183;
	min.s32 	%r1192, %r1162, %r1191;
	st.shared.u32 	[%r23+208], %r1192;
	ld.shared.u32 	%r1193, [%r15+8272];
	ld.shared.u32 	%r1194, [%r22+12480];
	add.s32 	%r1195, %r1194, %r1193;
	min.s32 	%r1196, %r1166, %r1195;
	st.shared.u32 	[%r23+8112], %r1196;
	ld.shared.u32 	%r1197, [%r22+12584];
	add.s32 	%r1198, %r1197, %r1193;
	min.s32 	%r1199, %r1169, %r1198;
	st.shared.u32 	[%r23+8216], %r1199;
	ld.shared.u32 	%r1200, [%r22+12688];
	add.s32 	%r1201, %r1200, %r1193;
	min.s32 	%r1202, %r1172, %r1201;
	st.shared.u32 	[%r23+8320], %r1202;
	ld.shared.u32 	%r1203, [%r15+16384];
	ld.shared.u32 	%r1204, [%r22+12480];
	add.s32 	%r1205, %r1204, %r1203;
	min.s32 	%r1206, %r1176, %r1205;
	ld.shared.u32 	%r1207, [%r22+12584];
	add.s32 	%r1208, %r1207, %r1203;
	min.s32 	%r1209, %r1179, %r1208;
	ld.shared.u32 	%r1210, [%r22+12688];
	add.s32 	%r1211, %r1210, %r1203;
	min.s32 	%r1212, %r1182, %r1211;
	st.shared.u32 	[%r23+16432], %r1212;
	ld.shared.u32 	%r1213, [%r15+164];
	ld.shared.u32 	%r1214, [%r22+12792];
	add.s32 	%r1215, %r1214, %r1213;
	min.s32 	%r1216, %r1186, %r1215;
	st.shared.u32 	[%r23], %r1216;
	ld.shared.u32 	%r1217, [%r22+12896];
	add.s32 	%r1218, %r1217, %r1213;
	min.s32 	%r1219, %r1189, %r1218;
	st.shared.u32 	[%r23+104], %r1219;
	ld.shared.u32 	%r1220, [%r22+13000];
	add.s32 	%r1221, %r1220, %r1213;
	min.s32 	%r1222, %r1192, %r1221;
	st.shared.u32 	[%r23+208], %r1222;
	ld.shared.u32 	%r1223, [%r15+8276];
	ld.shared.u32 	%r1224, [%r22+12792];
	add.s32 	%r1225, %r1224, %r1223;
	min.s32 	%r1226, %r1196, %r1225;
	st.shared.u32 	[%r23+8112], %r1226;
	ld.shared.u32 	%r1227, [%r22+12896];
	add.s32 	%r1228, %r1227, %r1223;
	min.s32 	%r1229, %r1199, %r1228;
	st.shared.u32 	[%r23+8216], %r1229;
	ld.shared.u32 	%r1230, [%r22+13000];
	add.s32 	%r1231, %r1230, %r1223;
	min.s32 	%r1232, %r1202, %r1231;
	st.shared.u32 	[%r23+8320], %r1232;
	ld.shared.u32 	%r1233, [%r15+16388];
	ld.shared.u32 	%r1234, [%r22+12792];
	add.s32 	%r1235, %r1234, %r1233;
	min.s32 	%r1236, %r1206, %r1235;
	ld.shared.u32 	%r1237, [%r22+12896];
	add.s32 	%r1238, %r1237, %r1233;
	min.s32 	%r1239, %r1209, %r1238;
	ld.shared.u32 	%r1240, [%r22+13000];
	add.s32 	%r1241, %r1240, %r1233;
	min.s32 	%r1242, %r1212, %r1241;
	ld.shared.u32 	%r1243, [%r15+168];
	ld.shared.u32 	%r1244, [%r22+13104];
	add.s32 	%r1245, %r1244, %r1243;
	min.s32 	%r1246, %r1216, %r1245;
	st.shared.u32 	[%r23], %r1246;
	ld.shared.u32 	%r1247, [%r22+13208];
	add.s32 	%r1248, %r1247, %r1243;
	min.s32 	%r1249, %r1219, %r1248;
	st.shared.u32 	[%r23+104], %r1249;
	ld.shared.u32 	%r1250, [%r22+13312];
	add.s32 	%r1251, %r1250, %r1243;
	min.s32 	%r1252, %r1222, %r1251;
	st.shared.u32 	[%r23+208], %r1252;
	ld.shared.u32 	%r1253, [%r15+8280];
	ld.shared.u32 	%r1254, [%r22+13104];
	add.s32 	%r1255, %r1254, %r1253;
	min.s32 	%r1256, %r1226, %r1255;
	st.shared.u32 	[%r23+8112], %r1256;
	ld.shared.u32 	%r1257, [%r22+13208];
	add.s32 	%r1258, %r1257, %r1253;
	min.s32 	%r1259, %r1229, %r1258;
	st.shared.u32 	[%r23+8216], %r1259;
	ld.shared.u32 	%r1260, [%r22+13312];
	add.s32 	%r1261, %r1260, %r1253;
	min.s32 	%r1262, %r1232, %r1261;
	st.shared.u32 	[%r23+8320], %r1262;
	ld.shared.u32 	%r1263, [%r15+16392];
	ld.shared.u32 	%r1264, [%r22+13104];
	add.s32 	%r1265, %r1264, %r1263;
	min.s32 	%r1266, %r1236, %r1265;
	st.shared.u32 	[%r23+16224], %r1266;
	ld.shared.u32 	%r1267, [%r22+13208];
	add.s32 	%r1268, %r1267, %r1263;
	min.s32 	%r1269, %r1239, %r1268;
	st.shared.u32 	[%r23+16328], %r1269;
	ld.shared.u32 	%r1270, [%r22+13312];
	add.s32 	%r1271, %r1270, %r1263;
	min.s32 	%r1272, %r1242, %r1271;
	ld.shared.u32 	%r1273, [%r15+172];
	ld.shared.u32 	%r1274, [%r22+13416];
	add.s32 	%r1275, %r1274, %r1273;
	min.s32 	%r1276, %r1246, %r1275;
	st.shared.u32 	[%r23], %r1276;
	ld.shared.u32 	%r1277, [%r22+13520];
	add.s32 	%r1278, %r1277, %r1273;
	min.s32 	%r1279, %r1249, %r1278;
	st.shared.u32 	[%r23+104], %r1279;
	ld.shared.u32 	%r1280, [%r22+13624];
	add.s32 	%r1281, %r1280, %r1273;
	min.s32 	%r1282, %r1252, %r1281;
	st.shared.u32 	[%r23+208], %r1282;
	ld.shared.u32 	%r1283, [%r15+8284];
	ld.shared.u32 	%r1284, [%r22+13416];
	add.s32 	%r1285, %r1284, %r1283;
	min.s32 	%r1286, %r1256, %r1285;
	st.shared.u32 	[%r23+8112], %r1286;
	ld.shared.u32 	%r1287, [%r22+13520];
	add.s32 	%r1288, %r1287, %r1283;
	min.s32 	%r1289, %r1259, %r1288;
	st.shared.u32 	[%r23+8216], %r1289;
	ld.shared.u32 	%r1290, [%r22+13624];
	add.s32 	%r1291, %r1290, %r1283;
	min.s32 	%r1292, %r1262, %r1291;
	st.shared.u32 	[%r23+8320], %r1292;
	ld.shared.u32 	%r1293, [%r15+16396];
	ld.shared.u32 	%r1294, [%r22+13416];
	add.s32 	%r1295, %r1294, %r1293;
	min.s32 	%r1296, %r1266, %r1295;
	ld.shared.u32 	%r1297, [%r22+13520];
	add.s32 	%r1298, %r1297, %r1293;
	min.s32 	%r1299, %r1269, %r1298;
	ld.shared.u32 	%r1300, [%r22+13624];
	add.s32 	%r1301, %r1300, %r1293;
	min.s32 	%r1302, %r1272, %r1301;
	st.shared.u32 	[%r23+16432], %r1302;
	ld.shared.u32 	%r1303, [%r15+176];
	ld.shared.u32 	%r1304, [%r22+13728];
	add.s32 	%r1305, %r1304, %r1303;
	min.s32 	%r1306, %r1276, %r1305;
	st.shared.u32 	[%r23], %r1306;
	ld.shared.u32 	%r1307, [%r22+13832];
	add.s32 	%r1308, %r1307, %r1303;
	min.s32 	%r1309, %r1279, %r1308;
	st.shared.u32 	[%r23+104], %r1309;
	ld.shared.u32 	%r1310, [%r22+13936];
	add.s32 	%r1311, %r1310, %r1303;
	min.s32 	%r1312, %r1282, %r1311;
	st.shared.u32 	[%r23+208], %r1312;
	ld.shared.u32 	%r1313, [%r15+8288];
	ld.shared.u32 	%r1314, [%r22+13728];
	add.s32 	%r1315, %r1314, %r1313;
	min.s32 	%r1316, %r1286, %r1315;
	st.shared.u32 	[%r23+8112], %r1316;
	ld.shared.u32 	%r1317, [%r22+13832];
	add.s32 	%r1318, %r1317, %r1313;
	min.s32 	%r1319, %r1289, %r1318;
	st.shared.u32 	[%r23+8216], %r1319;
	ld.shared.u32 	%r1320, [%r22+13936];
	add.s32 	%r1321, %r1320, %r1313;
	min.s32 	%r1322, %r1292, %r1321;
	st.shared.u32 	[%r23+8320], %r1322;
	ld.shared.u32 	%r1323, [%r15+16400];
	ld.shared.u32 	%r1324, [%r22+13728];
	add.s32 	%r1325, %r1324, %r1323;
	min.s32 	%r1326, %r1296, %r1325;
	ld.shared.u32 	%r1327, [%r22+13832];
	add.s32 	%r1328, %r1327, %r1323;
	min.s32 	%r1329, %r1299, %r1328;
	ld.shared.u32 	%r1330, [%r22+13936];
	add.s32 	%r1331, %r1330, %r1323;
	min.s32 	%r1332, %r1302, %r1331;
	ld.shared.u32 	%r1333, [%r15+180];
	ld.shared.u32 	%r1334, [%r22+14040];
	add.s32 	%r1335, %r1334, %r1333;
	min.s32 	%r1336, %r1306, %r1335;
	st.shared.u32 	[%r23], %r1336;
	ld.shared.u32 	%r1337, [%r22+14144];
	add.s32 	%r1338, %r1337, %r1333;
	min.s32 	%r1339, %r1309, %r1338;
	st.shared.u32 	[%r23+104], %r1339;
	ld.shared.u32 	%r1340, [%r22+14248];
	add.s32 	%r1341, %r1340, %r1333;
	min.s32 	%r1342, %r1312, %r1341;
	st.shared.u32 	[%r23+208], %r1342;
	ld.shared.u32 	%r1343, [%r15+8292];
	ld.shared.u32 	%r1344, [%r22+14040];
	add.s32 	%r1345, %r1344, %r1343;
	min.s32 	%r1346, %r1316, %r1345;
	st.shared.u32 	[%r23+8112], %r1346;
	ld.shared.u32 	%r1347, [%r22+14144];
	add.s32 	%r1348, %r1347, %r1343;
	min.s32 	%r1349, %r1319, %r1348;
	st.shared.u32 	[%r23+8216], %r1349;
	ld.shared.u32 	%r1350, [%r22+14248];
	add.s32 	%r1351, %r1350, %r1343;
	min.s32 	%r1352, %r1322, %r1351;
	st.shared.u32 	[%r23+8320], %r1352;
	ld.shared.u32 	%r1353, [%r15+16404];
	ld.shared.u32 	%r1354, [%r22+14040];
	add.s32 	%r1355, %r1354, %r1353;
	min.s32 	%r1356, %r1326, %r1355;
	st.shared.u32 	[%r23+16224], %r1356;
	ld.shared.u32 	%r1357, [%r22+14144];
	add.s32 	%r1358, %r1357, %r1353;
	min.s32 	%r1359, %r1329, %r1358;
	st.shared.u32 	[%r23+16328], %r1359;
	ld.shared.u32 	%r1360, [%r22+14248];
	add.s32 	%r1361, %r1360, %r1353;
	min.s32 	%r1362, %r1332, %r1361;
	ld.shared.u32 	%r1363, [%r15+184];
	ld.shared.u32 	%r1364, [%r22+14352];
	add.s32 	%r1365, %r1364, %r1363;
	min.s32 	%r1366, %r1336, %r1365;
	st.shared.u32 	[%r23], %r1366;
	ld.shared.u32 	%r1367, [%r22+14456];
	add.s32 	%r1368, %r1367, %r1363;
	min.s32 	%r1369, %r1339, %r1368;
	st.shared.u32 	[%r23+104], %r1369;
	ld.shared.u32 	%r1370, [%r22+14560];
	add.s32 	%r1371, %r1370, %r1363;
	min.s32 	%r1372, %r1342, %r1371;
	st.shared.u32 	[%r23+208], %r1372;
	ld.shared.u32 	%r1373, [%r15+8296];
	ld.shared.u32 	%r1374, [%r22+14352];
	add.s32 	%r1375, %r1374, %r1373;
	min.s32 	%r1376, %r1346, %r1375;
	st.shared.u32 	[%r23+8112], %r1376;
	ld.shared.u32 	%r1377, [%r22+14456];
	add.s32 	%r1378, %r1377, %r1373;
	min.s32 	%r1379, %r1349, %r1378;
	st.shared.u32 	[%r23+8216], %r1379;
	ld.shared.u32 	%r1380, [%r22+14560];
	add.s32 	%r1381, %r1380, %r1373;
	min.s32 	%r1382, %r1352, %r1381;
	st.shared.u32 	[%r23+8320], %r1382;
	ld.shared.u32 	%r1383, [%r15+16408];
	ld.shared.u32 	%r1384, [%r22+14352];
	add.s32 	%r1385, %r1384, %r1383;
	min.s32 	%r1386, %r1356, %r1385;
	ld.shared.u32 	%r1387, [%r22+14456];
	add.s32 	%r1388, %r1387, %r1383;
	min.s32 	%r1389, %r1359, %r1388;
	ld.shared.u32 	%r1390, [%r22+14560];
	add.s32 	%r1391, %r1390, %r1383;
	min.s32 	%r1392, %r1362, %r1391;
	st.shared.u32 	[%r23+16432], %r1392;
	ld.shared.u32 	%r1393, [%r15+188];
	ld.shared.u32 	%r1394, [%r22+14664];
	add.s32 	%r1395, %r1394, %r1393;
	min.s32 	%r1396, %r1366, %r1395;
	st.shared.u32 	[%r23], %r1396;
	ld.shared.u32 	%r1397, [%r22+14768];
	add.s32 	%r1398, %r1397, %r1393;
	min.s32 	%r1399, %r1369, %r1398;
	st.shared.u32 	[%r23+104], %r1399;
	ld.shared.u32 	%r1400, [%r22+14872];
	add.s32 	%r1401, %r1400, %r1393;
	min.s32 	%r1402, %r1372, %r1401;
	st.shared.u32 	[%r23+208], %r1402;
	ld.shared.u32 	%r1403, [%r15+8300];
	ld.shared.u32 	%r1404, [%r22+14664];
	add.s32 	%r1405, %r1404, %r1403;
	min.s32 	%r1406, %r1376, %r1405;
	st.shared.u32 	[%r23+8112], %r1406;
	ld.shared.u32 	%r1407, [%r22+14768];
	add.s32 	%r1408, %r1407, %r1403;
	min.s32 	%r1409, %r1379, %r1408;
	st.shared.u32 	[%r23+8216], %r1409;
	ld.shared.u32 	%r1410, [%r22+14872];
	add.s32 	%r1411, %r1410, %r1403;
	min.s32 	%r1412, %r1382, %r1411;
	st.shared.u32 	[%r23+8320], %r1412;
	ld.shared.u32 	%r1413, [%r15+16412];
	ld.shared.u32 	%r1414, [%r22+14664];
	add.s32 	%r1415, %r1414, %r1413;
	min.s32 	%r1416, %r1386, %r1415;
	ld.shared.u32 	%r1417, [%r22+14768];
	add.s32 	%r1418, %r1417, %r1413;
	min.s32 	%r1419, %r1389, %r1418;
	ld.shared.u32 	%r1420, [%r22+14872];
	add.s32 	%r1421, %r1420, %r1413;
	min.s32 	%r1422, %r1392, %r1421;
	ld.shared.u32 	%r1423, [%r15+192];
	ld.shared.u32 	%r1424, [%r22+14976];
	add.s32 	%r1425, %r1424, %r1423;
	min.s32 	%r1426, %r1396, %r1425;
	st.shared.u32 	[%r23], %r1426;
	ld.shared.u32 	%r1427, [%r22+15080];
	add.s32 	%r1428, %r1427, %r1423;
	min.s32 	%r1429, %r1399, %r1428;
	st.shared.u32 	[%r23+104], %r1429;
	ld.shared.u32 	%r1430, [%r22+15184];
	add.s32 	%r1431, %r1430, %r1423;
	min.s32 	%r1432, %r1402, %r1431;
	st.shared.u32 	[%r23+208], %r1432;
	ld.shared.u32 	%r1433, [%r15+8304];
	ld.shared.u32 	%r1434, [%r22+14976];
	add.s32 	%r1435, %r1434, %r1433;
	min.s32 	%r1436, %r1406, %r1435;
	st.shared.u32 	[%r23+8112], %r1436;
	ld.shared.u32 	%r1437, [%r22+15080];
	add.s32 	%r1438, %r1437, %r1433;
	min.s32 	%r1439, %r1409, %r1438;
	st.shared.u32 	[%r23+8216], %r1439;
	ld.shared.u32 	%r1440, [%r22+15184];
	add.s32 	%r1441, %r1440, %r1433;
	min.s32 	%r1442, %r1412, %r1441;
	st.shared.u32 	[%r23+8320], %r1442;
	ld.shared.u32 	%r1443, [%r15+16416];
	ld.shared.u32 	%r1444, [%r22+14976];
	add.s32 	%r1445, %r1444, %r1443;
	min.s32 	%r1446, %r1416, %r1445;
	st.shared.u32 	[%r23+16224], %r1446;
	ld.shared.u32 	%r1447, [%r22+15080];
	add.s32 	%r1448, %r1447, %r1443;
	min.s32 	%r1449, %r1419, %r1448;
	st.shared.u32 	[%r23+16328], %r1449;
	ld.shared.u32 	%r1450, [%r22+15184];
	add.s32 	%r1451, %r1450, %r1443;
	min.s32 	%r1452, %r1422, %r1451;
	ld.shared.u32 	%r1453, [%r15+196];
	ld.shared.u32 	%r1454, [%r22+15288];
	add.s32 	%r1455, %r1454, %r1453;
	min.s32 	%r1456, %r1426, %r1455;
	st.shared.u32 	[%r23], %r1456;
	ld.shared.u32 	%r1457, [%r22+15392];
	add.s32 	%r1458, %r1457, %r1453;
	min.s32 	%r1459, %r1429, %r1458;
	st.shared.u32 	[%r23+104], %r1459;
	ld.shared.u32 	%r1460, [%r22+15496];
	add.s32 	%r1461, %r1460, %r1453;
	min.s32 	%r1462, %r1432, %r1461;
	st.shared.u32 	[%r23+208], %r1462;
	ld.shared.u32 	%r1463, [%r15+8308];
	ld.shared.u32 	%r1464, [%r22+15288];
	add.s32 	%r1465, %r1464, %r1463;
	min.s32 	%r1466, %r1436, %r1465;
	st.shared.u32 	[%r23+8112], %r1466;
	ld.shared.u32 	%r1467, [%r22+15392];
	add.s32 	%r1468, %r1467, %r1463;
	min.s32 	%r1469, %r1439, %r1468;
	st.shared.u32 	[%r23+8216], %r1469;
	ld.shared.u32 	%r1470, [%r22+15496];
	add.s32 	%r1471, %r1470, %r1463;
	min.s32 	%r1472, %r1442, %r1471;
	st.shared.u32 	[%r23+8320], %r1472;
	ld.shared.u32 	%r1473, [%r15+16420];
	ld.shared.u32 	%r1474, [%r22+15288];
	add.s32 	%r1475, %r1474, %r1473;
	min.s32 	%r1476, %r1446, %r1475;
	ld.shared.u32 	%r1477, [%r22+15392];
	add.s32 	%r1478, %r1477, %r1473;
	min.s32 	%r1479, %r1449, %r1478;
	ld.shared.u32 	%r1480, [%r22+15496];
	add.s32 	%r1481, %r1480, %r1473;
	min.s32 	%r1482, %r1452, %r1481;
	st.shared.u32 	[%r23+16432], %r1482;
	ld.shared.u32 	%r1483, [%r15+200];
	ld.shared.u32 	%r1484, [%r22+15600];
	add.s32 	%r1485, %r1484, %r1483;
	min.s32 	%r1486, %r1456, %r1485;
	st.shared.u32 	[%r23], %r1486;
	ld.shared.u32 	%r1487, [%r22+15704];
	add.s32 	%r1488, %r1487, %r1483;
	min.s32 	%r1489, %r1459, %r1488;
	st.shared.u32 	[%r23+104], %r1489;
	ld.shared.u32 	%r1490, [%r22+15808];
	add.s32 	%r1491, %r1490, %r1483;
	min.s32 	%r1492, %r1462, %r1491;
	st.shared.u32 	[%r23+208], %r1492;
	ld.shared.u32 	%r1493, [%r15+8312];
	ld.shared.u32 	%r1494, [%r22+15600];
	add.s32 	%r1495, %r1494, %r1493;
	min.s32 	%r1496, %r1466, %r1495;
	st.shared.u32 	[%r23+8112], %r1496;
	ld.shared.u32 	%r1497, [%r22+15704];
	add.s32 	%r1498, %r1497, %r1493;
	min.s32 	%r1499, %r1469, %r1498;
	st.shared.u32 	[%r23+8216], %r1499;
	ld.shared.u32 	%r1500, [%r22+15808];
	add.s32 	%r1501, %r1500, %r1493;
	min.s32 	%r1502, %r1472, %r1501;
	st.shared.u32 	[%r23+8320], %r1502;
	ld.shared.u32 	%r1503, [%r15+16424];
	ld.shared.u32 	%r1504, [%r22+15600];
	add.s32 	%r1505, %r1504, %r1503;
	min.s32 	%r1506, %r1476, %r1505;
	ld.shared.u32 	%r1507, [%r22+15704];
	add.s32 	%r1508, %r1507, %r1503;
	min.s32 	%r1509, %r1479, %r1508;
	ld.shared.u32 	%r1510, [%r22+15808];
	add.s32 	%r1511, %r1510, %r1503;
	min.s32 	%r1512, %r1482, %r1511;
	ld.shared.u32 	%r1513, [%r15+204];
	ld.shared.u32 	%r1514, [%r22+15912];
	add.s32 	%r1515, %r1514, %r1513;
	min.s32 	%r1516, %r1486, %r1515;
	st.shared.u32 	[%r23], %r1516;
	ld.shared.u32 	%r1517, [%r22+16016];
	add.s32 	%r1518, %r1517, %r1513;
	min.s32 	%r1519, %r1489, %r1518;
	st.shared.u32 	[%r23+104], %r1519;
	ld.shared.u32 	%r1520, [%r22+16120];
	add.s32 	%r1521, %r1520, %r1513;
	min.s32 	%r1522, %r1492, %r1521;
	st.shared.u32 	[%r23+208], %r1522;
	ld.shared.u32 	%r1523, [%r15+8316];
	ld.shared.u32 	%r1524, [%r22+15912];
	add.s32 	%r1525, %r1524, %r1523;
	min.s32 	%r1526, %r1496, %r1525;
	st.shared.u32 	[%r23+8112], %r1526;
	ld.shared.u32 	%r1527, [%r22+16016];
	add.s32 	%r1528, %r1527, %r1523;
	min.s32 	%r1529, %r1499, %r1528;
	st.shared.u32 	[%r23+8216], %r1529;
	ld.shared.u32 	%r1530, [%r22+16120];
	add.s32 	%r1531, %r1530, %r1523;
	min.s32 	%r1532, %r1502, %r1531;
	st.shared.u32 	[%r23+8320], %r1532;
	ld.shared.u32 	%r1533, [%r15+16428];
	ld.shared.u32 	%r1534, [%r22+15912];
	add.s32 	%r1535, %r1534, %r1533;
	min.s32 	%r1536, %r1506, %r1535;
	st.shared.u32 	[%r23+16224], %r1536;
	ld.shared.u32 	%r1537, [%r22+16016];
	add.s32 	%r1538, %r1537, %r1533;
	min.s32 	%r1539, %r1509, %r1538;
	st.shared.u32 	[%r23+16328], %r1539;
	ld.shared.u32 	%r1540, [%r22+16120];
	add.s32 	%r1541, %r1540, %r1533;
	min.s32 	%r1542, %r1512, %r1541;
	st.shared.u32 	[%r23+16432], %r1542;
	ld.shared.u32 	%r1543, [%r15+208];
	ld.shared.u32 	%r1544, [%r22+16224];
	add.s32 	%r1545, %r1544, %r1543;
	min.s32 	%r1546, %r1516, %r1545;
	st.shared.u32 	[%r23], %r1546;
	ld.shared.u32 	%r1547, [%r22+16328];
	add.s32 	%r1548, %r1547, %r1543;
	min.s32 	%r1549, %r1519, %r1548;
	st.shared.u32 	[%r23+104], %r1549;
	ld.shared.u32 	%r1550, [%r22+16432];
	add.s32 	%r1551, %r1550, %r1543;
	min.s32 	%r1552, %r1522, %r1551;
	st.shared.u32 	[%r23+208], %r1552;
	ld.shared.u32 	%r1553, [%r15+8320];
	ld.shared.u32 	%r1554, [%r22+16224];
	add.s32 	%r1555, %r1554, %r1553;
	min.s32 	%r1556, %r1526, %r1555;
	st.shared.u32 	[%r23+8112], %r1556;
	ld.shared.u32 	%r1557, [%r22+16328];
	add.s32 	%r1558, %r1557, %r1553;
	min.s32 	%r1559, %r1529, %r1558;
	st.shared.u32 	[%r23+8216], %r1559;
	ld.shared.u32 	%r1560, [%r22+16432];
	add.s32 	%r1561, %r1560, %r1553;
	min.s32 	%r1562, %r1532, %r1561;
	st.shared.u32 	[%r23+8320], %r1562;
	ld.shared.u32 	%r1563, [%r15+16432];
	ld.shared.u32 	%r1564, [%r22+16224];
	add.s32 	%r1565, %r1564, %r1563;
	min.s32 	%r1566, %r1536, %r1565;
	st.shared.u32 	[%r23+16224], %r1566;
	ld.shared.u32 	%r1567, [%r22+16328];
	add.s32 	%r1568, %r1567, %r1563;
	min.s32 	%r1569, %r1539, %r1568;
	st.shared.u32 	[%r23+16328], %r1569;
	ld.shared.u32 	%r1570, [%r22+16432];
	add.s32 	%r1571, %r1570, %r1563;
	min.s32 	%r1572, %r1542, %r1571;
	st.shared.u32 	[%r23+16432], %r1572;
	ld.shared.u32 	%r1573, [%r15+212];
	ld.shared.u32 	%r1574, [%r22+16536];
	add.s32 	%r1575, %r1574, %r1573;
	min.s32 	%r1576, %r1546, %r1575;
	st.shared.u32 	[%r23], %r1576;
	ld.shared.u32 	%r1577, [%r22+16640];
	add.s32 	%r1578, %r1577, %r1573;
	min.s32 	%r1579, %r1549, %r1578;
	st.shared.u32 	[%r23+104], %r1579;
	ld.shared.u32 	%r1580, [%r22+16744];
	add.s32 	%r1581, %r1580, %r1573;
	min.s32 	%r1582, %r1552, %r1581;
	st.shared.u32 	[%r23+208], %r1582;
	ld.shared.u32 	%r1583, [%r15+8324];
	ld.shared.u32 	%r1584, [%r22+16536];
	add.s32 	%r1585, %r1584, %r1583;
	min.s32 	%r1586, %r1556, %r1585;
	st.shared.u32 	[%r23+8112], %r1586;
	ld.shared.u32 	%r1587, [%r22+16640];
	add.s32 	%r1588, %r1587, %r1583;
	min.s32 	%r1589, %r1559, %r1588;
	st.shared.u32 	[%r23+8216], %r1589;
	ld.shared.u32 	%r1590, [%r22+16744];
	add.s32 	%r1591, %r1590, %r1583;
	min.s32 	%r1592, %r1562, %r1591;
	st.shared.u32 	[%r23+8320], %r1592;
	ld.shared.u32 	%r1593, [%r15+16436];
	ld.shared.u32 	%r1594, [%r22+16536];
	add.s32 	%r1595, %r1594, %r1593;
	min.s32 	%r1596, %r1566, %r1595;
	st.shared.u32 	[%r23+16224], %r1596;
	ld.shared.u32 	%r1597, [%r22+16640];
	add.s32 	%r1598, %r1597, %r1593;
	min.s32 	%r1599, %r1569, %r1598;
	st.shared.u32 	[%r23+16328], %r1599;
	ld.shared.u32 	%r1600, [%r22+16744];
	add.s32 	%r1601, %r1600, %r1593;
	min.s32 	%r1602, %r1572, %r1601;
	st.shared.u32 	[%r23+16432], %r1602;
	ld.shared.u32 	%r1603, [%r15+216];
	ld.shared.u32 	%r1604, [%r22+16848];
	add.s32 	%r1605, %r1604, %r1603;
	min.s32 	%r1606, %r1576, %r1605;
	st.shared.u32 	[%r23], %r1606;
	ld.shared.u32 	%r1607, [%r22+16952];
	add.s32 	%r1608, %r1607, %r1603;
	min.s32 	%r1609, %r1579, %r1608;
	st.shared.u32 	[%r23+104], %r1609;
	ld.shared.u32 	%r1610, [%r22+17056];
	add.s32 	%r1611, %r1610, %r1603;
	min.s32 	%r1612, %r1582, %r1611;
	st.shared.u32 	[%r23+208], %r1612;
	ld.shared.u32 	%r1613, [%r15+8328];
	ld.shared.u32 	%r1614, [%r22+16848];
	add.s32 	%r1615, %r1614, %r1613;
	min.s32 	%r1616, %r1586, %r1615;
	st.shared.u32 	[%r23+8112], %r1616;
	ld.shared.u32 	%r1617, [%r22+16952];
	add.s32 	%r1618, %r1617, %r1613;
	min.s32 	%r1619, %r1589, %r1618;
	st.shared.u32 	[%r23+8216], %r1619;
	ld.shared.u32 	%r1620, [%r22+17056];
	add.s32 	%r1621, %r1620, %r1613;
	min.s32 	%r1622, %r1592, %r1621;
	st.shared.u32 	[%r23+8320], %r1622;
	ld.shared.u32 	%r1623, [%r15+16440];
	ld.shared.u32 	%r1624, [%r22+16848];
	add.s32 	%r1625, %r1624, %r1623;
	min.s32 	%r1626, %r1596, %r1625;
	st.shared.u32 	[%r23+16224], %r1626;
	ld.shared.u32 	%r1627, [%r22+16952];
	add.s32 	%r1628, %r1627, %r1623;
	min.s32 	%r1629, %r1599, %r1628;
	st.shared.u32 	[%r23+16328], %r1629;
	ld.shared.u32 	%r1630, [%r22+17056];
	add.s32 	%r1631, %r1630, %r1623;
	min.s32 	%r1632, %r1602, %r1631;
	st.shared.u32 	[%r23+16432], %r1632;
	ld.shared.u32 	%r1633, [%r15+220];
	ld.shared.u32 	%r1634, [%r22+17160];
	add.s32 	%r1635, %r1634, %r1633;
	min.s32 	%r1636, %r1606, %r1635;
	st.shared.u32 	[%r23], %r1636;
	ld.shared.u32 	%r1637, [%r22+17264];
	add.s32 	%r1638, %r1637, %r1633;
	min.s32 	%r1639, %r1609, %r1638;
	st.shared.u32 	[%r23+104], %r1639;
	ld.shared.u32 	%r1640, [%r22+17368];
	add.s32 	%r1641, %r1640, %r1633;
	min.s32 	%r1642, %r1612, %r1641;
	st.shared.u32 	[%r23+208], %r1642;
	ld.shared.u32 	%r1643, [%r15+8332];
	ld.shared.u32 	%r1644, [%r22+17160];
	add.s32 	%r1645, %r1644, %r1643;
	min.s32 	%r1646, %r1616, %r1645;
	st.shared.u32 	[%r23+8112], %r1646;
	ld.shared.u32 	%r1647, [%r22+17264];
	add.s32 	%r1648, %r1647, %r1643;
	min.s32 	%r1649, %r1619, %r1648;
	st.shared.u32 	[%r23+8216], %r1649;
	ld.shared.u32 	%r1650, [%r22+17368];
	add.s32 	%r1651, %r1650, %r1643;
	min.s32 	%r1652, %r1622, %r1651;
	st.shared.u32 	[%r23+8320], %r1652;
	ld.shared.u32 	%r1653, [%r15+16444];
	ld.shared.u32 	%r1654, [%r22+17160];
	add.s32 	%r1655, %r1654, %r1653;
	min.s32 	%r1656, %r1626, %r1655;
	st.shared.u32 	[%r23+16224], %r1656;
	ld.shared.u32 	%r1657, [%r22+17264];
	add.s32 	%r1658, %r1657, %r1653;
	min.s32 	%r1659, %r1629, %r1658;
	st.shared.u32 	[%r23+16328], %r1659;
	ld.shared.u32 	%r1660, [%r22+17368];
	add.s32 	%r1661, %r1660, %r1653;
	min.s32 	%r1662, %r1632, %r1661;
	st.shared.u32 	[%r23+16432], %r1662;
	ld.shared.u32 	%r1663, [%r15+224];
	ld.shared.u32 	%r1664, [%r22+17472];
	add.s32 	%r1665, %r1664, %r1663;
	min.s32 	%r1666, %r1636, %r1665;
	st.shared.u32 	[%r23], %r1666;
	ld.shared.u32 	%r1667, [%r22+17576];
	add.s32 	%r1668, %r1667, %r1663;
	min.s32 	%r1669, %r1639, %r1668;
	st.shared.u32 	[%r23+104], %r1669;
	ld.shared.u32 	%r1670, [%r22+17680];
	add.s32 	%r1671, %r1670, %r1663;
	min.s32 	%r1672, %r1642, %r1671;
	st.shared.u32 	[%r23+208], %r1672;
	ld.shared.u32 	%r1673, [%r15+8336];
	ld.shared.u32 	%r1674, [%r22+17472];
	add.s32 	%r1675, %r1674, %r1673;
	min.s32 	%r1676, %r1646, %r1675;
	st.shared.u32 	[%r23+8112], %r1676;
	ld.shared.u32 	%r1677, [%r22+17576];
	add.s32 	%r1678, %r1677, %r1673;
	min.s32 	%r1679, %r1649, %r1678;
	st.shared.u32 	[%r23+8216], %r1679;
	ld.shared.u32 	%r1680, [%r22+17680];
	add.s32 	%r1681, %r1680, %r1673;
	min.s32 	%r1682, %r1652, %r1681;
	st.shared.u32 	[%r23+8320], %r1682;
	ld.shared.u32 	%r1683, [%r15+16448];
	ld.shared.u32 	%r1684, [%r22+17472];
	add.s32 	%r1685, %r1684, %r1683;
	min.s32 	%r1686, %r1656, %r1685;
	st.shared.u32 	[%r23+16224], %r1686;
	ld.shared.u32 	%r1687, [%r22+17576];
	add.s32 	%r1688, %r1687, %r1683;
	min.s32 	%r1689, %r1659, %r1688;
	st.shared.u32 	[%r23+16328], %r1689;
	ld.shared.u32 	%r1690, [%r22+17680];
	add.s32 	%r1691, %r1690, %r1683;
	min.s32 	%r1692, %r1662, %r1691;
	st.shared.u32 	[%r23+16432], %r1692;
	ld.shared.u32 	%r1693, [%r15+228];
	ld.shared.u32 	%r1694, [%r22+17784];
	add.s32 	%r1695, %r1694, %r1693;
	min.s32 	%r1696, %r1666, %r1695;
	st.shared.u32 	[%r23], %r1696;
	ld.shared.u32 	%r1697, [%r22+17888];
	add.s32 	%r1698, %r1697, %r1693;
	min.s32 	%r1699, %r1669, %r1698;
	st.shared.u32 	[%r23+104], %r1699;
	ld.shared.u32 	%r1700, [%r22+17992];
	add.s32 	%r1701, %r1700, %r1693;
	min.s32 	%r1702, %r1672, %r1701;
	st.shared.u32 	[%r23+208], %r1702;
	ld.shared.u32 	%r1703, [%r15+8340];
	ld.shared.u32 	%r1704, [%r22+17784];
	add.s32 	%r1705, %r1704, %r1703;
	min.s32 	%r1706, %r1676, %r1705;
	st.shared.u32 	[%r23+8112], %r1706;
	ld.shared.u32 	%r1707, [%r22+17888];
	add.s32 	%r1708, %r1707, %r1703;
	min.s32 	%r1709, %r1679, %r1708;
	st.shared.u32 	[%r23+8216], %r1709;
	ld.shared.u32 	%r1710, [%r22+17992];
	add.s32 	%r1711, %r1710, %r1703;
	min.s32 	%r1712, %r1682, %r1711;
	st.shared.u32 	[%r23+8320], %r1712;
	ld.shared.u32 	%r1713, [%r15+16452];
	ld.shared.u32 	%r1714, [%r22+17784];
	add.s32 	%r1715, %r1714, %r1713;
	min.s32 	%r1716, %r1686, %r1715;
	st.shared.u32 	[%r23+16224], %r1716;
	ld.shared.u32 	%r1717, [%r22+17888];
	add.s32 	%r1718, %r1717, %r1713;
	min.s32 	%r1719, %r1689, %r1718;
	st.shared.u32 	[%r23+16328], %r1719;
	ld.shared.u32 	%r1720, [%r22+17992];
	add.s32 	%r1721, %r1720, %r1713;
	min.s32 	%r1722, %r1692, %r1721;
	st.shared.u32 	[%r23+16432], %r1722;
	ld.shared.u32 	%r1723, [%r15+232];
	ld.shared.u32 	%r1724, [%r22+18096];
	add.s32 	%r1725, %r1724, %r1723;
	min.s32 	%r1726, %r1696, %r1725;
	st.shared.u32 	[%r23], %r1726;
	ld.shared.u32 	%r1727, [%r22+18200];
	add.s32 	%r1728, %r1727, %r1723;
	min.s32 	%r1729, %r1699, %r1728;
	st.shared.u32 	[%r23+104], %r1729;
	ld.shared.u32 	%r1730, [%r22+18304];
	add.s32 	%r1731, %r1730, %r1723;
	min.s32 	%r1732, %r1702, %r1731;
	st.shared.u32 	[%r23+208], %r1732;
	ld.shared.u32 	%r1733, [%r15+8344];
	ld.shared.u32 	%r1734, [%r22+18096];
	add.s32 	%r1735, %r1734, %r1733;
	min.s32 	%r1736, %r1706, %r1735;
	st.shared.u32 	[%r23+8112], %r1736;
	ld.shared.u32 	%r1737, [%r22+18200];
	add.s32 	%r1738, %r1737, %r1733;
	min.s32 	%r1739, %r1709, %r1738;
	st.shared.u32 	[%r23+8216], %r1739;
	ld.shared.u32 	%r1740, [%r22+18304];
	add.s32 	%r1741, %r1740, %r1733;
	min.s32 	%r1742, %r1712, %r1741;
	st.shared.u32 	[%r23+8320], %r1742;
	ld.shared.u32 	%r1743, [%r15+16456];
	ld.shared.u32 	%r1744, [%r22+18096];
	add.s32 	%r1745, %r1744, %r1743;
	min.s32 	%r1746, %r1716, %r1745;
	st.shared.u32 	[%r23+16224], %r1746;
	ld.shared.u32 	%r1747, [%r22+18200];
	add.s32 	%r1748, %r1747, %r1743;
	min.s32 	%r1749, %r1719, %r1748;
	st.shared.u32 	[%r23+16328], %r1749;
	ld.shared.u32 	%r1750, [%r22+18304];
	add.s32 	%r1751, %r1750, %r1743;
	min.s32 	%r1752, %r1722, %r1751;
	st.shared.u32 	[%r23+16432], %r1752;
	ld.shared.u32 	%r1753, [%r15+236];
	ld.shared.u32 	%r1754, [%r22+18408];
	add.s32 	%r1755, %r1754, %r1753;
	min.s32 	%r1756, %r1726, %r1755;
	st.shared.u32 	[%r23], %r1756;
	ld.shared.u32 	%r1757, [%r22+18512];
	add.s32 	%r1758, %r1757, %r1753;
	min.s32 	%r1759, %r1729, %r1758;
	st.shared.u32 	[%r23+104], %r1759;
	ld.shared.u32 	%r1760, [%r22+18616];
	add.s32 	%r1761, %r1760, %r1753;
	min.s32 	%r1762, %r1732, %r1761;
	st.shared.u32 	[%r23+208], %r1762;
	ld.shared.u32 	%r1763, [%r15+8348];
	ld.shared.u32 	%r1764, [%r22+18408];
	add.s32 	%r1765, %r1764, %r1763;
	min.s32 	%r1766, %r1736, %r1765;
	st.shared.u32 	[%r23+8112], %r1766;
	ld.shared.u32 	%r1767, [%r22+18512];
	add.s32 	%r1768, %r1767, %r1763;
	min.s32 	%r1769, %r1739, %r1768;
	st.shared.u32 	[%r23+8216], %r1769;
	ld.shared.u32 	%r1770, [%r22+18616];
	add.s32 	%r1771, %r1770, %r1763;
	min.s32 	%r1772, %r1742, %r1771;
	st.shared.u32 	[%r23+8320], %r1772;
	ld.shared.u32 	%r1773, [%r15+16460];
	ld.shared.u32 	%r1774, [%r22+18408];
	add.s32 	%r1775, %r1774, %r1773;
	min.s32 	%r1776, %r1746, %r1775;
	st.shared.u32 	[%r23+16224], %r1776;
	ld.shared.u32 	%r1777, [%r22+18512];
	add.s32 	%r1778, %r1777, %r1773;
	min.s32 	%r1779, %r1749, %r1778;
	st.shared.u32 	[%r23+16328], %r1779;
	ld.shared.u32 	%r1780, [%r22+18616];
	add.s32 	%r1781, %r1780, %r1773;
	min.s32 	%r1782, %r1752, %r1781;
	st.shared.u32 	[%r23+16432], %r1782;
	ld.shared.u32 	%r1783, [%r15+240];
	ld.shared.u32 	%r1784, [%r22+18720];
	add.s32 	%r1785, %r1784, %r1783;
	min.s32 	%r1786, %r1756, %r1785;
	st.shared.u32 	[%r23], %r1786;
	ld.shared.u32 	%r1787, [%r22+18824];
	add.s32 	%r1788, %r1787, %r1783;
	min.s32 	%r1789, %r1759, %r1788;
	st.shared.u32 	[%r23+104], %r1789;
	ld.shared.u32 	%r1790, [%r22+18928];
	add.s32 	%r1791, %r1790, %r1783;
	min.s32 	%r1792, %r1762, %r1791;
	st.shared.u32 	[%r23+208], %r1792;
	ld.shared.u32 	%r1793, [%r15+8352];
	ld.shared.u32 	%r1794, [%r22+18720];
	add.s32 	%r1795, %r1794, %r1793;
	min.s32 	%r1796, %r1766, %r1795;
	st.shared.u32 	[%r23+8112], %r1796;
	ld.shared.u32 	%r1797, [%r22+18824];
	add.s32 	%r1798, %r1797, %r1793;
	min.s32 	%r1799, %r1769, %r1798;
	st.shared.u32 	[%r23+8216], %r1799;
	ld.shared.u32 	%r1800, [%r22+18928];
	add.s32 	%r1801, %r1800, %r1793;
	min.s32 	%r1802, %r1772, %r1801;
	st.shared.u32 	[%r23+8320], %r1802;
	ld.shared.u32 	%r1803, [%r15+16464];
	ld.shared.u32 	%r1804, [%r22+18720];
	add.s32 	%r1805, %r1804, %r1803;
	min.s32 	%r1806, %r1776, %r1805;
	st.shared.u32 	[%r23+16224], %r1806;
	ld.shared.u32 	%r1807, [%r22+18824];
	add.s32 	%r1808, %r1807, %r1803;
	min.s32 	%r1809, %r1779, %r1808;
	st.shared.u32 	[%r23+16328], %r1809;
	ld.shared.u32 	%r1810, [%r22+18928];
	add.s32 	%r1811, %r1810, %r1803;
	min.s32 	%r1812, %r1782, %r1811;
	st.shared.u32 	[%r23+16432], %r1812;
	ld.shared.u32 	%r1813, [%r15+244];
	ld.shared.u32 	%r1814, [%r22+19032];
	add.s32 	%r1815, %r1814, %r1813;
	min.s32 	%r1816, %r1786, %r1815;
	st.shared.u32 	[%r23], %r1816;
	ld.shared.u32 	%r1817, [%r22+19136];
	add.s32 	%r1818, %r1817, %r1813;
	min.s32 	%r1819, %r1789, %r1818;
	st.shared.u32 	[%r23+104], %r1819;
	ld.shared.u32 	%r1820, [%r22+19240];
	add.s32 	%r1821, %r1820, %r1813;
	min.s32 	%r1822, %r1792, %r1821;
	st.shared.u32 	[%r23+208], %r1822;
	ld.shared.u32 	%r1823, [%r15+8356];
	ld.shared.u32 	%r1824, [%r22+19032];
	add.s32 	%r1825, %r1824, %r1823;
	min.s32 	%r1826, %r1796, %r1825;
	st.shared.u32 	[%r23+8112], %r1826;
	ld.shared.u32 	%r1827, [%r22+19136];
	add.s32 	%r1828, %r1827, %r1823;
	min.s32 	%r1829, %r1799, %r1828;
	st.shared.u32 	[%r23+8216], %r1829;
	ld.shared.u32 	%r1830, [%r22+19240];
	add.s32 	%r1831, %r1830, %r1823;
	min.s32 	%r1832, %r1802, %r1831;
	st.shared.u32 	[%r23+8320], %r1832;
	ld.shared.u32 	%r1833, [%r15+16468];
	ld.shared.u32 	%r1834, [%r22+19032];
	add.s32 	%r1835, %r1834, %r1833;
	min.s32 	%r1836, %r1806, %r1835;
	st.shared.u32 	[%r23+16224], %r1836;
	ld.shared.u32 	%r1837, [%r22+19136];
	add.s32 	%r1838, %r1837, %r1833;
	min.s32 	%r1839, %r1809, %r1838;
	st.shared.u32 	[%r23+16328], %r1839;
	ld.shared.u32 	%r1840, [%r22+19240];
	add.s32 	%r1841, %r1840, %r1833;
	min.s32 	%r1842, %r1812, %r1841;
	st.shared.u32 	[%r23+16432], %r1842;
	ld.shared.u32 	%r1843, [%r15+248];
	ld.shared.u32 	%r1844, [%r22+19344];
	add.s32 	%r1845, %r1844, %r1843;
	min.s32 	%r1846, %r1816, %r1845;
	st.shared.u32 	[%r23], %r1846;
	ld.shared.u32 	%r1847, [%r22+19448];
	add.s32 	%r1848, %r1847, %r1843;
	min.s32 	%r1849, %r1819, %r1848;
	st.shared.u32 	[%r23+104], %r1849;
	ld.shared.u32 	%r1850, [%r22+19552];
	add.s32 	%r1851, %r1850, %r1843;
	min.s32 	%r1852, %r1822, %r1851;
	st.shared.u32 	[%r23+208], %r1852;
	ld.shared.u32 	%r1853, [%r15+8360];
	ld.shared.u32 	%r1854, [%r22+19344];
	add.s32 	%r1855, %r1854, %r1853;
	min.s32 	%r1856, %r1826, %r1855;
	st.shared.u32 	[%r23+8112], %r1856;
	ld.shared.u32 	%r1857, [%r22+19448];
	add.s32 	%r1858, %r1857, %r1853;
	min.s32 	%r1859, %r1829, %r1858;
	st.shared.u32 	[%r23+8216], %r1859;
	ld.shared.u32 	%r1860, [%r22+19552];
	add.s32 	%r1861, %r1860, %r1853;
	min.s32 	%r1862, %r1832, %r1861;
	st.shared.u32 	[%r23+8320], %r1862;
	ld.shared.u32 	%r1863, [%r15+16472];
	ld.shared.u32 	%r1864, [%r22+19344];
	add.s32 	%r1865, %r1864, %r1863;
	min.s32 	%r1866, %r1836, %r1865;
	st.shared.u32 	[%r23+16224], %r1866;
	ld.shared.u32 	%r1867, [%r22+19448];
	add.s32 	%r1868, %r1867, %r1863;
	min.s32 	%r1869, %r1839, %r1868;
	st.shared.u32 	[%r23+16328], %r1869;
	ld.shared.u32 	%r1870, [%r22+19552];
	add.s32 	%r1871, %r1870, %r1863;
	min.s32 	%r1872, %r1842, %r1871;
	st.shared.u32 	[%r23+16432], %r1872;
	ld.shared.u32 	%r1873, [%r15+252];
	ld.shared.u32 	%r1874, [%r22+19656];
	add.s32 	%r1875, %r1874, %r1873;
	min.s32 	%r1876, %r1846, %r1875;
	st.shared.u32 	[%r23], %r1876;
	ld.shared.u32 	%r1877, [%r22+19760];
	add.s32 	%r1878, %r1877, %r1873;
	min.s32 	%r1879, %r1849, %r1878;
	st.shared.u32 	[%r23+104], %r1879;
	ld.shared.u32 	%r1880, [%r22+19864];
	add.s32 	%r1881, %r1880, %r1873;
	min.s32 	%r1882, %r1852, %r1881;
	st.shared.u32 	[%r23+208], %r1882;
	ld.shared.u32 	%r1883, [%r15+8364];
	ld.shared.u32 	%r1884, [%r22+19656];
	add.s32 	%r1885, %r1884, %r1883;
	min.s32 	%r1886, %r1856, %r1885;
	st.shared.u32 	[%r23+8112], %r1886;
	ld.shared.u32 	%r1887, [%r22+19760];
	add.s32 	%r1888, %r1887, %r1883;
	min.s32 	%r1889, %r1859, %r1888;
	st.shared.u32 	[%r23+8216], %r1889;
	ld.shared.u32 	%r1890, [%r22+19864];
	add.s32 	%r1891, %r1890, %r1883;
	min.s32 	%r1892, %r1862, %r1891;
	st.shared.u32 	[%r23+8320], %r1892;
	ld.shared.u32 	%r1893, [%r15+16476];
	ld.shared.u32 	%r1894, [%r22+19656];
	add.s32 	%r1895, %r1894, %r1893;
	min.s32 	%r1896, %r1866, %r1895;
	st.shared.u32 	[%r23+16224], %r1896;
	ld.shared.u32 	%r1897, [%r22+19760];
	add.s32 	%r1898, %r1897, %r1893;
	min.s32 	%r1899, %r1869, %r1898;
	st.shared.u32 	[%r23+16328], %r1899;
	ld.shared.u32 	%r1900, [%r22+19864];
	add.s32 	%r1901, %r1900, %r1893;
	min.s32 	%r1902, %r1872, %r1901;
	st.shared.u32 	[%r23+16432], %r1902;
	ld.shared.u32 	%r1903, [%r15+256];
	ld.shared.u32 	%r1904, [%r22+19968];
	add.s32 	%r1905, %r1904, %r1903;
	min.s32 	%r1906, %r1876, %r1905;
	st.shared.u32 	[%r23], %r1906;
	ld.shared.u32 	%r1907, [%r22+20072];
	add.s32 	%r1908, %r1907, %r1903;
	min.s32 	%r1909, %r1879, %r1908;
	st.shared.u32 	[%r23+104], %r1909;
	ld.shared.u32 	%r1910, [%r22+20176];
	add.s32 	%r1911, %r1910, %r1903;
	min.s32 	%r1912, %r1882, %r1911;
	st.shared.u32 	[%r23+208], %r1912;
	ld.shared.u32 	%r1913, [%r15+8368];
	ld.shared.u32 	%r1914, [%r22+19968];
	add.s32 	%r1915, %r1914, %r1913;
	min.s32 	%r1916, %r1886, %r1915;
	st.shared.u32 	[%r23+8112], %r1916;
	ld.shared.u32 	%r1917, [%r22+20072];
	add.s32 	%r1918, %r1917, %r1913;
	min.s32 	%r1919, %r1889, %r1918;
	st.shared.u32 	[%r23+8216], %r1919;
	ld.shared.u32 	%r1920, [%r22+20176];
	add.s32 	%r1921, %r1920, %r1913;
	min.s32 	%r1922, %r1892, %r1921;
	st.shared.u32 	[%r23+8320], %r1922;
	ld.shared.u32 	%r1923, [%r15+16480];
	ld.shared.u32 	%r1924, [%r22+19968];
	add.s32 	%r1925, %r1924, %r1923;
	min.s32 	%r1926, %r1896, %r1925;
	st.shared.u32 	[%r23+16224], %r1926;
	ld.shared.u32 	%r1927, [%r22+20072];
	add.s32 	%r1928, %r1927, %r1923;
	min.s32 	%r1929, %r1899, %r1928;
	st.shared.u32 	[%r23+16328], %r1929;
	ld.shared.u32 	%r1930, [%r22+20176];
	add.s32 	%r1931, %r1930, %r1923;
	min.s32 	%r1932, %r1902, %r1931;
	st.shared.u32 	[%r23+16432], %r1932;
	ld.shared.u32 	%r1933, [%r15+260];
	ld.shared.u32 	%r1934, [%r22+20280];
	add.s32 	%r1935, %r1934, %r1933;
	min.s32 	%r1936, %r1906, %r1935;
	st.shared.u32 	[%r23], %r1936;
	ld.shared.u32 	%r1937, [%r22+20384];
	add.s32 	%r1938, %r1937, %r1933;
	min.s32 	%r1939, %r1909, %r1938;
	st.shared.u32 	[%r23+104], %r1939;
	ld.shared.u32 	%r1940, [%r22+20488];
	add.s32 	%r1941, %r1940, %r1933;
	min.s32 	%r1942, %r1912, %r1941;
	st.shared.u32 	[%r23+208], %r1942;
	ld.shared.u32 	%r1943, [%r15+8372];
	ld.shared.u32 	%r1944, [%r22+20280];
	add.s32 	%r1945, %r1944, %r1943;
	min.s32 	%r1946, %r1916, %r1945;
	st.shared.u32 	[%r23+8112], %r1946;
	ld.shared.u32 	%r1947, [%r22+20384];
	add.s32 	%r1948, %r1947, %r1943;
	min.s32 	%r1949, %r1919, %r1948;
	st.shared.u32 	[%r23+8216], %r1949;
	ld.shared.u32 	%r1950, [%r22+20488];
	add.s32 	%r1951, %r1950, %r1943;
	min.s32 	%r1952, %r1922, %r1951;
	st.shared.u32 	[%r23+8320], %r1952;
	ld.shared.u32 	%r1953, [%r15+16484];
	ld.shared.u32 	%r1954, [%r22+20280];
	add.s32 	%r1955, %r1954, %r1953;
	min.s32 	%r1956, %r1926, %r1955;
	st.shared.u32 	[%r23+16224], %r1956;
	ld.shared.u32 	%r1957, [%r22+20384];
	add.s32 	%r1958, %r1957, %r1953;
	min.s32 	%r1959, %r1929, %r1958;
	st.shared.u32 	[%r23+16328], %r1959;
	ld.shared.u32 	%r1960, [%r22+20488];
	add.s32 	%r1961, %r1960, %r1953;
	min.s32 	%r1962, %r1932, %r1961;
	st.shared.u32 	[%r23+16432], %r1962;
	ld.shared.u32 	%r1963, [%r15+264];
	ld.shared.u32 	%r1964, [%r22+20592];
	add.s32 	%r1965, %r1964, %r1963;
	min.s32 	%r1966, %r1936, %r1965;
	st.shared.u32 	[%r23], %r1966;
	ld.shared.u32 	%r1967, [%r22+20696];
	add.s32 	%r1968, %r1967, %r1963;
	min.s32 	%r1969, %r1939, %r1968;
	st.shared.u32 	[%r23+104], %r1969;
	ld.shared.u32 	%r1970, [%r22+20800];
	add.s32 	%r1971, %r1970, %r1963;
	min.s32 	%r1972, %r1942, %r1971;
	st.shared.u32 	[%r23+208], %r1972;
	ld.shared.u32 	%r1973, [%r15+8376];
	ld.shared.u32 	%r1974, [%r22+20592];
	add.s32 	%r1975, %r1974, %r1973;
	min.s32 	%r1976, %r1946, %r1975;
	st.shared.u32 	[%r23+8112], %r1976;
	ld.shared.u32 	%r1977, [%r22+20696];
	add.s32 	%r1978, %r1977, %r1973;
	min.s32 	%r1979, %r1949, %r1978;
	st.shared.u32 	[%r23+8216], %r1979;
	ld.shared.u32 	%r1980, [%r22+20800];
	add.s32 	%r1981, %r1980, %r1973;
	min.s32 	%r1982, %r1952, %r1981;
	st.shared.u32 	[%r23+8320], %r1982;
	ld.shared.u32 	%r1983, [%r15+16488];
	ld.shared.u32 	%r1984, [%r22+20592];
	add.s32 	%r1985, %r1984, %r1983;
	min.s32 	%r1986, %r1956, %r1985;
	st.shared.u32 	[%r23+16224], %r1986;
	ld.shared.u32 	%r1987, [%r22+20696];
	add.s32 	%r1988, %r1987, %r1983;
	min.s32 	%r1989, %r1959, %r1988;
	st.shared.u32 	[%r23+16328], %r1989;
	ld.shared.u32 	%r1990, [%r22+20800];
	add.s32 	%r1991, %r1990, %r1983;
	min.s32 	%r1992, %r1962, %r1991;
	st.shared.u32 	[%r23+16432], %r1992;
	ld.shared.u32 	%r1993, [%r15+268];
	ld.shared.u32 	%r1994, [%r22+20904];
	add.s32 	%r1995, %r1994, %r1993;
	min.s32 	%r1996, %r1966, %r1995;
	st.shared.u32 	[%r23], %r1996;
	ld.shared.u32 	%r1997, [%r22+21008];
	add.s32 	%r1998, %r1997, %r1993;
	min.s32 	%r1999, %r1969, %r1998;
	st.shared.u32 	[%r23+104], %r1999;
	ld.shared.u32 	%r2000, [%r22+21112];
	add.s32 	%r2001, %r2000, %r1993;
	min.s32 	%r2002, %r1972, %r2001;
	st.shared.u32 	[%r23+208], %r2002;
	ld.shared.u32 	%r2003, [%r15+8380];
	ld.shared.u32 	%r2004, [%r22+20904];
	add.s32 	%r2005, %r2004, %r2003;
	min.s32 	%r2006, %r1976, %r2005;
	st.shared.u32 	[%r23+8112], %r2006;
	ld.shared.u32 	%r2007, [%r22+21008];
	add.s32 	%r2008, %r2007, %r2003;
	min.s32 	%r2009, %r1979, %r2008;
	st.shared.u32 	[%r23+8216], %r2009;
	ld.shared.u32 	%r2010, [%r22+21112];
	add.s32 	%r2011, %r2010, %r2003;
	min.s32 	%r2012, %r1982, %r2011;
	st.shared.u32 	[%r23+8320], %r2012;
	ld.shared.u32 	%r2013, [%r15+16492];
	ld.shared.u32 	%r2014, [%r22+20904];
	add.s32 	%r2015, %r2014, %r2013;
	min.s32 	%r2016, %r1986, %r2015;
	st.shared.u32 	[%r23+16224], %r2016;
	ld.shared.u32 	%r2017, [%r22+21008];
	add.s32 	%r2018, %r2017, %r2013;
	min.s32 	%r2019, %r1989, %r2018;
	st.shared.u32 	[%r23+16328], %r2019;
	ld.shared.u32 	%r2020, [%r22+21112];
	add.s32 	%r2021, %r2020, %r2013;
	min.s32 	%r2022, %r1992, %r2021;
	st.shared.u32 	[%r23+16432], %r2022;
	ld.shared.u32 	%r2023, [%r15+272];
	ld.shared.u32 	%r2024, [%r22+21216];
	add.s32 	%r2025, %r2024, %r2023;
	min.s32 	%r2026, %r1996, %r2025;
	st.shared.u32 	[%r23], %r2026;
	ld.shared.u32 	%r2027, [%r22+21320];
	add.s32 	%r2028, %r2027, %r2023;
	min.s32 	%r2029, %r1999, %r2028;
	st.shared.u32 	[%r23+104], %r2029;
	ld.shared.u32 	%r2030, [%r22+21424];
	add.s32 	%r2031, %r2030, %r2023;
	min.s32 	%r2032, %r2002, %r2031;
	st.shared.u32 	[%r23+208], %r2032;
	ld.shared.u32 	%r2033, [%r15+8384];
	ld.shared.u32 	%r2034, [%r22+21216];
	add.s32 	%r2035, %r2034, %r2033;
	min.s32 	%r2036, %r2006, %r2035;
	st.shared.u32 	[%r23+8112], %r2036;
	ld.shared.u32 	%r2037, [%r22+21320];
	add.s32 	%r2038, %r2037, %r2033;
	min.s32 	%r2039, %r2009, %r2038;
	st.shared.u32 	[%r23+8216], %r2039;
	ld.shared.u32 	%r2040, [%r22+21424];
	add.s32 	%r2041, %r2040, %r2033;
	min.s32 	%r2042, %r2012, %r2041;
	st.shared.u32 	[%r23+8320], %r2042;
	ld.shared.u32 	%r2043, [%r15+16496];
	ld.shared.u32 	%r2044, [%r22+21216];
	add.s32 	%r2045, %r2044, %r2043;
	min.s32 	%r2046, %r2016, %r2045;
	st.shared.u32 	[%r23+16224], %r2046;
	ld.shared.u32 	%r2047, [%r22+21320];
	add.s32 	%r2048, %r2047, %r2043;
	min.s32 	%r2049, %r2019, %r2048;
	st.shared.u32 	[%r23+16328], %r2049;
	ld.shared.u32 	%r2050, [%r22+21424];
	add.s32 	%r2051, %r2050, %r2043;
	min.s32 	%r2052, %r2022, %r2051;
	st.shared.u32 	[%r23+16432], %r2052;
	ld.shared.u32 	%r2053, [%r15+276];
	ld.shared.u32 	%r2054, [%r22+21528];
	add.s32 	%r2055, %r2054, %r2053;
	min.s32 	%r2056, %r2026, %r2055;
	st.shared.u32 	[%r23], %r2056;
	ld.shared.u32 	%r2057, [%r22+21632];
	add.s32 	%r2058, %r2057, %r2053;
	min.s32 	%r2059, %r2029, %r2058;
	st.shared.u32 	[%r23+104], %r2059;
	ld.shared.u32 	%r2060, [%r22+21736];
	add.s32 	%r2061, %r2060, %r2053;
	min.s32 	%r2062, %r2032, %r2061;
	st.shared.u32 	[%r23+208], %r2062;
	ld.shared.u32 	%r2063, [%r15+8388];
	ld.shared.u32 	%r2064, [%r22+21528];
	add.s32 	%r2065, %r2064, %r2063;
	min.s32 	%r2066, %r2036, %r2065;
	st.shared.u32 	[%r23+8112], %r2066;
	ld.shared.u32 	%r2067, [%r22+21632];
	add.s32 	%r2068, %r2067, %r2063;
	min.s32 	%r2069, %r2039, %r2068;
	st.shared.u32 	[%r23+8216], %r2069;
	ld.shared.u32 	%r2070, [%r22+21736];
	add.s32 	%r2071, %r2070, %r2063;
	min.s32 	%r2072, %r2042, %r2071;
	st.shared.u32 	[%r23+8320], %r2072;
	ld.shared.u32 	%r2073, [%r15+16500];
	ld.shared.u32 	%r2074, [%r22+21528];
	add.s32 	%r2075, %r2074, %r2073;
	min.s32 	%r2076, %r2046, %r2075;
	st.shared.u32 	[%r23+16224], %r2076;
	ld.shared.u32 	%r2077, [%r22+21632];
	add.s32 	%r2078, %r2077, %r2073;
	min.s32 	%r2079, %r2049, %r2078;
	st.shared.u32 	[%r23+16328], %r2079;
	ld.shared.u32 	%r2080, [%r22+21736];
	add.s32 	%r2081, %r2080, %r2073;
	min.s32 	%r2082, %r2052, %r2081;
	st.shared.u32 	[%r23+16432], %r2082;
	ld.shared.u32 	%r2083, [%r15+280];
	ld.shared.u32 	%r2084, [%r22+21840];
	add.s32 	%r2085, %r2084, %r2083;
	min.s32 	%r2086, %r2056, %r2085;
	st.shared.u32 	[%r23], %r2086;
	ld.shared.u32 	%r2087, [%r22+21944];
	add.s32 	%r2088, %r2087, %r2083;
	min.s32 	%r2089, %r2059, %r2088;
	st.shared.u32 	[%r23+104], %r2089;
	ld.shared.u32 	%r2090, [%r22+22048];
	add.s32 	%r2091, %r2090, %r2083;
	min.s32 	%r2092, %r2062, %r2091;
	st.shared.u32 	[%r23+208], %r2092;
	ld.shared.u32 	%r2093, [%r15+8392];
	ld.shared.u32 	%r2094, [%r22+21840];
	add.s32 	%r2095, %r2094, %r2093;
	min.s32 	%r2096, %r2066, %r2095;
	st.shared.u32 	[%r23+8112], %r2096;
	ld.shared.u32 	%r2097, [%r22+21944];
	add.s32 	%r2098, %r2097, %r2093;
	min.s32 	%r2099, %r2069, %r2098;
	st.shared.u32 	[%r23+8216], %r2099;
	ld.shared.u32 	%r2100, [%r22+22048];
	add.s32 	%r2101, %r2100, %r2093;
	min.s32 	%r2102, %r2072, %r2101;
	st.shared.u32 	[%r23+8320], %r2102;
	ld.shared.u32 	%r2103, [%r15+16504];
	ld.shared.u32 	%r2104, [%r22+21840];
	add.s32 	%r2105, %r2104, %r2103;
	min.s32 	%r2106, %r2076, %r2105;
	st.shared.u32 	[%r23+16224], %r2106;
	ld.shared.u32 	%r2107, [%r22+21944];
	add.s32 	%r2108, %r2107, %r2103;
	min.s32 	%r2109, %r2079, %r2108;
	st.shared.u32 	[%r23+16328], %r2109;
	ld.shared.u32 	%r2110, [%r22+22048];
	add.s32 	%r2111, %r2110, %r2103;
	min.s32 	%r2112, %r2082, %r2111;
	st.shared.u32 	[%r23+16432], %r2112;
	ld.shared.u32 	%r2113, [%r15+284];
	ld.shared.u32 	%r2114, [%r22+22152];
	add.s32 	%r2115, %r2114, %r2113;
	min.s32 	%r2116, %r2086, %r2115;
	st.shared.u32 	[%r23], %r2116;
	ld.shared.u32 	%r2117, [%r22+22256];
	add.s32 	%r2118, %r2117, %r2113;
	min.s32 	%r2119, %r2089, %r2118;
	st.shared.u32 	[%r23+104], %r2119;
	ld.shared.u32 	%r2120, [%r22+22360];
	add.s32 	%r2121, %r2120, %r2113;
	min.s32 	%r2122, %r2092, %r2121;
	st.shared.u32 	[%r23+208], %r2122;
	ld.shared.u32 	%r2123, [%r15+8396];
	ld.shared.u32 	%r2124, [%r22+22152];
	add.s32 	%r2125, %r2124, %r2123;
	min.s32 	%r2126, %r2096, %r2125;
	st.shared.u32 	[%r23+8112], %r2126;
	ld.shared.u32 	%r2127, [%r22+22256];
	add.s32 	%r2128, %r2127, %r2123;
	min.s32 	%r2129, %r2099, %r2128;
	st.shared.u32 	[%r23+8216], %r2129;
	ld.shared.u32 	%r2130, [%r22+22360];
	add.s32 	%r2131, %r2130, %r2123;
	min.s32 	%r2132, %r2102, %r2131;
	st.shared.u32 	[%r23+8320], %r2132;
	ld.shared.u32 	%r2133, [%r15+16508];
	ld.shared.u32 	%r2134, [%r22+22152];
	add.s32 	%r2135, %r2134, %r2133;
	min.s32 	%r2136, %r2106, %r2135;
	st.shared.u32 	[%r23+16224], %r2136;
	ld.shared.u32 	%r2137, [%r22+22256];
	add.s32 	%r2138, %r2137, %r2133;
	min.s32 	%r2139, %r2109, %r2138;
	st.shared.u32 	[%r23+16328], %r2139;
	ld.shared.u32 	%r2140, [%r22+22360];
	add.s32 	%r2141, %r2140, %r2133;
	min.s32 	%r2142, %r2112, %r2141;
	st.shared.u32 	[%r23+16432], %r2142;
	ld.shared.u32 	%r2143, [%r15+288];
	ld.shared.u32 	%r2144, [%r22+22464];
	add.s32 	%r2145, %r2144, %r2143;
	min.s32 	%r2146, %r2116, %r2145;
	st.shared.u32 	[%r23], %r2146;
	ld.shared.u32 	%r2147, [%r22+22568];
	add.s32 	%r2148, %r2147, %r2143;
	min.s32 	%r2149, %r2119, %r2148;
	st.shared.u32 	[%r23+104], %r2149;
	ld.shared.u32 	%r2150, [%r22+22672];
	add.s32 	%r2151, %r2150, %r2143;
	min.s32 	%r2152, %r2122, %r2151;
	st.shared.u32 	[%r23+208], %r2152;
	ld.shared.u32 	%r2153, [%r15+8400];
	ld.shared.u32 	%r2154, [%r22+22464];
	add.s32 	%r2155, %r2154, %r2153;
	min.s32 	%r2156, %r2126, %r2155;
	st.shared.u32 	[%r23+8112], %r2156;
	ld.shared.u32 	%r2157, [%r22+22568];
	add.s32 	%r2158, %r2157, %r2153;
	min.s32 	%r2159, %r2129, %r2158;
	st.shared.u32 	[%r23+8216], %r2159;
	ld.shared.u32 	%r2160, [%r22+22672];
	add.s32 	%r2161, %r2160, %r2153;
	min.s32 	%r2162, %r2132, %r2161;
	st.shared.u32 	[%r23+8320], %r2162;
	ld.shared.u32 	%r2163, [%r15+16512];
	ld.shared.u32 	%r2164, [%r22+22464];
	add.s32 	%r2165, %r2164, %r2163;
	min.s32 	%r2166, %r2136, %r2165;
	st.shared.u32 	[%r23+16224], %r2166;
	ld.shared.u32 	%r2167, [%r22+22568];
	add.s32 	%r2168, %r2167, %r2163;
	min.s32 	%r2169, %r2139, %r2168;
	st.shared.u32 	[%r23+16328], %r2169;
	ld.shared.u32 	%r2170, [%r22+22672];
	add.s32 	%r2171, %r2170, %r2163;
	min.s32 	%r2172, %r2142, %r2171;
	st.shared.u32 	[%r23+16432], %r2172;
	ld.shared.u32 	%r2173, [%r15+292];
	ld.shared.u32 	%r2174, [%r22+22776];
	add.s32 	%r2175, %r2174, %r2173;
	min.s32 	%r2176, %r2146, %r2175;
	st.shared.u32 	[%r23], %r2176;
	ld.shared.u32 	%r2177, [%r22+22880];
	add.s32 	%r2178, %r2177, %r2173;
	min.s32 	%r2179, %r2149, %r2178;
	st.shared.u32 	[%r23+104], %r2179;
	ld.shared.u32 	%r2180, [%r22+22984];
	add.s32 	%r2181, %r2180, %r2173;
	min.s32 	%r2182, %r2152, %r2181;
	st.shared.u32 	[%r23+208], %r2182;
	ld.shared.u32 	%r2183, [%r15+8404];
	ld.shared.u32 	%r2184, [%r22+22776];
	add.s32 	%r2185, %r2184, %r2183;
	min.s32 	%r2186, %r2156, %r2185;
	st.shared.u32 	[%r23+8112], %r2186;
	ld.shared.u32 	%r2187, [%r22+22880];
	add.s32 	%r2188, %r2187, %r2183;
	min.s32 	%r2189, %r2159, %r2188;
	st.shared.u32 	[%r23+8216], %r2189;
	ld.shared.u32 	%r2190, [%r22+22984];
	add.s32 	%r2191, %r2190, %r2183;
	min.s32 	%r2192, %r2162, %r2191;
	st.shared.u32 	[%r23+8320], %r2192;
	ld.shared.u32 	%r2193, [%r15+16516];
	ld.shared.u32 	%r2194, [%r22+22776];
	add.s32 	%r2195, %r2194, %r2193;
	min.s32 	%r2196, %r2166, %r2195;
	st.shared.u32 	[%r23+16224], %r2196;
	ld.shared.u32 	%r2197, [%r22+22880];
	add.s32 	%r2198, %r2197, %r2193;
	min.s32 	%r2199, %r2169, %r2198;
	st.shared.u32 	[%r23+16328], %r2199;
	ld.shared.u32 	%r2200, [%r22+22984];
	add.s32 	%r2201, %r2200, %r2193;
	min.s32 	%r2202, %r2172, %r2201;
	st.shared.u32 	[%r23+16432], %r2202;
	ld.shared.u32 	%r2203, [%r15+296];
	ld.shared.u32 	%r2204, [%r22+23088];
	add.s32 	%r2205, %r2204, %r2203;
	min.s32 	%r2206, %r2176, %r2205;
	st.shared.u32 	[%r23], %r2206;
	ld.shared.u32 	%r2207, [%r22+23192];
	add.s32 	%r2208, %r2207, %r2203;
	min.s32 	%r2209, %r2179, %r2208;
	st.shared.u32 	[%r23+104], %r2209;
	ld.shared.u32 	%r2210, [%r22+23296];
	add.s32 	%r2211, %r2210, %r2203;
	min.s32 	%r2212, %r2182, %r2211;
	st.shared.u32 	[%r23+208], %r2212;
	ld.shared.u32 	%r2213, [%r15+8408];
	ld.shared.u32 	%r2214, [%r22+23088];
	add.s32 	%r2215, %r2214, %r2213;
	min.s32 	%r2216, %r2186, %r2215;
	st.shared.u32 	[%r23+8112], %r2216;
	ld.shared.u32 	%r2217, [%r22+23192];
	add.s32 	%r2218, %r2217, %r2213;
	min.s32 	%r2219, %r2189, %r2218;
	st.shared.u32 	[%r23+8216], %r2219;
	ld.shared.u32 	%r2220, [%r22+23296];
	add.s32 	%r2221, %r2220, %r2213;
	min.s32 	%r2222, %r2192, %r2221;
	st.shared.u32 	[%r23+8320], %r2222;
	ld.shared.u32 	%r2223, [%r15+16520];
	ld.shared.u32 	%r2224, [%r22+23088];
	add.s32 	%r2225, %r2224, %r2223;
	min.s32 	%r2226, %r2196, %r2225;
	st.shared.u32 	[%r23+16224], %r2226;
	ld.shared.u32 	%r2227, [%r22+23192];
	add.s32 	%r2228, %r2227, %r2223;
	min.s32 	%r2229, %r2199, %r2228;
	st.shared.u32 	[%r23+16328], %r2229;
	ld.shared.u32 	%r2230, [%r22+23296];
	add.s32 	%r2231, %r2230, %r2223;
	min.s32 	%r2232, %r2202, %r2231;
	st.shared.u32 	[%r23+16432], %r2232;
	ld.shared.u32 	%r2233, [%r15+300];
	ld.shared.u32 	%r2234, [%r22+23400];
	add.s32 	%r2235, %r2234, %r2233;
	min.s32 	%r2236, %r2206, %r2235;
	st.shared.u32 	[%r23], %r2236;
	ld.shared.u32 	%r2237, [%r22+23504];
	add.s32 	%r2238, %r2237, %r2233;
	min.s32 	%r2239, %r2209, %r2238;
	st.shared.u32 	[%r23+104], %r2239;
	ld.shared.u32 	%r2240, [%r22+23608];
	add.s32 	%r2241, %r2240, %r2233;
	min.s32 	%r2242, %r2212, %r2241;
	st.shared.u32 	[%r23+208], %r2242;
	ld.shared.u32 	%r2243, [%r15+8412];
	ld.shared.u32 	%r2244, [%r22+23400];
	add.s32 	%r2245, %r2244, %r2243;
	min.s32 	%r2246, %r2216, %r2245;
	st.shared.u32 	[%r23+8112], %r2246;
	ld.shared.u32 	%r2247, [%r22+23504];
	add.s32 	%r2248, %r2247, %r2243;
	min.s32 	%r2249, %r2219, %r2248;
	st.shared.u32 	[%r23+8216], %r2249;
	ld.shared.u32 	%r2250, [%r22+23608];
	add.s32 	%r2251, %r2250, %r2243;
	min.s32 	%r2252, %r2222, %r2251;
	st.shared.u32 	[%r23+8320], %r2252;
	ld.shared.u32 	%r2253, [%r15+16524];
	ld.shared.u32 	%r2254, [%r22+23400];
	add.s32 	%r2255, %r2254, %r2253;
	min.s32 	%r2256, %r2226, %r2255;
	st.shared.u32 	[%r23+16224], %r2256;
	ld.shared.u32 	%r2257, [%r22+23504];
	add.s32 	%r2258, %r2257, %r2253;
	min.s32 	%r2259, %r2229, %r2258;
	st.shared.u32 	[%r23+16328], %r2259;
	ld.shared.u32 	%r2260, [%r22+23608];
	add.s32 	%r2261, %r2260, %r2253;
	min.s32 	%r2262, %r2232, %r2261;
	st.shared.u32 	[%r23+16432], %r2262;
	ld.shared.u32 	%r2263, [%r15+304];
	ld.shared.u32 	%r2264, [%r22+23712];
	add.s32 	%r2265, %r2264, %r2263;
	min.s32 	%r2266, %r2236, %r2265;
	st.shared.u32 	[%r23], %r2266;
	ld.shared.u32 	%r2267, [%r22+23816];
	add.s32 	%r2268, %r2267, %r2263;
	min.s32 	%r2269, %r2239, %r2268;
	st.shared.u32 	[%r23+104], %r2269;
	ld.shared.u32 	%r2270, [%r22+23920];
	add.s32 	%r2271, %r2270, %r2263;
	min.s32 	%r2272, %r2242, %r2271;
	st.shared.u32 	[%r23+208], %r2272;
	ld.shared.u32 	%r2273, [%r15+8416];
	ld.shared.u32 	%r2274, [%r22+23712];
	add.s32 	%r2275, %r2274, %r2273;
	min.s32 	%r2276, %r2246, %r2275;
	st.shared.u32 	[%r23+8112], %r2276;
	ld.shared.u32 	%r2277, [%r22+23816];
	add.s32 	%r2278, %r2277, %r2273;
	min.s32 	%r2279, %r2249, %r2278;
	st.shared.u32 	[%r23+8216], %r2279;
	ld.shared.u32 	%r2280, [%r22+23920];
	add.s32 	%r2281, %r2280, %r2273;
	min.s32 	%r2282, %r2252, %r2281;
	st.shared.u32 	[%r23+8320], %r2282;
	ld.shared.u32 	%r2283, [%r15+16528];
	ld.shared.u32 	%r2284, [%r22+23712];
	add.s32 	%r2285, %r2284, %r2283;
	min.s32 	%r2286, %r2256, %r2285;
	st.shared.u32 	[%r23+16224], %r2286;
	ld.shared.u32 	%r2287, [%r22+23816];
	add.s32 	%r2288, %r2287, %r2283;
	min.s32 	%r2289, %r2259, %r2288;
	st.shared.u32 	[%r23+16328], %r2289;
	ld.shared.u32 	%r2290, [%r22+23920];
	add.s32 	%r2291, %r2290, %r2283;
	min.s32 	%r2292, %r2262, %r2291;
	st.shared.u32 	[%r23+16432], %r2292;
	ld.shared.u32 	%r2293, [%r15+308];
	ld.shared.u32 	%r2294, [%r22+24024];
	add.s32 	%r2295, %r2294, %r2293;
	min.s32 	%r2296, %r2266, %r2295;
	st.shared.u32 	[%r23], %r2296;
	ld.shared.u32 	%r2297, [%r22+24128];
	add.s32 	%r2298, %r2297, %r2293;
	min.s32 	%r2299, %r2269, %r2298;
	st.shared.u32 	[%r23+104], %r2299;
	ld.shared.u32 	%r2300, [%r22+24232];
	add.s32 	%r2301, %r2300, %r2293;
	min.s32 	%r2302, %r2272, %r2301;
	st.shared.u32 	[%r23+208], %r2302;
	ld.shared.u32 	%r2303, [%r15+8420];
	ld.shared.u32 	%r2304, [%r22+24024];
	add.s32 	%r2305, %r2304, %r2303;
	min.s32 	%r2306, %r2276, %r2305;
	st.shared.u32 	[%r23+8112], %r2306;
	ld.shared.u32 	%r2307, [%r22+24128];
	add.s32 	%r2308, %r2307, %r2303;
	min.s32 	%r2309, %r2279, %r2308;
	st.shared.u32 	[%r23+8216], %r2309;
	ld.shared.u32 	%r2310, [%r22+24232];
	add.s32 	%r2311, %r2310, %r2303;
	min.s32 	%r2312, %r2282, %r2311;
	st.shared.u32 	[%r23+8320], %r2312;
	ld.shared.u32 	%r2313, [%r15+16532];
	ld.shared.u32 	%r2314, [%r22+24024];
	add.s32 	%r2315, %r2314, %r2313;
	min.s32 	%r2316, %r2286, %r2315;
	st.shared.u32 	[%r23+16224], %r2316;
	ld.shared.u32 	%r2317, [%r22+24128];
	add.s32 	%r2318, %r2317, %r2313;
	min.s32 	%r2319, %r2289, %r2318;
	st.shared.u32 	[%r23+16328], %r2319;
	ld.shared.u32 	%r2320, [%r22+24232];
	add.s32 	%r2321, %r2320, %r2313;
	min.s32 	%r2322, %r2292, %r2321;
	st.shared.u32 	[%r23+16432], %r2322;
	st.global.u32 	[%rd6], %r2296;
	st.global.u32 	[%rd6+104], %r2299;
	st.global.u32 	[%rd6+208], %r2302;
	st.global.u32 	[%rd10], %r2306;
	st.global.u32 	[%rd10+104], %r2309;
	st.global.u32 	[%rd10+208], %r2312;
	st.global.u32 	[%rd14], %r2316;
	st.global.u32 	[%rd14+104], %r2319;
	st.global.u32 	[%rd14+208], %r2322;
	ret;

}
	// .globl	_Z17phase2_kernel_colPiii
.visible .entry _Z17phase2_kernel_colPiii(
	.param .u64 .ptr .align 1 _Z17phase2_kernel_colPiii_param_0,
	.param .u32 _Z17phase2_kernel_colPiii_param_1,
	.param .u32 _Z17phase2_kernel_colPiii_param_2
)
{
	.reg .b32 	%r<2317>;
	.reg .b64 	%rd<15>;
	// demoted variable
	.shared .align 4 .b8 _ZZ17phase2_kernel_colPiiiE13sh_pivot_Dist[24336];
	// demoted variable
	.shared .align 4 .b8 _ZZ17phase2_kernel_colPiiiE7sh_Dist[24336];
	ld.param.u64 	%rd1, [_Z17phase2_kernel_colPiii_param_0];
	ld.param.u32 	%r1, [_Z17phase2_kernel_colPiii_param_1];
	ld.param.u32 	%r2, [_Z17phase2_kernel_colPiii_param_2];
	cvta.to.global.u64 	%rd2, %rd1;
	mul.lo.s32 	%r3, %r2, 78;
	mov.u32 	%r4, %tid.y;
	mov.u32 	%r5, %tid.x;
	mov.u32 	%r6, %ctaid.x;
	add.s32 	%r7, %r5, %r3;
	add.s32 	%r8, %r4, %r3;
	mad.lo.s32 	%r9, %r6, 78, %r4;
	mul.lo.s32 	%r10, %r4, 312;
	mov.u32 	%r11, _ZZ17phase2_kernel_colPiiiE7sh_Dist;
	add.s32 	%r12, %r11, %r10;
	mov.u32 	%r13, _ZZ17phase2_kernel_colPiiiE13sh_pivot_Dist;
	mad.lo.s32 	%r14, %r8, %r1, %r7;
	mul.wide.s32 	%rd3, %r14, 4;
	add.s64 	%rd4, %rd2, %rd3;
	ld.global.u32 	%r15, [%rd4];
	shl.b32 	%r16, %r5, 2;
	add.s32 	%r17, %r13, %r16;
	add.s32 	%r18, %r17, %r10;
	st.shared.u32 	[%r18], %r15;
	mad.lo.s32 	%r19, %r9, %r1, %r7;
	mul.wide.s32 	%rd5, %r19, 4;
	add.s64 	%rd6, %rd2, %rd5;
	ld.global.u32 	%r20, [%rd6];
	add.s32 	%r21, %r12, %r16;
	st.shared.u32 	[%r21], %r20;
	ld.global.u32 	%r22, [%rd4+104];
	st.shared.u32 	[%r18+104], %r22;
	ld.global.u32 	%r23, [%rd6+104];
	st.shared.u32 	[%r21+104], %r23;
	ld.global.u32 	%r24, [%rd4+208];
	st.shared.u32 	[%r18+208], %r24;
	ld.global.u32 	%r25, [%rd6+208];
	st.shared.u32 	[%r21+208], %r25;
	add.s32 	%r26, %r8, 26;
	add.s32 	%r27, %r9, 26;
	mad.lo.s32 	%r28, %r26, %r1, %r7;
	mul.wide.s32 	%rd7, %r28, 4;
	add.s64 	%rd8, %rd2, %rd7;
	ld.global.u32 	%r29, [%rd8];
	st.shared.u32 	[%r18+8112], %r29;
	mad.lo.s32 	%r30, %r27, %r1, %r7;
	mul.wide.s32 	%rd9, %r30, 4;
	add.s64 	%rd10, %rd2, %rd9;
	ld.global.u32 	%r31, [%rd10];
	st.shared.u32 	[%r21+8112], %r31;
	ld.global.u32 	%r32, [%rd8+104];
	st.shared.u32 	[%r18+8216], %r32;
	ld.global.u32 	%r33, [%rd10+104];
	st.shared.u32 	[%r21+8216], %r33;
	ld.global.u32 	%r34, [%rd8+208];
	st.shared.u32 	[%r18+8320], %r34;
	ld.global.u32 	%r35, [%rd10+208];
	st.shared.u32 	[%r21+8320], %r35;
	add.s32 	%r36, %r8, 52;
	add.s32 	%r37, %r9, 52;
	mad.lo.s32 	%r38, %r36, %r1, %r7;
	mul.wide.s32 	%rd11, %r38, 4;
	add.s64 	%rd12, %rd2, %rd11;
	ld.global.u32 	%r39, [%rd12];
	st.shared.u32 	[%r18+16224], %r39;
	mad.lo.s32 	%r40, %r37, %r1, %r7;
	mul.wide.s32 	%rd13, %r40, 4;
	add.s64 	%rd14, %rd2, %rd13;
	ld.global.u32 	%r41, [%rd14];
	st.shared.u32 	[%r21+16224], %r41;
	ld.global.u32 	%r42, [%rd12+104];
	st.shared.u32 	[%r18+16328], %r42;
	ld.global.u32 	%r43, [%rd14+104];
	st.shared.u32 	[%r21+16328], %r43;
	ld.global.u32 	%r44, [%rd12+208];
	st.shared.u32 	[%r18+16432], %r44;
	ld.global.u32 	%r45, [%rd14+208];
	st.shared.u32 	[%r21+16432], %r45;
	bar.sync 	0;
	ld.shared.u32 	%r46, [%r21];
	ld.shared.u32 	%r47, [%r12];
	ld.shared.u32 	%r48, [%r17];
	add.s32 	%r49, %r48, %r47;
	min.s32 	%r50, %r46, %r49;
	st.shared.u32 	[%r21], %r50;
	ld.shared.u32 	%r51, [%r21+104];
	ld.shared.u32 	%r52, [%r12];
	ld.shared.u32 	%r53, [%r17+104];
	add.s32 	%r54, %r53, %r52;
	min.s32 	%r55, %r51, %r54;
	ld.shared.u32 	%r56, [%r21+208];
	ld.shared.u32 	%r57, [%r17+208];
	add.s32 	%r58, %r57, %r52;
	min.s32 	%r59, %r56, %r58;
	st.shared.u32 	[%r21+208], %r59;
	ld.shared.u32 	%r60, [%r21+8112];
	ld.shared.u32 	%r61, [%r12+8112];
	add.s32 	%r62, %r48, %r61;
	min.s32 	%r63, %r60, %r62;
	st.shared.u32 	[%r21+8112], %r63;
	ld.shared.u32 	%r64, [%r21+8216];
	ld.shared.u32 	%r65, [%r12+8112];
	add.s32 	%r66, %r53, %r65;
	min.s32 	%r67, %r64, %r66;
	ld.shared.u32 	%r68, [%r21+8320];
	add.s32 	%r69, %r57, %r65;
	min.s32 	%r70, %r68, %r69;
	st.shared.u32 	[%r21+8320], %r70;
	ld.shared.u32 	%r71, [%r21+16224];
	ld.shared.u32 	%r72, [%r12+16224];
	add.s32 	%r73, %r48, %r72;
	min.s32 	%r74, %r71, %r73;
	st.shared.u32 	[%r21+16224], %r74;
	ld.shared.u32 	%r75, [%r21+16328];
	ld.shared.u32 	%r76, [%r12+16224];
	add.s32 	%r77, %r53, %r76;
	min.s32 	%r78, %r75, %r77;
	ld.shared.u32 	%r79, [%r21+16432];
	add.s32 	%r80, %r57, %r76;
	min.s32 	%r81, %r79, %r80;
	ld.shared.u32 	%r82, [%r12+4];
	ld.shared.u32 	%r83, [%r17+312];
	add.s32 	%r84, %r83, %r82;
	min.s32 	%r85, %r50, %r84;
	st.shared.u32 	[%r21], %r85;
	ld.shared.u32 	%r86, [%r12+4];
	ld.shared.u32 	%r87, [%r17+416];
	add.s32 	%r88, %r87, %r86;
	min.s32 	%r89, %r55, %r88;
	st.shared.u32 	[%r21+104], %r89;
	ld.shared.u32 	%r90, [%r17+520];
	add.s32 	%r91, %r90, %r86;
	min.s32 	%r92, %r59, %r91;
	ld.shared.u32 	%r93, [%r12+8116];
	add.s32 	%r94, %r83, %r93;
	min.s32 	%r95, %r63, %r94;
	st.shared.u32 	[%r21+8112], %r95;
	ld.shared.u32 	%r96, [%r12+8116];
	add.s32 	%r97, %r87, %r96;
	min.s32 	%r98, %r67, %r97;
	st.shared.u32 	[%r21+8216], %r98;
	add.s32 	%r99, %r90, %r96;
	min.s32 	%r100, %r70, %r99;
	ld.shared.u32 	%r101, [%r12+16228];
	add.s32 	%r102, %r83, %r101;
	min.s32 	%r103, %r74, %r102;
	st.shared.u32 	[%r21+16224], %r103;
	ld.shared.u32 	%r104, [%r12+16228];
	add.s32 	%r105, %r87, %r104;
	min.s32 	%r106, %r78, %r105;
	st.shared.u32 	[%r21+16328], %r106;
	add.s32 	%r107, %r90, %r104;
	min.s32 	%r108, %r81, %r107;
	st.shared.u32 	[%r21+16432], %r108;
	ld.shared.u32 	%r109, [%r12+8];
	ld.shared.u32 	%r110, [%r17+624];
	add.s32 	%r111, %r110, %r109;
	min.s32 	%r112, %r85, %r111;
	st.shared.u32 	[%r21], %r112;
	ld.shared.u32 	%r113, [%r12+8];
	ld.shared.u32 	%r114, [%r17+728];
	add.s32 	%r115, %r114, %r113;
	min.s32 	%r116, %r89, %r115;
	ld.shared.u32 	%r117, [%r17+832];
	add.s32 	%r118, %r117, %r113;
	min.s32 	%r119, %r92, %r118;
	ld.shared.u32 	%r120, [%r12+8120];
	add.s32 	%r121, %r110, %r120;
	min.s32 	%r122, %r95, %r121;
	st.shared.u32 	[%r21+8112], %r122;
	ld.shared.u32 	%r123, [%r12+8120];
	add.s32 	%r124, %r114, %r123;
	min.s32 	%r125, %r98, %r124;
	add.s32 	%r126, %r117, %r123;
	min.s32 	%r127, %r100, %r126;
	ld.shared.u32 	%r128, [%r12+16232];
	add.s32 	%r129, %r110, %r128;
	min.s32 	%r130, %r103, %r129;
	st.shared.u32 	[%r21+16224], %r130;
	ld.shared.u32 	%r131, [%r12+16232];
	add.s32 	%r132, %r114, %r131;
	min.s32 	%r133, %r106, %r132;
	add.s32 	%r134, %r117, %r131;
	min.s32 	%r135, %r108, %r134;
	ld.shared.u32 	%r136, [%r12+12];
	ld.shared.u32 	%r137, [%r17+936];
	add.s32 	%r138, %r137, %r136;
	min.s32 	%r139, %r112, %r138;
	st.shared.u32 	[%r21], %r139;
	ld.shared.u32 	%r140, [%r12+12];
	ld.shared.u32 	%r141, [%r17+1040];
	add.s32 	%r142, %r141, %r140;
	min.s32 	%r143, %r116, %r142;
	ld.shared.u32 	%r144, [%r17+1144];
	add.s32 	%r145, %r144, %r140;
	min.s32 	%r146, %r119, %r145;
	st.shared.u32 	[%r21+208], %r146;
	ld.shared.u32 	%r147, [%r12+8124];
	add.s32 	%r148, %r137, %r147;
	min.s32 	%r149, %r122, %r148;
	st.shared.u32 	[%r21+8112], %r149;
	ld.shared.u32 	%r150, [%r12+8124];
	add.s32 	%r151, %r141, %r150;
	min.s32 	%r152, %r125, %r151;
	add.s32 	%r153, %r144, %r150;
	min.s32 	%r154, %r127, %r153;
	st.shared.u32 	[%r21+8320], %r154;
	ld.shared.u32 	%r155, [%r12+16236];
	add.s32 	%r156, %r137, %r155;
	min.s32 	%r157, %r130, %r156;
	st.shared.u32 	[%r21+16224], %r157;
	ld.shared.u32 	%r158, [%r12+16236];
	add.s32 	%r159, %r141, %r158;
	min.s32 	%r160, %r133, %r159;
	add.s32 	%r161, %r144, %r158;
	min.s32 	%r162, %r135, %r161;
	ld.shared.u32 	%r163, [%r12+16];
	ld.shared.u32 	%r164, [%r17+1248];
	add.s32 	%r165, %r164, %r163;
	min.s32 	%r166, %r139, %r165;
	st.shared.u32 	[%r21], %r166;
	ld.shared.u32 	%r167, [%r12+16];
	ld.shared.u32 	%r168, [%r17+1352];
	add.s32 	%r169, %r168, %r167;
	min.s32 	%r170, %r143, %r169;
	st.shared.u32 	[%r21+104], %r170;
	ld.shared.u32 	%r171, [%r17+1456];
	add.s32 	%r172, %r171, %r167;
	min.s32 	%r173, %r146, %r172;
	ld.shared.u32 	%r174, [%r12+8128];
	add.s32 	%r175, %r164, %r174;
	min.s32 	%r176, %r149, %r175;
	st.shared.u32 	[%r21+8112], %r176;
	ld.shared.u32 	%r177, [%r12+8128];
	add.s32 	%r178, %r168, %r177;
	min.s32 	%r179, %r152, %r178;
	st.shared.u32 	[%r21+8216], %r179;
	add.s32 	%r180, %r171, %r177;
	min.s32 	%r181, %r154, %r180;
	ld.shared.u32 	%r182, [%r12+16240];
	add.s32 	%r183, %r164, %r182;
	min.s32 	%r184, %r157, %r183;
	st.shared.u32 	[%r21+16224], %r184;
	ld.shared.u32 	%r185, [%r12+16240];
	add.s32 	%r186, %r168, %r185;
	min.s32 	%r187, %r160, %r186;
	st.shared.u32 	[%r21+16328], %r187;
	add.s32 	%r188, %r171, %r185;
	min.s32 	%r189, %r162, %r188;
	st.shared.u32 	[%r21+16432], %r189;
	ld.shared.u32 	%r190, [%r12+20];
	ld.shared.u32 	%r191, [%r17+1560];
	add.s32 	%r192, %r191, %r190;
	min.s32 	%r193, %r166, %r192;
	st.shared.u32 	[%r21], %r193;
	ld.shared.u32 	%r194, [%r12+20];
	ld.shared.u32 	%r195, [%r17+1664];
	add.s32 	%r196, %r195, %r194;
	min.s32 	%r197, %r170, %r196;
	ld.shared.u32 	%r198, [%r17+1768];
	add.s32 	%r199, %r198, %r194;
	min.s32 	%r200, %r173, %r199;
	ld.shared.u32 	%r201, [%r12+8132];
	add.s32 	%r202, %r191, %r201;
	min.s32 	%r203, %r176, %r202;
	st.shared.u32 	[%r21+8112], %r203;
	ld.shared.u32 	%r204, [%r12+8132];
	add.s32 	%r205, %r195, %r204;
	min.s32 	%r206, %r179, %r205;
	add.s32 	%r207, %r198, %r204;
	min.s32 	%r208, %r181, %r207;
	ld.shared.u32 	%r209, [%r12+16244];
	add.s32 	%r210, %r191, %r209;
	min.s32 	%r211, %r184, %r210;
	st.shared.u32 	[%r21+16224], %r211;
	ld.shared.u32 	%r212, [%r12+16244];
	add.s32 	%r213, %r195, %r212;
	min.s32 	%r214, %r187, %r213;
	add.s32 	%r215, %r198, %r212;
	min.s32 	%r216, %r189, %r215;
	ld.shared.u32 	%r217, [%r12+24];
	ld.shared.u32 	%r218, [%r17+1872];
	add.s32 	%r219, %r218, %r217;
	min.s32 	%r220, %r193, %r219;
	st.shared.u32 	[%r21], %r220;
	ld.shared.u32 	%r221, [%r12+24];
	ld.shared.u32 	%r222, [%r17+1976];
	add.s32 	%r223, %r222, %r221;
	min.s32 	%r224, %r197, %r223;
	ld.shared.u32 	%r225, [%r17+2080];
	add.s32 	%r226, %r225, %r221;
	min.s32 	%r227, %r200, %r226;
	st.shared.u32 	[%r21+208], %r227;
	ld.shared.u32 	%r228, [%r12+8136];
	add.s32 	%r229, %r218, %r228;
	min.s32 	%r230, %r203, %r229;
	st.shared.u32 	[%r21+8112], %r230;
	ld.shared.u32 	%r231, [%r12+8136];
	add.s32 	%r232, %r222, %r231;
	min.s32 	%r233, %r206, %r232;
	add.s32 	%r234, %r225, %r231;
	min.s32 	%r235, %r208, %r234;
	st.shared.u32 	[%r21+8320], %r235;
	ld.shared.u32 	%r236, [%r12+16248];
	add.s32 	%r237, %r218, %r236;
	min.s32 	%r238, %r211, %r237;
	st.shared.u32 	[%r21+16224], %r238;
	ld.shared.u32 	%r239, [%r12+16248];
	add.s32 	%r240, %r222, %r239;
	min.s32 	%r241, %r214, %r240;
	add.s32 	%r242, %r225, %r239;
	min.s32 	%r243, %r216, %r242;
	ld.shared.u32 	%r244, [%r12+28];
	ld.shared.u32 	%r245, [%r17+2184];
	add.s32 	%r246, %r245, %r244;
	min.s32 	%r247, %r220, %r246;
	st.shared.u32 	[%r21], %r247;
	ld.shared.u32 	%r248, [%r12+28];
	ld.shared.u32 	%r249, [%r17+2288];
	add.s32 	%r250, %r249, %r248;
	min.s32 	%r251, %r224, %r250;
	st.shared.u32 	[%r21+104], %r251;
	ld.shared.u32 	%r252, [%r17+2392];
	add.s32 	%r253, %r252, %r248;
	min.s32 	%r254, %r227, %r253;
	ld.shared.u32 	%r255, [%r12+8140];
	add.s32 	%r256, %r245, %r255;
	min.s32 	%r257, %r230, %r256;
	st.shared.u32 	[%r21+8112], %r257;
	ld.shared.u32 	%r258, [%r12+8140];
	add.s32 	%r259, %r249, %r258;
	min.s32 	%r260, %r233, %r259;
	st.shared.u32 	[%r21+8216], %r260;
	add.s32 	%r261, %r252, %r258;
	min.s32 	%r262, %r235, %r261;
	ld.shared.u32 	%r263, [%r12+16252];
	add.s32 	%r264, %r245, %r263;
	min.s32 	%r265, %r238, %r264;
	st.shared.u32 	[%r21+16224], %r265;
	ld.shared.u32 	%r266, [%r12+16252];
	add.s32 	%r267, %r249, %r266;
	min.s32 	%r268, %r241, %r267;
	st.shared.u32 	[%r21+16328], %r268;
	add.s32 	%r269, %r252, %r266;
	min.s32 	%r270, %r243, %r269;
	st.shared.u32 	[%r21+16432], %r270;
	ld.shared.u32 	%r271, [%r12+32];
	ld.shared.u32 	%r272, [%r17+2496];
	add.s32 	%r273, %r272, %r271;
	min.s32 	%r274, %r247, %r273;
	st.shared.u32 	[%r21], %r274;
	ld.shared.u32 	%r275, [%r12+32];
	ld.shared.u32 	%r276, [%r17+2600];
	add.s32 	%r277, %r276, %r275;
	min.s32 	%r278, %r251, %r277;
	ld.shared.u32 	%r279, [%r17+2704];
	add.s32 	%r280, %r279, %r275;
	min.s32 	%r281, %r254, %r280;
	ld.shared.u32 	%r282, [%r12+8144];
	add.s32 	%r283, %r272, %r282;
	min.s32 	%r284, %r257, %r283;
	st.shared.u32 	[%r21+8112], %r284;
	ld.shared.u32 	%r285, [%r12+8144];
	add.s32 	%r286, %r276, %r285;
	min.s32 	%r287, %r260, %r286;
	add.s32 	%r288, %r279, %r285;
	min.s32 	%r289, %r262, %r288;
	ld.shared.u32 	%r290, [%r12+16256];
	add.s32 	%r291, %r272, %r290;
	min.s32 	%r292, %r265, %r291;
	st.shared.u32 	[%r21+16224], %r292;
	ld.shared.u32 	%r293, [%r12+16256];
	add.s32 	%r294, %r276, %r293;
	min.s32 	%r295, %r268, %r294;
	add.s32 	%r296, %r279, %r293;
	min.s32 	%r297, %r270, %r296;
	ld.shared.u32 	%r298, [%r12+36];
	ld.shared.u32 	%r299, [%r17+2808];
	add.s32 	%r300, %r299, %r298;
	min.s32 	%r301, %r274, %r300;
	st.shared.u32 	[%r21], %r301;
	ld.shared.u32 	%r302, [%r12+36];
	ld.shared.u32 	%r303, [%r17+2912];
	add.s32 	%r304, %r303, %r302;
	min.s32 	%r305, %r278, %r304;
	ld.shared.u32 	%r306, [%r17+3016];
	add.s32 	%r307, %r306, %r302;
	min.s32 	%r308, %r281, %r307;
	st.shared.u32 	[%r21+208], %r308;
	ld.shared.u32 	%r309, [%r12+8148];
	add.s32 	%r310, %r299, %r309;
	min.s32 	%r311, %r284, %r310;
	st.shared.u32 	[%r21+8112], %r311;
	ld.shared.u32 	%r312, [%r12+8148];
	add.s32 	%r313, %r303, %r312;
	min.s32 	%r314, %r287, %r313;
	add.s32 	%r315, %r306, %r312;
	min.s32 	%r316, %r289, %r315;
	st.shared.u32 	[%r21+8320], %r316;
	ld.shared.u32 	%r317, [%r12+16260];
	add.s32 	%r318, %r299, %r317;
	min.s32 	%r319, %r292, %r318;
	st.shared.u32 	[%r21+16224], %r319;
	ld.shared.u32 	%r320, [%r12+16260];
	add.s32 	%r321, %r303, %r320;
	min.s32 	%r322, %r295, %r321;
	add.s32 	%r323, %r306, %r320;
	min.s32 	%r324, %r297, %r323;
	ld.shared.u32 	%r325, [%r12+40];
	ld.shared.u32 	%r326, [%r17+3120];
	add.s32 	%r327, %r326, %r325;
	min.s32 	%r328, %r301, %r327;
	st.shared.u32 	[%r21], %r328;
	ld.shared.u32 	%r329, [%r12+40];
	ld.shared.u32 	%r330, [%r17+3224];
	add.s32 	%r331, %r330, %r329;
	min.s32 	%r332, %r305, %r331;
	st.shared.u32 	[%r21+104], %r332;
	ld.shared.u32 	%r333, [%r17+3328];
	add.s32 	%r334, %r333, %r329;
	min.s32 	%r335, %r308, %r334;
	ld.shared.u32 	%r336, [%r12+8152];
	add.s32 	%r337, %r326, %r336;
	min.s32 	%r338, %r311, %r337;
	st.shared.u32 	[%r21+8112], %r338;
	ld.shared.u32 	%r339, [%r12+8152];
	add.s32 	%r340, %r330, %r339;
	min.s32 	%r341, %r314, %r340;
	st.shared.u32 	[%r21+8216], %r341;
	add.s32 	%r342, %r333, %r339;
	min.s32 	%r343, %r316, %r342;
	ld.shared.u32 	%r344, [%r12+16264];
	add.s32 	%r345, %r326, %r344;
	min.s32 	%r346, %r319, %r345;
	st.shared.u32 	[%r21+16224], %r346;
	ld.shared.u32 	%r347, [%r12+16264];
	add.s32 	%r348, %r330, %r347;
	min.s32 	%r349, %r322, %r348;
	st.shared.u32 	[%r21+16328], %r349;
	add.s32 	%r350, %r333, %r347;
	min.s32 	%r351, %r324, %r350;
	st.shared.u32 	[%r21+16432], %r351;
	ld.shared.u32 	%r352, [%r12+44];
	ld.shared.u32 	%r353, [%r17+3432];
	add.s32 	%r354, %r353, %r352;
	min.s32 	%r355, %r328, %r354;
	st.shared.u32 	[%r21], %r355;
	ld.shared.u32 	%r356, [%r12+44];
	ld.shared.u32 	%r357, [%r17+3536];
	add.s32 	%r358, %r357, %r356;
	min.s32 	%r359, %r332, %r358;
	ld.shared.u32 	%r360, [%r17+3640];
	add.s32 	%r361, %r360, %r356;
	min.s32 	%r362, %r335, %r361;
	ld.shared.u32 	%r363, [%r12+8156];
	add.s32 	%r364, %r353, %r363;
	min.s32 	%r365, %r338, %r364;
	st.shared.u32 	[%r21+8112], %r365;
	ld.shared.u32 	%r366, [%r12+8156];
	add.s32 	%r367, %r357, %r366;
	min.s32 	%r368, %r341, %r367;
	add.s32 	%r369, %r360, %r366;
	min.s32 	%r370, %r343, %r369;
	ld.shared.u32 	%r371, [%r12+16268];
	add.s32 	%r372, %r353, %r371;
	min.s32 	%r373, %r346, %r372;
	st.shared.u32 	[%r21+16224], %r373;
	ld.shared.u32 	%r374, [%r12+16268];
	add.s32 	%r375, %r357, %r374;
	min.s32 	%r376, %r349, %r375;
	add.s32 	%r377, %r360, %r374;
	min.s32 	%r378, %r351, %r377;
	ld.shared.u32 	%r379, [%r12+48];
	ld.shared.u32 	%r380, [%r17+3744];
	add.s32 	%r381, %r380, %r379;
	min.s32 	%r382, %r355, %r381;
	st.shared.u32 	[%r21], %r382;
	ld.shared.u32 	%r383, [%r12+48];
	ld.shared.u32 	%r384, [%r17+3848];
	add.s32 	%r385, %r384, %r383;
	min.s32 	%r386, %r359, %r385;
	ld.shared.u32 	%r387, [%r17+3952];
	add.s32 	%r388, %r387, %r383;
	min.s32 	%r389, %r362, %r388;
	st.shared.u32 	[%r21+208], %r389;
	ld.shared.u32 	%r390, [%r12+8160];
	add.s32 	%r391, %r380, %r390;
	min.s32 	%r392, %r365, %r391;
	st.shared.u32 	[%r21+8112], %r392;
	ld.shared.u32 	%r393, [%r12+8160];
	add.s32 	%r394, %r384, %r393;
	min.s32 	%r395, %r368, %r394;
	add.s32 	%r396, %r387, %r393;
	min.s32 	%r397, %r370, %r396;
	st.shared.u32 	[%r21+8320], %r397;
	ld.shared.u32 	%r398, [%r12+16272];
	add.s32 	%r399, %r380, %r398;
	min.s32 	%r400, %r373, %r399;
	st.shared.u32 	[%r21+16224], %r400;
	ld.shared.u32 	%r401, [%r12+16272];
	add.s32 	%r402, %r384, %r401;
	min.s32 	%r403, %r376, %r402;
	add.s32 	%r404, %r387, %r401;
	min.s32 	%r405, %r378, %r404;
	ld.shared.u32 	%r406, [%r12+52];
	ld.shared.u32 	%r407, [%r17+4056];
	add.s32 	%r408, %r407, %r406;
	min.s32 	%r409, %r382, %r408;
	st.shared.u32 	[%r21], %r409;
	ld.shared.u32 	%r410, [%r12+52];
	ld.shared.u32 	%r411, [%r17+4160];
	add.s32 	%r412, %r411, %r410;
	min.s32 	%r413, %r386, %r412;
	st.shared.u32 	[%r21+104], %r413;
	ld.shared.u32 	%r414, [%r17+4264];
	add.s32 	%r415, %r414, %r410;
	min.s32 	%r416, %r389, %r415;
	ld.shared.u32 	%r417, [%r12+8164];
	add.s32 	%r418, %r407, %r417;
	min.s32 	%r419, %r392, %r418;
	st.shared.u32 	[%r21+8112], %r419;
	ld.shared.u32 	%r420, [%r12+8164];
	add.s32 	%r421, %r411, %r420;
	min.s32 	%r422, %r395, %r421;
	st.shared.u32 	[%r21+8216], %r422;
	add.s32 	%r423, %r414, %r420;
	min.s32 	%r424, %r397, %r423;
	ld.shared.u32 	%r425, [%r12+16276];
	add.s32 	%r426, %r407, %r425;
	min.s32 	%r427, %r400, %r426;
	st.shared.u32 	[%r21+16224], %r427;
	ld.shared.u32 	%r428, [%r12+16276];
	add.s32 	%r429, %r411, %r428;
	min.s32 	%r430, %r403, %r429;
	st.shared.u32 	[%r21+16328], %r430;
	add.s32 	%r431, %r414, %r428;
	min.s32 	%r432, %r405, %r431;
	st.shared.u32 	[%r21+16432], %r432;
	ld.shared.u32 	%r433, [%r12+56];
	ld.shared.u32 	%r434, [%r17+4368];
	add.s32 	%r435, %r434, %r433;
	min.s32 	%r436, %r409, %r435;
	st.shared.u32 	[%r21], %r436;
	ld.shared.u32 	%r437, [%r12+56];
	ld.shared.u32 	%r438, [%r17+4472];
	add.s32 	%r439, %r438, %r437;
	min.s32 	%r440, %r413, %r439;
	ld.shared.u32 	%r441, [%r17+4576];
	add.s32 	%r442, %r441, %r437;
	min.s32 	%r443, %r416, %r442;
	ld.shared.u32 	%r444, [%r12+8168];
	add.s32 	%r445, %r434, %r444;
	min.s32 	%r446, %r419, %r445;
	st.shared.u32 	[%r21+8112], %r446;
	ld.shared.u32 	%r447, [%r12+8168];
	add.s32 	%r448, %r438, %r447;
	min.s32 	%r449, %r422, %r448;
	add.s32 	%r450, %r441, %r447;
	min.s32 	%r451, %r424, %r450;
	ld.shared.u32 	%r452, [%r12+16280];
	add.s32 	%r453, %r434, %r452;
	min.s32 	%r454, %r427, %r453;
	st.shared.u32 	[%r21+16224], %r454;
	ld.shared.u32 	%r455, [%r12+16280];
	add.s32 	%r456, %r438, %r455;
	min.s32 	%r457, %r430, %r456;
	add.s32 	%r458, %r441, %r455;
	min.s32 	%r459, %r432, %r458;
	ld.shared.u32 	%r460, [%r12+60];
	ld.shared.u32 	%r461, [%r17+4680];
	add.s32 	%r462, %r461, %r460;
	min.s32 	%r463, %r436, %r462;
	st.shared.u32 	[%r21], %r463;
	ld.shared.u32 	%r464, [%r12+60];
	ld.shared.u32 	%r465, [%r17+4784];
	add.s32 	%r466, %r465, %r464;
	min.s32 	%r467, %r440, %r466;
	ld.shared.u32 	%r468, [%r17+4888];
	add.s32 	%r469, %r468, %r464;
	min.s32 	%r470, %r443, %r469;
	st.shared.u32 	[%r21+208], %r470;
	ld.shared.u32 	%r471, [%r12+8172];
	add.s32 	%r472, %r461, %r471;
	min.s32 	%r473, %r446, %r472;
	st.shared.u32 	[%r21+8112], %r473;
	ld.shared.u32 	%r474, [%r12+8172];
	add.s32 	%r475, %r465, %r474;
	min.s32 	%r476, %r449, %r475;
	add.s32 	%r477, %r468, %r474;
	min.s32 	%r478, %r451, %r477;
	st.shared.u32 	[%r21+8320], %r478;
	ld.shared.u32 	%r479, [%r12+16284];
	add.s32 	%r480, %r461, %r479;
	min.s32 	%r481, %r454, %r480;
	st.shared.u32 	[%r21+16224], %r481;
	ld.shared.u32 	%r482, [%r12+16284];
	add.s32 	%r483, %r465, %r482;
	min.s32 	%r484, %r457, %r483;
	add.s32 	%r485, %r468, %r482;
	min.s32 	%r486, %r459, %r485;
	ld.shared.u32 	%r487, [%r12+64];
	ld.shared.u32 	%r488, [%r17+4992];
	add.s32 	%r489, %r488, %r487;
	min.s32 	%r490, %r463, %r489;
	st.shared.u32 	[%r21], %r490;
	ld.shared.u32 	%r491, [%r12+64];
	ld.shared.u32 	%r492, [%r17+5096];
	add.s32 	%r493, %r492, %r491;
	min.s32 	%r494, %r467, %r493;
	st.shared.u32 	[%r21+104], %r494;
	ld.shared.u32 	%r495, [%r17+5200];
	add.s32 	%r496, %r495, %r491;
	min.s32 	%r497, %r470, %r496;
	ld.shared.u32 	%r498, [%r12+8176];
	add.s32 	%r499, %r488, %r498;
	min.s32 	%r500, %r473, %r499;
	st.shared.u32 	[%r21+8112], %r500;
	ld.shared.u32 	%r501, [%r12+8176];
	add.s32 	%r502, %r492, %r501;
	min.s32 	%r503, %r476, %r502;
	st.shared.u32 	[%r21+8216], %r503;
	add.s32 	%r504, %r495, %r501;
	min.s32 	%r505, %r478, %r504;
	ld.shared.u32 	%r506, [%r12+16288];
	add.s32 	%r507, %r488, %r506;
	min.s32 	%r508, %r481, %r507;
	st.shared.u32 	[%r21+16224], %r508;
	ld.shared.u32 	%r509, [%r12+16288];
	add.s32 	%r510, %r492, %r509;
	min.s32 	%r511, %r484, %r510;
	st.shared.u32 	[%r21+16328], %r511;
	add.s32 	%r512, %r495, %r509;
	min.s32 	%r513, %r486, %r512;
	st.shared.u32 	[%r21+16432], %r513;
	ld.shared.u32 	%r514, [%r12+68];
	ld.shared.u32 	%r515, [%r17+5304];
	add.s32 	%r516, %r515, %r514;
	min.s32 	%r517, %r490, %r516;
	st.shared.u32 	[%r21], %r517;
	ld.shared.u32 	%r518, [%r12+68];
	ld.shared.u32 	%r519, [%r17+5408];
	add.s32 	%r520, %r519, %r518;
	min.s32 	%r521, %r494, %r520;
	ld.shared.u32 	%r522, [%r17+5512];
	add.s32 	%r523, %r522, %r518;
	min.s32 	%r524, %r497, %r523;
	ld.shared.u32 	%r525, [%r12+8180];
	add.s32 	%r526, %r515, %r525;
	min.s32 	%r527, %r500, %r526;
	st.shared.u32 	[%r21+8112], %r527;
	ld.shared.u32 	%r528, [%r12+8180];
	add.s32 	%r529, %r519, %r528;
	min.s32 	%r530, %r503, %r529;
	add.s32 	%r531, %r522, %r528;
	min.s32 	%r532, %r505, %r531;
	ld.shared.u32 	%r533, [%r12+16292];
	add.s32 	%r534, %r515, %r533;
	min.s32 	%r535, %r508, %r534;
	st.shared.u32 	[%r21+16224], %r535;
	ld.shared.u32 	%r536, [%r12+16292];
	add.s32 	%r537, %r519, %r536;
	min.s32 	%r538, %r511, %r537;
	add.s32 	%r539, %r522, %r536;
	min.s32 	%r540, %r513, %r539;
	ld.shared.u32 	%r541, [%r12+72];
	ld.shared.u32 	%r542, [%r17+5616];
	add.s32 	%r543, %r542, %r541;
	min.s32 	%r544, %r517, %r543;
	st.shared.u32 	[%r21], %r544;
	ld.shared.u32 	%r545, [%r12+72];
	ld.shared.u32 	%r546, [%r17+5720];
	add.s32 	%r547, %r546, %r545;
	min.s32 	%r548, %r521, %r547;
	ld.shared.u32 	%r549, [%r17+5824];
	add.s32 	%r550, %r549, %r545;
	min.s32 	%r551, %r524, %r550;
	st.shared.u32 	[%r21+208], %r551;
	ld.shared.u32 	%r552, [%r12+8184];
	add.s32 	%r553, %r542, %r552;
	min.s32 	%r554, %r527, %r553;
	st.shared.u32 	[%r21+8112], %r554;
	ld.shared.u32 	%r555, [%r12+8184];
	add.s32 	%r556, %r546, %r555;
	min.s32 	%r557, %r530, %r556;
	add.s32 	%r558, %r549, %r555;
	min.s32 	%r559, %r532, %r558;
	st.shared.u32 	[%r21+8320], %r559;
	ld.shared.u32 	%r560, [%r12+16296];
	add.s32 	%r561, %r542, %r560;
	min.s32 	%r562, %r535, %r561;
	st.shared.u32 	[%r21+16224], %r562;
	ld.shared.u32 	%r563, [%r12+16296];
	add.s32 	%r564, %r546, %r563;
	min.s32 	%r565, %r538, %r564;
	add.s32 	%r566, %r549, %r563;
	min.s32 	%r567, %r540, %r566;
	ld.shared.u32 	%r568, [%r12+76];
	ld.shared.u32 	%r569, [%r17+5928];
	add.s32 	%r570, %r569, %r568;
	min.s32 	%r571, %r544, %r570;
	st.shared.u32 	[%r21], %r571;
	ld.shared.u32 	%r572, [%r12+76];
	ld.shared.u32 	%r573, [%r17+6032];
	add.s32 	%r574, %r573, %r572;
	min.s32 	%r575, %r548, %r574;
	st.shared.u32 	[%r21+104], %r575;
	ld.shared.u32 	%r576, [%r17+6136];
	add.s32 	%r577, %r576, %r572;
	min.s32 	%r578, %r551, %r577;
	ld.shared.u32 	%r579, [%r12+8188];
	add.s32 	%r580, %r569, %r579;
	min.s32 	%r581, %r554, %r580;
	st.shared.u32 	[%r21+8112], %r581;
	ld.shared.u32 	%r582, [%r12+8188];
	add.s32 	%r583, %r573, %r582;
	min.s32 	%r584, %r557, %r583;
	st.shared.u32 	[%r21+8216], %r584;
	add.s32 	%r585, %r576, %r582;
	min.s32 	%r586, %r559, %r585;
	ld.shared.u32 	%r587, [%r12+16300];
	add.s32 	%r588, %r569, %r587;
	min.s32 	%r589, %r562, %r588;
	st.shared.u32 	[%r21+16224], %r589;
	ld.shared.u32 	%r590, [%r12+16300];
	add.s32 	%r591, %r573, %r590;
	min.s32 	%r592, %r565, %r591;
	st.shared.u32 	[%r21+16328], %r592;
	add.s32 	%r593, %r576, %r590;
	min.s32 	%r594, %r567, %r593;
	st.shared.u32 	[%r21+16432], %r594;
	ld.shared.u32 	%r595, [%r12+80];
	ld.shared.u32 	%r596, [%r17+6240];
	add.s32 	%r597, %r596, %r595;
	min.s32 	%r598, %r571, %r597;
	st.shared.u32 	[%r21], %r598;
	ld.shared.u32 	%r599, [%r12+80];
	ld.shared.u32 	%r600, [%r17+6344];
	add.s32 	%r601, %r600, %r599;
	min.s32 	%r602, %r575, %r601;
	ld.shared.u32 	%r603, [%r17+6448];
	add.s32 	%r604, %r603, %r599;
	min.s32 	%r605, %r578, %r604;
	ld.shared.u32 	%r606, [%r12+8192];
	add.s32 	%r607, %r596, %r606;
	min.s32 	%r608, %r581, %r607;
	st.shared.u32 	[%r21+8112], %r608;
	ld.shared.u32 	%r609, [%r12+8192];
	add.s32 	%r610, %r600, %r609;
	min.s32 	%r611, %r584, %r610;
	add.s32 	%r612, %r603, %r609;
	min.s32 	%r613, %r586, %r612;
	ld.shared.u32 	%r614, [%r12+16304];
	add.s32 	%r615, %r596, %r614;
	min.s32 	%r616, %r589, %r615;
	st.shared.u32 	[%r21+16224], %r616;
	ld.shared.u32 	%r617, [%r12+16304];
	add.s32 	%r618, %r600, %r617;
	min.s32 	%r619, %r592, %r618;
	add.s32 	%r620, %r603, %r617;
	min.s32 	%r621, %r594, %r620;
	ld.shared.u32 	%r622, [%r12+84];
	ld.shared.u32 	%r623, [%r17+6552];
	add.s32 	%r624, %r623, %r622;
	min.s32 	%r625, %r598, %r624;
	st.shared.u32 	[%r21], %r625;
	ld.shared.u32 	%r626, [%r12+84];
	ld.shared.u32 	%r627, [%r17+6656];
	add.s32 	%r628, %r627, %r626;
	min.s32 	%r629, %r602, %r628;
	ld.shared.u32 	%r630, [%r17+6760];
	add.s32 	%r631, %r630, %r626;
	min.s32 	%r632, %r605, %r631;
	st.shared.u32 	[%r21+208], %r632;
	ld.shared.u32 	%r633, [%r12+8196];
	add.s32 	%r634, %r623, %r633;
	min.s32 	%r635, %r608, %r634;
	st.shared.u32 	[%r21+8112], %r635;
	ld.shared.u32 	%r636, [%r12+8196];
	add.s32 	%r637, %r627, %r636;
	min.s32 	%r638, %r611, %r637;
	add.s32 	%r639, %r630, %r636;
	min.s32 	%r640, %r613, %r639;
	st.shared.u32 	[%r21+8320], %r640;
	ld.shared.u32 	%r641, [%r12+16308];
	add.s32 	%r642, %r623, %r641;
	min.s32 	%r643, %r616, %r642;
	st.shared.u32 	[%r21+16224], %r643;
	ld.shared.u32 	%r644, [%r12+16308];
	add.s32 	%r645, %r627, %r644;
	min.s32 	%r646, %r619, %r645;
	add.s32 	%r647, %r630, %r644;
	min.s32 	%r648, %r621, %r647;
	ld.shared.u32 	%r649, [%r12+88];
	ld.shared.u32 	%r650, [%r17+6864];
	add.s32 	%r651, %r650, %r649;
	min.s32 	%r652, %r625, %r651;
	st.shared.u32 	[%r21], %r652;
	ld.shared.u32 	%r653, [%r12+88];
	ld.shared.u32 	%r654, [%r17+6968];
	add.s32 	%r655, %r654, %r653;
	min.s32 	%r656, %r629, %r655;
	st.shared.u32 	[%r21+104], %r656;
	ld.shared.u32 	%r657, [%r17+7072];
	add.s32 	%r658, %r657, %r653;
	min.s32 	%r659, %r632, %r658;
	ld.shared.u32 	%r660, [%r12+8200];
	add.s32 	%r661, %r650, %r660;
	min.s32 	%r662, %r635, %r661;
	st.shared.u32 	[%r21+8112], %r662;
	ld.shared.u32 	%r663, [%r12+8200];
	add.s32 	%r664, %r654, %r663;
	min.s32 	%r665, %r638, %r664;
	st.shared.u32 	[%r21+8216], %r665;
	add.s32 	%r666, %r657, %r663;
	min.s32 	%r667, %r640, %r666;
	ld.shared.u32 	%r668, [%r12+16312];
	add.s32 	%r669, %r650, %r668;
	min.s32 	%r670, %r643, %r669;
	st.shared.u32 	[%r21+16224], %r670;
	ld.shared.u32 	%r671, [%r12+16312];
	add.s32 	%r672, %r654, %r671;
	min.s32 	%r673, %r646, %r672;
	st.shared.u32 	[%r21+16328], %r673;
	add.s32 	%r674, %r657, %r671;
	min.s32 	%r675, %r648, %r674;
	st.shared.u32 	[%r21+16432], %r675;
	ld.shared.u32 	%r676, [%r12+92];
	ld.shared.u32 	%r677, [%r17+7176];
	add.s32 	%r678, %r677, %r676;
	min.s32 	%r679, %r652, %r678;
	st.shared.u32 	[%r21], %r679;
	ld.shared.u32 	%r680, [%r12+92];
	ld.shared.u32 	%r681, [%r17+7280];
	add.s32 	%r682, %r681, %r680;
	min.s32 	%r683, %r656, %r682;
	ld.shared.u32 	%r684, [%r17+7384];
	add.s32 	%r685, %r684, %r680;
	min.s32 	%r686, %r659, %r685;
	ld.shared.u32 	%r687, [%r12+8204];
	add.s32 	%r688, %r677, %r687;
	min.s32 	%r689, %r662, %r688;
	st.shared.u32 	[%r21+8112], %r689;
	ld.shared.u32 	%r690, [%r12+8204];
	add.s32 	%r691, %r681, %r690;
	min.s32 	%r692, %r665, %r691;
	add.s32 	%r693, %r684, %r690;
	min.s32 	%r694, %r667, %r693;
	ld.shared.u32 	%r695, [%r12+16316];
	add.s32 	%r696, %r677, %r695;
	min.s32 	%r697, %r670, %r696;
	st.shared.u32 	[%r21+16224], %r697;
	ld.shared.u32 	%r698, [%r12+16316];
	add.s32 	%r699, %r681, %r698;
	min.s32 	%r700, %r673, %r699;
	add.s32 	%r701, %r684, %r698;
	min.s32 	%r702, %r675, %r701;
	ld.shared.u32 	%r703, [%r12+96];
	ld.shared.u32 	%r704, [%r17+7488];
	add.s32 	%r705, %r704, %r703;
	min.s32 	%r706, %r679, %r705;
	st.shared.u32 	[%r21], %r706;
	ld.shared.u32 	%r707, [%r12+96];
	ld.shared.u32 	%r708, [%r17+7592];
	add.s32 	%r709, %r708, %r707;
	min.s32 	%r710, %r683, %r709;
	ld.shared.u32 	%r711, [%r17+7696];
	add.s32 	%r712, %r711, %r707;
	min.s32 	%r713, %r686, %r712;
	st.shared.u32 	[%r21+208], %r713;
	ld.shared.u32 	%r714, [%r12+8208];
	add.s32 	%r715, %r704, %r714;
	min.s32 	%r716, %r689, %r715;
	st.shared.u32 	[%r21+8112], %r716;
	ld.shared.u32 	%r717, [%r12+8208];
	add.s32 	%r718, %r708, %r717;
	min.s32 	%r719, %r692, %r718;
	add.s32 	%r720, %r711, %r717;
	min.s32 	%r721, %r694, %r720;
	st.shared.u32 	[%r21+8320], %r721;
	ld.shared.u32 	%r722, [%r12+16320];
	add.s32 	%r723, %r704, %r722;
	min.s32 	%r724, %r697, %r723;
	st.shared.u32 	[%r21+16224], %r724;
	ld.shared.u32 	%r725, [%r12+16320];
	add.s32 	%r726, %r708, %r725;
	min.s32 	%r727, %r700, %r726;
	add.s32 	%r728, %r711, %r725;
	min.s32 	%r729, %r702, %r728;
	ld.shared.u32 	%r730, [%r12+100];
	ld.shared.u32 	%r731, [%r17+7800];
	add.s32 	%r732, %r731, %r730;
	min.s32 	%r733, %r706, %r732;
	st.shared.u32 	[%r21], %r733;
	ld.shared.u32 	%r734, [%r12+100];
	ld.shared.u32 	%r735, [%r17+7904];
	add.s32 	%r736, %r735, %r734;
	min.s32 	%r737, %r710, %r736;
	st.shared.u32 	[%r21+104], %r737;
	ld.shared.u32 	%r738, [%r17+8008];
	add.s32 	%r739, %r738, %r734;
	min.s32 	%r740, %r713, %r739;
	ld.shared.u32 	%r741, [%r12+8212];
	add.s32 	%r742, %r731, %r741;
	min.s32 	%r743, %r716, %r742;
	st.shared.u32 	[%r21+8112], %r743;
	ld.shared.u32 	%r744, [%r12+8212];
	add.s32 	%r745, %r735, %r744;
	min.s32 	%r746, %r719, %r745;
	st.shared.u32 	[%r21+8216], %r746;
	add.s32 	%r747, %r738, %r744;
	min.s32 	%r748, %r721, %r747;
	ld.shared.u32 	%r749, [%r12+16324];
	add.s32 	%r750, %r731, %r749;
	min.s32 	%r751, %r724, %r750;
	st.shared.u32 	[%r21+16224], %r751;
	ld.shared.u32 	%r752, [%r12+16324];
	add.s32 	%r753, %r735, %r752;
	min.s32 	%r754, %r727, %r753;
	st.shared.u32 	[%r21+16328], %r754;
	add.s32 	%r755, %r738, %r752;
	min.s32 	%r756, %r729, %r755;
	st.shared.u32 	[%r21+16432], %r756;
	ld.shared.u32 	%r757, [%r12+104];
	ld.shared.u32 	%r758, [%r17+8112];
	add.s32 	%r759, %r758, %r757;
	min.s32 	%r760, %r733, %r759;
	st.shared.u32 	[%r21], %r760;
	ld.shared.u32 	%r761, [%r12+104];
	ld.shared.u32 	%r762, [%r17+8216];
	add.s32 	%r763, %r762, %r761;
	min.s32 	%r764, %r737, %r763;
	st.shared.u32 	[%r21+104], %r764;
	ld.shared.u32 	%r765, [%r12+104];
	ld.shared.u32 	%r766, [%r17+8320];
	add.s32 	%r767, %r766, %r765;
	min.s32 	%r768, %r740, %r767;
	ld.shared.u32 	%r769, [%r12+8216];
	add.s32 	%r770, %r758, %r769;
	min.s32 	%r771, %r743, %r770;
	st.shared.u32 	[%r21+8112], %r771;
	ld.shared.u32 	%r772, [%r12+8216];
	add.s32 	%r773, %r762, %r772;
	min.s32 	%r774, %r746, %r773;
	st.shared.u32 	[%r21+8216], %r774;
	ld.shared.u32 	%r775, [%r12+8216];
	add.s32 	%r776, %r766, %r775;
	min.s32 	%r777, %r748, %r776;
	ld.shared.u32 	%r778, [%r12+16328];
	add.s32 	%r779, %r758, %r778;
	min.s32 	%r780, %r751, %r779;
	st.shared.u32 	[%r21+16224], %r780;
	ld.shared.u32 	%r781, [%r12+16328];
	add.s32 	%r782, %r762, %r781;
	min.s32 	%r783, %r754, %r782;
	st.shared.u32 	[%r21+16328], %r783;
	ld.shared.u32 	%r784, [%r12+16328];
	add.s32 	%r785, %r766, %r784;
	min.s32 	%r786, %r756, %r785;
	ld.shared.u32 	%r787, [%r12+108];
	ld.shared.u32 	%r788, [%r17+8424];
	add.s32 	%r789, %r788, %r787;
	min.s32 	%r790, %r760, %r789;
	st.shared.u32 	[%r21], %r790;
	ld.shared.u32 	%r791, [%r12+108];
	ld.shared.u32 	%r792, [%r17+8528];
	add.s32 	%r793, %r792, %r791;
	min.s32 	%r794, %r764, %r793;
	st.shared.u32 	[%r21+104], %r794;
	ld.shared.u32 	%r795, [%r12+108];
	ld.shared.u32 	%r796, [%r17+8632];
	add.s32 	%r797, %r796, %r795;
	min.s32 	%r798, %r768, %r797;
	st.shared.u32 	[%r21+208], %r798;
	ld.shared.u32 	%r799, [%r12+8220];
	add.s32 	%r800, %r788, %r799;
	min.s32 	%r801, %r771, %r800;
	st.shared.u32 	[%r21+8112], %r801;
	ld.shared.u32 	%r802, [%r12+8220];
	add.s32 	%r803, %r792, %r802;
	min.s32 	%r804, %r774, %r803;
	st.shared.u32 	[%r21+8216], %r804;
	ld.shared.u32 	%r805, [%r12+8220];
	add.s32 	%r806, %r796, %r805;
	min.s32 	%r807, %r777, %r806;
	st.shared.u32 	[%r21+8320], %r807;
	ld.shared.u32 	%r808, [%r12+16332];
	add.s32 	%r809, %r788, %r808;
	min.s32 	%r810, %r780, %r809;
	st.shared.u32 	[%r21+16224], %r810;
	ld.shared.u32 	%r811, [%r12+16332];
	add.s32 	%r812, %r792, %r811;
	min.s32 	%r813, %r783, %r812;
	st.shared.u32 	[%r21+16328], %r813;
	ld.shared.u32 	%r814, [%r12+16332];
	add.s32 	%r815, %r796, %r814;
	min.s32 	%r816, %r786, %r815;
	ld.shared.u32 	%r817, [%r12+112];
	ld.shared.u32 	%r818, [%r17+8736];
	add.s32 	%r819, %r818, %r817;
	min.s32 	%r820, %r790, %r819;
	st.shared.u32 	[%r21], %r820;
	ld.shared.u32 	%r821, [%r12+112];
	ld.shared.u32 	%r822, [%r17+8840];
	add.s32 	%r823, %r822, %r821;
	min.s32 	%r824, %r794, %r823;
	st.shared.u32 	[%r21+104], %r824;
	ld.shared.u32 	%r825, [%r12+112];
	ld.shared.u32 	%r826, [%r17+8944];
	add.s32 	%r827, %r826, %r825;
	min.s32 	%r828, %r798, %r827;
	ld.shared.u32 	%r829, [%r12+8224];
	add.s32 	%r830, %r818, %r829;
	min.s32 	%r831, %r801, %r830;
	st.shared.u32 	[%r21+8112], %r831;
	ld.shared.u32 	%r832, [%r12+8224];
	add.s32 	%r833, %r822, %r832;
	min.s32 	%r834, %r804, %r833;
	st.shared.u32 	[%r21+8216], %r834;
	ld.shared.u32 	%r835, [%r12+8224];
	add.s32 	%r836, %r826, %r835;
	min.s32 	%r837, %r807, %r836;
	ld.shared.u32 	%r838, [%r12+16336];
	add.s32 	%r839, %r818, %r838;
	min.s32 	%r840, %r810, %r839;
	st.shared.u32 	[%r21+16224], %r840;
	ld.shared.u32 	%r841, [%r12+16336];
	add.s32 	%r842, %r822, %r841;
	min.s32 	%r843, %r813, %r842;
	st.shared.u32 	[%r21+16328], %r843;
	ld.shared.u32 	%r844, [%r12+16336];
	add.s32 	%r845, %r826, %r844;
	min.s32 	%r846, %r816, %r845;
	st.shared.u32 	[%r21+16432], %r846;
	ld.shared.u32 	%r847, [%r12+116];
	ld.shared.u32 	%r848, [%r17+9048];
	add.s32 	%r849, %r848, %r847;
	min.s32 	%r850, %r820, %r849;
	st.shared.u32 	[%r21], %r850;
	ld.shared.u32 	%r851, [%r12+116];
	ld.shared.u32 	%r852, [%r17+9152];
	add.s32 	%r853, %r852, %r851;
	min.s32 	%r854, %r824, %r853;
	st.shared.u32 	[%r21+104], %r854;
	ld.shared.u32 	%r855, [%r12+116];
	ld.shared.u32 	%r856, [%r17+9256];
	add.s32 	%r857, %r856, %r855;
	min.s32 	%r858, %r828, %r857;
	ld.shared.u32 	%r859, [%r12+8228];
	add.s32 	%r860, %r848, %r859;
	min.s32 	%r861, %r831, %r860;
	st.shared.u32 	[%r21+8112], %r861;
	ld.shared.u32 	%r862, [%r12+8228];
	add.s32 	%r863, %r852, %r862;
	min.s32 	%r864, %r834, %r863;
	st.shared.u32 	[%r21+8216], %r864;
	ld.shared.u32 	%r865, [%r12+8228];
	add.s32 	%r866, %r856, %r865;
	min.s32 	%r867, %r837, %r866;
	ld.shared.u32 	%r868, [%r12+16340];
	add.s32 	%r869, %r848, %r868;
	min.s32 	%r870, %r840, %r869;
	st.shared.u32 	[%r21+16224], %r870;
	ld.shared.u32 	%r871, [%r12+16340];
	add.s32 	%r872, %r852, %r871;
	min.s32 	%r873, %r843, %r872;
	st.shared.u32 	[%r21+16328], %r873;
	ld.shared.u32 	%r874, [%r12+16340];
	add.s32 	%r875, %r856, %r874;
	min.s32 	%r876, %r846, %r875;
	ld.shared.u32 	%r877, [%r12+120];
	ld.shared.u32 	%r878, [%r17+9360];
	add.s32 	%r879, %r878, %r877;
	min.s32 	%r880, %r850, %r879;
	st.shared.u32 	[%r21], %r880;
	ld.shared.u32 	%r881, [%r12+120];
	ld.shared.u32 	%r882, [%r17+9464];
	add.s32 	%r883, %r882, %r881;
	min.s32 	%r884, %r854, %r883;
	st.shared.u32 	[%r21+104], %r884;
	ld.shared.u32 	%r885, [%r12+120];
	ld.shared.u32 	%r886, [%r17+9568];
	add.s32 	%r887, %r886, %r885;
	min.s32 	%r888, %r858, %r887;
	st.shared.u32 	[%r21+208], %r888;
	ld.shared.u32 	%r889, [%r12+8232];
	add.s32 	%r890, %r878, %r889;
	min.s32 	%r891, %r861, %r890;
	st.shared.u32 	[%r21+8112], %r891;
	ld.shared.u32 	%r892, [%r12+8232];
	add.s32 	%r893, %r882, %r892;
	min.s32 	%r894, %r864, %r893;
	st.shared.u32 	[%r21+8216], %r894;
	ld.shared.u32 	%r895, [%r12+8232];
	add.s32 	%r896, %r886, %r895;
	min.s32 	%r897, %r867, %r896;
	st.shared.u32 	[%r21+8320], %r897;
	ld.shared.u32 	%r898, [%r12+16344];
	add.s32 	%r899, %r878, %r898;
	min.s32 	%r900, %r870, %r899;
	st.shared.u32 	[%r21+16224], %r900;
	ld.shared.u32 	%r901, [%r12+16344];
	add.s32 	%r902, %r882, %r901;
	min.s32 	%r903, %r873, %r902;
	st.shared.u32 	[%r21+16328], %r903;
	ld.shared.u32 	%r904, [%r12+16344];
	add.s32 	%r905, %r886, %r904;
	min.s32 	%r906, %r876, %r905;
	ld.shared.u32 	%r907, [%r12+124];
	ld.shared.u32 	%r908, [%r17+9672];
	add.s32 	%r909, %r908, %r907;
	min.s32 	%r910, %r880, %r909;
	st.shared.u32 	[%r21], %r910;
	ld.shared.u32 	%r911, [%r12+124];
	ld.shared.u32 	%r912, [%r17+9776];
	add.s32 	%r913, %r912, %r911;
	min.s32 	%r914, %r884, %r913;
	st.shared.u32 	[%r21+104], %r914;
	ld.shared.u32 	%r915, [%r12+124];
	ld.shared.u32 	%r916, [%r17+9880];
	add.s32 	%r917, %r916, %r915;
	min.s32 	%r918, %r888, %r917;
	ld.shared.u32 	%r919, [%r12+8236];
	add.s32 	%r920, %r908, %r919;
	min.s32 	%r921, %r891, %r920;
	st.shared.u32 	[%r21+8112], %r921;
	ld.shared.u32 	%r922, [%r12+8236];
	add.s32 	%r923, %r912, %r922;
	min.s32 	%r924, %r894, %r923;
	st.shared.u32 	[%r21+8216], %r924;
	ld.shared.u32 	%r925, [%r12+8236];
	add.s32 	%r926, %r916, %r925;
	min.s32 	%r927, %r897, %r926;
	ld.shared.u32 	%r928, [%r12+16348];
	add.s32 	%r929, %r908, %r928;
	min.s32 	%r930, %r900, %r929;
	st.shared.u32 	[%r21+16224], %r930;
	ld.shared.u32 	%r931, [%r12+16348];
	add.s32 	%r932, %r912, %r931;
	min.s32 	%r933, %r903, %r932;
	st.shared.u32 	[%r21+16328], %r933;
	ld.shared.u32 	%r934, [%r12+16348];
	add.s32 	%r935, %r916, %r934;
	min.s32 	%r936, %r906, %r935;
	st.shared.u32 	[%r21+16432], %r936;
	ld.shared.u32 	%r937, [%r12+128];
	ld.shared.u32 	%r938, [%r17+9984];
	add.s32 	%r939, %r938, %r937;
	min.s32 	%r940, %r910, %r939;
	st.shared.u32 	[%r21], %r940;
	ld.shared.u32 	%r941, [%r12+128];
	ld.shared.u32 	%r942, [%r17+10088];
	add.s32 	%r943, %r942, %r941;
	min.s32 	%r944, %r914, %r943;
	st.shared.u32 	[%r21+104], %r944;
	ld.shared.u32 	%r945, [%r12+128];
	ld.shared.u32 	%r946, [%r17+10192];
	add.s32 	%r947, %r946, %r945;
	min.s32 	%r948, %r918, %r947;
	ld.shared.u32 	%r949, [%r12+8240];
	add.s32 	%r950, %r938, %r949;
	min.s32 	%r951, %r921, %r950;
	st.shared.u32 	[%r21+8112], %r951;
	ld.shared.u32 	%r952, [%r12+8240];
	add.s32 	%r953, %r942, %r952;
	min.s32 	%r954, %r924, %r953;
	st.shared.u32 	[%r21+8216], %r954;
	ld.shared.u32 	%r955, [%r12+8240];
	add.s32 	%r956, %r946, %r955;
	min.s32 	%r957, %r927, %r956;
	ld.shared.u32 	%r958, [%r12+16352];
	add.s32 	%r959, %r938, %r958;
	min.s32 	%r960, %r930, %r959;
	st.shared.u32 	[%r21+16224], %r960;
	ld.shared.u32 	%r961, [%r12+16352];
	add.s32 	%r962, %r942, %r961;
	min.s32 	%r963, %r933, %r962;
	st.shared.u32 	[%r21+16328], %r963;
	ld.shared.u32 	%r964, [%r12+16352];
	add.s32 	%r965, %r946, %r964;
	min.s32 	%r966, %r936, %r965;
	ld.shared.u32 	%r967, [%r12+132];
	ld.shared.u32 	%r968, [%r17+10296];
	add.s32 	%r969, %r968, %r967;
	min.s32 	%r970, %r940, %r969;
	st.shared.u32 	[%r21], %r970;
	ld.shared.u32 	%r971, [%r12+132];
	ld.shared.u32 	%r972, [%r17+10400];
	add.s32 	%r973, %r972, %r971;
	min.s32 	%r974, %r944, %r973;
	st.shared.u32 	[%r21+104], %r974;
	ld.shared.u32 	%r975, [%r12+132];
	ld.shared.u32 	%r976, [%r17+10504];
	add.s32 	%r977, %r976, %r975;
	min.s32 	%r978, %r948, %r977;
	st.shared.u32 	[%r21+208], %r978;
	ld.shared.u32 	%r979, [%r12+8244];
	add.s32 	%r980, %r968, %r979;
	min.s32 	%r981, %r951, %r980;
	st.shared.u32 	[%r21+8112], %r981;
	ld.shared.u32 	%r982, [%r12+8244];
	add.s32 	%r983, %r972, %r982;
	min.s32 	%r984, %r954, %r983;
	st.shared.u32 	[%r21+8216], %r984;
	ld.shared.u32 	%r985, [%r12+8244];
	add.s32 	%r986, %r976, %r985;
	min.s32 	%r987, %r957, %r986;
	st.shared.u32 	[%r21+8320], %r987;
	ld.shared.u32 	%r988, [%r12+16356];
	add.s32 	%r989, %r968, %r988;
	min.s32 	%r990, %r960, %r989;
	st.shared.u32 	[%r21+16224], %r990;
	ld.shared.u32 	%r991, [%r12+16356];
	add.s32 	%r992, %r972, %r991;
	min.s32 	%r993, %r963, %r992;
	st.shared.u32 	[%r21+16328], %r993;
	ld.shared.u32 	%r994, [%r12+16356];
	add.s32 	%r995, %r976, %r994;
	min.s32 	%r996, %r966, %r995;
	ld.shared.u32 	%r997, [%r12+136];
	ld.shared.u32 	%r998, [%r17+10608];
	add.s32 	%r999, %r998, %r997;
	min.s32 	%r1000, %r970, %r999;
	st.shared.u32 	[%r21], %r1000;
	ld.shared.u32 	%r1001, [%r12+136];
	ld.shared.u32 	%r1002, [%r17+10712];
	add.s32 	%r1003, %r1002, %r1001;
	min.s32 	%r1004, %r974, %r1003;
	st.shared.u32 	[%r21+104], %r1004;
	ld.shared.u32 	%r1005, [%r12+136];
	ld.shared.u32 	%r1006, [%r17+10816];
	add.s32 	%r1007, %r1006, %r1005;
	min.s32 	%r1008, %r978, %r1007;
	ld.shared.u32 	%r1009, [%r12+8248];
	add.s32 	%r1010, %r998, %r1009;
	min.s32 	%r1011, %r981, %r1010;
	st.shared.u32 	[%r21+8112], %r1011;
	ld.shared.u32 	%r1012, [%r12+8248];
	add.s32 	%r1013, %r1002, %r1012;
	min.s32 	%r1014, %r984, %r1013;
	st.shared.u32 	[%r21+8216], %r1014;
	ld.shared.u32 	%r1015, [%r12+8248];
	add.s32 	%r1016, %r1006, %r1015;
	min.s32 	%r1017, %r987, %r1016;
	ld.shared.u32 	%r1018, [%r12+16360];
	add.s32 	%r1019, %r998, %r1018;
	min.s32 	%r1020, %r990, %r1019;
	st.shared.u32 	[%r21+16224], %r1020;
	ld.shared.u32 	%r1021, [%r12+16360];
	add.s32 	%r1022, %r1002, %r1021;
	min.s32 	%r1023, %r993, %r1022;
	st.shared.u32 	[%r21+16328], %r1023;
	ld.shared.u32 	%r1024, [%r12+16360];
	add.s32 	%r1025, %r1006, %r1024;
	min.s32 	%r1026, %r996, %r1025;
	st.shared.u32 	[%r21+16432], %r1026;
	ld.shared.u32 	%r1027, [%r12+140];
	ld.shared.u32 	%r1028, [%r17+10920];
	add.s32 	%r1029, %r1028, %r1027;
	min.s32 	%r1030, %r1000, %r1029;
	st.shared.u32 	[%r21], %r1030;
	ld.shared.u32 	%r1031, [%r12+140];
	ld.shared.u32 	%r1032, [%r17+11024];
	add.s32 	%r1033, %r1032, %r1031;
	min.s32 	%r1034, %r1004, %r1033;
	st.shared.u32 	[%r21+104], %r1034;
	ld.shared.u32 	%r1035, [%r12+140];
	ld.shared.u32 	%r1036, [%r17+11128];
	add.s32 	%r1037, %r1036, %r1035;
	min.s32 	%r1038, %r1008, %r1037;
	ld.shared.u32 	%r1039, [%r12+8252];
	add.s32 	%r1040, %r1028, %r1039;
	min.s32 	%r1041, %r1011, %r1040;
	st.shared.u32 	[%r21+8112], %r1041;
	ld.shared.u32 	%r1042, [%r12+8252];
	add.s32 	%r1043, %r1032, %r1042;
	min.s32 	%r1044, %r1014, %r1043;
	st.shared.u32 	[%r21+8216], %r1044;
	ld.shared.u32 	%r1045, [%r12+8252];
	add.s32 	%r1046, %r1036, %r1045;
	min.s32 	%r1047, %r1017, %r1046;
	ld.shared.u32 	%r1048, [%r12+16364];
	add.s32 	%r1049, %r1028, %r1048;
	min.s32 	%r1050, %r1020, %r1049;
	st.shared.u32 	[%r21+16224], %r1050;
	ld.shared.u32 	%r1051, [%r12+16364];
	add.s32 	%r1052, %r1032, %r1051;
	min.s32 	%r1053, %r1023, %r1052;
	st.shared.u32 	[%r21+16328], %r1053;
	ld.shared.u32 	%r1054, [%r12+16364];
	add.s32 	%r1055, %r1036, %r1054;
	min.s32 	%r1056, %r1026, %r1055;
	ld.shared.u32 	%r1057, [%r12+144];
	ld.shared.u32 	%r1058, [%r17+11232];
	add.s32 	%r1059, %r1058, %r1057;
	min.s32 	%r1060, %r1030, %r1059;
	st.shared.u32 	[%r21], %r1060;
	ld.shared.u32 	%r1061, [%r12+144];
	ld.shared.u32 	%r1062, [%r17+11336];
	add.s32 	%r1063, %r1062, %r1061;
	min.s32 	%r1064, %r1034, %r1063;
	st.shared.u32 	[%r21+104], %r1064;
	ld.shared.u32 	%r1065, [%r12+144];
	ld.shared.u32 	%r1066, [%r17+11440];
	add.s32 	%r1067, %r1066, %r1065;
	min.s32 	%r1068, %r1038, %r1067;
	st.shared.u32 	[%r21+208], %r1068;
	ld.shared.u32 	%r1069, [%r12+8256];
	add.s32 	%r1070, %r1058, %r1069;
	min.s32 	%r1071, %r1041, %r1070;
	st.shared.u32 	[%r21+8112], %r1071;
	ld.shared.u32 	%r1072, [%r12+8256];
	add.s32 	%r1073, %r1062, %r1072;
	min.s32 	%r1074, %r1044, %r1073;
	st.shared.u32 	[%r21+8216], %r1074;
	ld.shared.u32 	%r1075, [%r12+8256];
	add.s32 	%r1076, %r1066, %r1075;
	min.s32 	%r1077, %r1047, %r1076;
	st.shared.u32 	[%r21+8320], %r1077;
	ld.shared.u32 	%r1078, [%r12+16368];
	add.s32 	%r1079, %r1058, %r1078;
	min.s32 	%r1080, %r1050, %r1079;
	st.shared.u32 	[%r21+16224], %r1080;
	ld.shared.u32 	%r1081, [%r12+16368];
	add.s32 	%r1082, %r1062, %r1081;
	min.s32 	%r1083, %r1053, %r1082;
	st.shared.u32 	[%r21+16328], %r1083;
	ld.shared.u32 	%r1084, [%r12+16368];
	add.s32 	%r1085, %r1066, %r1084;
	min.s32 	%r1086, %r1056, %r1085;
	ld.shared.u32 	%r1087, [%r12+148];
	ld.shared.u32 	%r1088, [%r17+11544];
	add.s32 	%r1089, %r1088, %r1087;
	min.s32 	%r1090, %r1060, %r1089;
	st.shared.u32 	[%r21], %r1090;
	ld.shared.u32 	%r1091, [%r12+148];
	ld.shared.u32 	%r1092, [%r17+11648];
	add.s32 	%r1093, %r1092, %r1091;
	min.s32 	%r1094, %r1064, %r1093;
	st.shared.u32 	[%r21+104], %r1094;
	ld.shared.u32 	%r1095, [%r12+148];
	ld.shared.u32 	%r1096, [%r17+11752];
	add.s32 	%r1097, %r1096, %r1095;
	min.s32 	%r1098, %r1068, %r1097;
	ld.shared.u32 	%r1099, [%r12+8260];
	add.s32 	%r1100, %r1088, %r1099;
	min.s32 	%r1101, %r1071, %r1100;
	st.shared.u32 	[%r21+8112], %r1101;
	ld.shared.u32 	%r1102, [%r12+8260];
	add.s32 	%r1103, %r1092, %r1102;
	min.s32 	%r1104, %r1074, %r1103;
	st.shared.u32 	[%r21+8216], %r1104;
	ld.shared.u32 	%r1105, [%r12+8260];
	add.s32 	%r1106, %r1096, %r1105;
	min.s32 	%r1107, %r1077, %r1106;
	ld.shared.u32 	%r1108, [%r12+16372];
	add.s32 	%r1109, %r1088, %r1108;
	min.s32 	%r1110, %r1080, %r1109;
	st.shared.u32 	[%r21+16224], %r1110;
	ld.shared.u32 	%r1111, [%r12+16372];
	add.s32 	%r1112, %r1092, %r1111;
	min.s32 	%r1113, %r1083, %r1112;
	st.shared.u32 	[%r21+16328], %r1113;
	ld.shared.u32 	%r1114, [%r12+16372];
	add.s32 	%r1115, %r1096, %r1114;
	min.s32 	%r1116, %r1086, %r1115;
	st.shared.u32 	[%r21+16432], %r1116;
	ld.shared.u32 	%r1117, [%r12+152];
	ld.shared.u32 	%r1118, [%r17+11856];
	add.s32 	%r1119, %r1118, %r1117;
	min.s32 	%r1120, %r1090, %r1119;
	st.shared.u32 	[%r21], %r1120;
	ld.shared.u32 	%r1121, [%r12+152];
	ld.shared.u32 	%r1122, [%r17+11960];
	add.s32 	%r1123, %r1122, %r1121;
	min.s32 	%r1124, %r1094, %r1123;
	st.shared.u32 	[%r21+104], %r1124;
	ld.shared.u32 	%r1125, [%r12+152];
	ld.shared.u32 	%r1126, [%r17+12064];
	add.s32 	%r1127, %r1126, %r1125;
	min.s32 	%r1128, %r1098, %r1127;
	ld.shared.u32 	%r1129, [%r12+8264];
	add.s32 	%r1130, %r1118, %r1129;
	min.s32 	%r1131, %r1101, %r1130;
	st.shared.u32 	[%r21+8112], %r1131;
	ld.shared.u32 	%r1132, [%r12+8264];
	add.s32 	%r1133, %r1122, %r1132;
	min.s32 	%r1134, %r1104, %r1133;
	st.shared.u32 	[%r21+8216], %r1134;
	ld.shared.u32 	%r1135, [%r12+8264];
	add.s32 	%r1136, %r1126, %r1135;
	min.s32 	%r1137, %r1107, %r1136;
	ld.shared.u32 	%r1138, [%r12+16376];
	add.s32 	%r1139, %r1118, %r1138;
	min.s32 	%r1140, %r1110, %r1139;
	st.shared.u32 	[%r21+16224], %r1140;
	ld.shared.u32 	%r1141, [%r12+16376];
	add.s32 	%r1142, %r1122, %r1141;
	min.s32 	%r1143, %r1113, %r1142;
	st.shared.u32 	[%r21+16328], %r1143;
	ld.shared.u32 	%r1144, [%r12+16376];
	add.s32 	%r1145, %r1126, %r1144;
	min.s32 	%r1146, %r1116, %r1145;
	ld.shared.u32 	%r1147, [%r12+156];
	ld.shared.u32 	%r1148, [%r17+12168];
	add.s32 	%r1149, %r1148, %r1147;
	min.s32 	%r1150, %r1120, %r1149;
	st.shared.u32 	[%r21], %r1150;
	ld.shared.u32 	%r1151, [%r12+156];
	ld.shared.u32 	%r1152, [%r17+12272];
	add.s32 	%r1153, %r1152, %r1151;
	min.s32 	%r1154, %r1124, %r1153;
	st.shared.u32 	[%r21+104], %r1154;
	ld.shared.u32 	%r1155, [%r12+156];
	ld.shared.u32 	%r1156, [%r17+12376];
	add.s32 	%r1157, %r1156, %r1155;
	min.s32 	%r1158, %r1128, %r1157;
	st.shared.u32 	[%r21+208], %r1158;
	ld.shared.u32 	%r1159, [%r12+8268];
	add.s32 	%r1160, %r1148, %r1159;
	min.s32 	%r1161, %r1131, %r1160;
	st.shared.u32 	[%r21+8112], %r1161;
	ld.shared.u32 	%r1162, [%r12+8268];
	add.s32 	%r1163, %r1152, %r1162;
	min.s32 	%r1164, %r1134, %r1163;
	st.shared.u32 	[%r21+8216], %r1164;
	ld.shared.u32 	%r1165, [%r12+8268];
	add.s32 	%r1166, %r1156, %r1165;
	min.s32 	%r1167, %r1137, %r1166;
	st.shared.u32 	[%r21+8320], %r1167;
	ld.shared.u32 	%r1168, [%r12+16380];
	add.s32 	%r1169, %r1148, %r1168;
	min.s32 	%r1170, %r1140, %r1169;
	st.shared.u32 	[%r21+16224], %r1170;
	ld.shared.u32 	%r1171, [%r12+16380];
	add.s32 	%r1172, %r1152, %r1171;
	min.s32 	%r1173, %r1143, %r1172;
	st.shared.u32 	[%r21+16328], %r1173;
	ld.shared.u32 	%r1174, [%r12+16380];
	add.s32 	%r1175, %r1156, %r1174;
	min.s32 	%r1176, %r1146, %r1175;
	ld.shared.u32 	%r1177, [%r12+160];
	ld.shared.u32 	%r1178, [%r17+12480];
	add.s32 	%r1179, %r1178, %r1177;
	min.s32 	%r1180, %r1150, %r1179;
	st.shared.u32 	[%r21], %r1180;
	ld.shared.u32 	%r1181, [%r12+160];
	ld.shared.u32 	%r1182, [%r17+12584];
	add.s32 	%r1183, %r1182, %r1181;
	min.s32 	%r1184, %r1154, %r1183;
	st.shared.u32 	[%r21+104], %r1184;
	ld.shared.u32 	%r1185, [%r12+160];
	ld.shared.u32 	%r1186, [%r17+12688];
	add.s32 	%r1187, %r1186, %r1185;
	min.s32 	%r1188, %r1158, %r1187;
	ld.shared.u32 	%r1189, [%r12+8272];
	add.s32 	%r1190, %r1178, %r1189;
	min.s32 	%r1191, %r1161, %r1190;
	st.shared.u32 	[%r21+8112], %r1191;
	ld.shared.u32 	%r1192, [%r12+8272];
	add.s32 	%r1193, %r1182, %r1192;
	min.s32 	%r1194, %r1164, %r1193;
	st.shared.u32 	[%r21+8216], %r1194;
	ld.shared.u32 	%r1195, [%r12+8272];
	add.s32 	%r1196, %r1186, %r1195;
	min.s32 	%r1197, %r1167, %r1196;
	ld.shared.u32 	%r1198, [%r12+16384];
	add.s32 	%r1199, %r1178, %r1198;
	min.s32 	%r1200, %r1170, %r1199;
	st.shared.u32 	[%r21+16224], %r1200;
	ld.shared.u32 	%r1201, [%r12+16384];
	add.s32 	%r1202, %r1182, %r1201;
	min.s32 	%r1203, %r1173, %r1202;
	st.shared.u32 	[%r21+16328], %r1203;
	ld.shared.u32 	%r1204, [%r12+16384];
	add.s32 	%r1205, %r1186, %r1204;
	min.s32 	%r1206, %r1176, %r1205;
	st.shared.u32 	[%r21+16432], %r1206;
	ld.shared.u32 	%r1207, [%r12+164];
	ld.shared.u32 	%r1208, [%r17+12792];
	add.s32 	%r1209, %r1208, %r1207;
	min.s32 	%r1210, %r1180, %r1209;
	st.shared.u32 	[%r21], %r1210;
	ld.shared.u32 	%r1211, [%r12+164];
	ld.shared.u32 	%r1212, [%r17+12896];
	add.s32 	%r1213, %r1212, %r1211;
	min.s32 	%r1214, %r1184, %r1213;
	st.shared.u32 	[%r21+104], %r1214;
	ld.shared.u32 	%r1215, [%r12+164];
	ld.shared.u32 	%r1216, [%r17+13000];
	add.s32 	%r1217, %r1216, %r1215;
	min.s32 	%r1218, %r1188, %r1217;
	ld.shared.u32 	%r1219, [%r12+8276];
	add.s32 	%r1220, %r1208, %r1219;
	min.s32 	%r1221, %r1191, %r1220;
	st.shared.u32 	[%r21+8112], %r1221;
	ld.shared.u32 	%r1222, [%r12+8276];
	add.s32 	%r1223, %r1212, %r1222;
	min.s32 	%r1224, %r1194, %r1223;
	st.shared.u32 	[%r21+8216], %r1224;
	ld.shared.u32 	%r1225, [%r12+8276];
	add.s32 	%r1226, %r1216, %r1225;
	min.s32 	%r1227, %r1197, %r1226;
	ld.shared.u32 	%r1228, [%r12+16388];
	add.s32 	%r1229, %r1208, %r1228;
	min.s32 	%r1230, %r1200, %r1229;
	st.shared.u32 	[%r21+16224], %r1230;
	ld.shared.u32 	%r1231, [%r12+16388];
	add.s32 	%r1232, %r1212, %r1231;
	min.s32 	%r1233, %r1203, %r1232;
	st.shared.u32 	[%r21+16328], %r1233;
	ld.shared.u32 	%r1234, [%r12+16388];
	add.s32 	%r1235, %r1216, %r1234;
	min.s32 	%r1236, %r1206, %r1235;
	ld.shared.u32 	%r1237, [%r12+168];
	ld.shared.u32 	%r1238, [%r17+13104];
	add.s32 	%r1239, %r1238, %r1237;
	min.s32 	%r1240, %r1210, %r1239;
	st.shared.u32 	[%r21], %r1240;
	ld.shared.u32 	%r1241, [%r12+168];
	ld.shared.u32 	%r1242, [%r17+13208];
	add.s32 	%r1243, %r1242, %r1241;
	min.s32 	%r1244, %r1214, %r1243;
	st.shared.u32 	[%r21+104], %r1244;
	ld.shared.u32 	%r1245, [%r12+168];
	ld.shared.u32 	%r1246, [%r17+13312];
	add.s32 	%r1247, %r1246, %r1245;
	min.s32 	%r1248, %r1218, %r1247;
	st.shared.u32 	[%r21+208], %r1248;
	ld.shared.u32 	%r1249, [%r12+8280];
	add.s32 	%r1250, %r1238, %r1249;
	min.s32 	%r1251, %r1221, %r1250;
	st.shared.u32 	[%r21+8112], %r1251;
	ld.shared.u32 	%r1252, [%r12+8280];
	add.s32 	%r1253, %r1242, %r1252;
	min.s32 	%r1254, %r1224, %r1253;
	st.shared.u32 	[%r21+8216], %r1254;
	ld.shared.u32 	%r1255, [%r12+8280];
	add.s32 	%r1256, %r1246, %r1255;
	min.s32 	%r1257, %r1227, %r1256;
	st.shared.u32 	[%r21+8320], %r1257;
	ld.shared.u32 	%r1258, [%r12+16392];
	add.s32 	%r1259, %r1238, %r1258;
	min.s32 	%r1260, %r1230, %r1259;
	st.shared.u32 	[%r21+16224], %r1260;
	ld.shared.u32 	%r1261, [%r12+16392];
	add.s32 	%r1262, %r1242, %r1261;
	min.s32 	%r1263, %r1233, %r1262;
	st.shared.u32 	[%r21+16328], %r1263;
	ld.shared.u32 	%r1264, [%r12+16392];
	add.s32 	%r1265, %r1246, %r1264;
	min.s32 	%r1266, %r1236, %r1265;
	ld.shared.u32 	%r1267, [%r12+172];
	ld.shared.u32 	%r1268, [%r17+13416];
	add.s32 	%r1269, %r1268, %r1267;
	min.s32 	%r1270, %r1240, %r1269;
	st.shared.u32 	[%r21], %r1270;
	ld.shared.u32 	%r1271, [%r12+172];
	ld.shared.u32 	%r1272, [%r17+13520];
	add.s32 	%r1273, %r1272, %r1271;
	min.s32 	%r1274, %r1244, %r1273;
	st.shared.u32 	[%r21+104], %r1274;
	ld.shared.u32 	%r1275, [%r12+172];
	ld.shared.u32 	%r1276, [%r17+13624];
	add.s32 	%r1277, %r1276, %r1275;
	min.s32 	%r1278, %r1248, %r1277;
	ld.shared.u32 	%r1279, [%r12+8284];
	add.s32 	%r1280, %r1268, %r1279;
	min.s32 	%r1281, %r1251, %r1280;
	st.shared.u32 	[%r21+8112], %r1281;
	ld.shared.u32 	%r1282, [%r12+8284];
	add.s32 	%r1283, %r1272, %r1282;
	min.s32 	%r1284, %r1254, %r1283;
	st.shared.u32 	[%r21+8216], %r1284;
	ld.shared.u32 	%r1285, [%r12+8284];
	add.s32 	%r1286, %r1276, %r1285;
	min.s32 	%r1287, %r1257, %r1286;
	ld.shared.u32 	%r1288, [%r12+16396];
	add.s32 	%r1289, %r1268, %r1288;
	min.s32 	%r1290, %r1260, %r1289;
	st.shared.u32 	[%r21+16224], %r1290;
	ld.shared.u32 	%r1291, [%r12+16396];
	add.s32 	%r1292, %r1272, %r1291;
	min.s32 	%r1293, %r1263, %r1292;
	st.shared.u32 	[%r21+16328], %r1293;
	ld.shared.u32 	%r1294, [%r12+16396];
	add.s32 	%r1295, %r1276, %r1294;
	min.s32 	%r1296, %r1266, %r1295;
	st.shared.u32 	[%r21+16432], %r1296;
	ld.shared.u32 	%r1297, [%r12+176];
	ld.shared.u32 	%r1298, [%r17+13728];
	add.s32 	%r1299, %r1298, %r1297;
	min.s32 	%r1300, %r1270, %r1299;
	st.shared.u32 	[%r21], %r1300;
	ld.shared.u32 	%r1301, [%r12+176];
	ld.shared.u32 	%r1302, [%r17+13832];
	add.s32 	%r1303, %r1302, %r1301;
	min.s32 	%r1304, %r1274, %r1303;
	st.shared.u32 	[%r21+104], %r1304;
	ld.shared.u32 	%r1305, [%r12+176];
	ld.shared.u32 	%r1306, [%r17+13936];
	add.s32 	%r1307, %r1306, %r1305;
	min.s32 	%r1308, %r1278, %r1307;
	ld.shared.u32 	%r1309, [%r12+8288];
	add.s32 	%r1310, %r1298, %r1309;
	min.s32 	%r1311, %r1281, %r1310;
	st.shared.u32 	[%r21+8112], %r1311;
	ld.shared.u32 	%r1312, [%r12+8288];
	add.s32 	%r1313, %r1302, %r1312;
	min.s32 	%r1314, %r1284, %r1313;
	st.shared.u32 	[%r21+8216], %r1314;
	ld.shared.u32 	%r1315, [%r12+8288];
	add.s32 	%r1316, %r1306, %r1315;
	min.s32 	%r1317, %r1287, %r1316;
	ld.shared.u32 	%r1318, [%r12+16400];
	add.s32 	%r1319, %r1298, %r1318;
	min.s32 	%r1320, %r1290, %r1319;
	st.shared.u32 	[%r21+16224], %r1320;
	ld.shared.u32 	%r1321, [%r12+16400];
	add.s32 	%r1322, %r1302, %r1321;
	min.s32 	%r1323, %r1293, %r1322;
	st.shared.u32 	[%r21+16328], %r1323;
	ld.shared.u32 	%r1324, [%r12+16400];
	add.s32 	%r1325, %r1306, %r1324;
	min.s32 	%r1326, %r1296, %r1325;
	ld.shared.u32 	%r1327, [%r12+180];
	ld.shared.u32 	%r1328, [%r17+14040];
	add.s32 	%r1329, %r1328, %r1327;
	min.s32 	%r1330, %r1300, %r1329;
	st.shared.u32 	[%r21], %r1330;
	ld.shared.u32 	%r1331, [%r12+180];
	ld.shared.u32 	%r1332, [%r17+14144];
	add.s32 	%r1333, %r1332, %r1331;
	min.s32 	%r1334, %r1304, %r1333;
	st.shared.u32 	[%r21+104], %r1334;
	ld.shared.u32 	%r1335, [%r12+180];
	ld.shared.u32 	%r1336, [%r17+14248];
	add.s32 	%r1337, %r1336, %r1335;
	min.s32 	%r1338, %r1308, %r1337;
	st.shared.u32 	[%r21+208], %r1338;
	ld.shared.u32 	%r1339, [%r12+8292];
	add.s32 	%r1340, %r1328, %r1339;
	min.s32 	%r1341, %r1311, %r1340;
	st.shared.u32 	[%r21+8112], %r1341;
	ld.shared.u32 	%r1342, [%r12+8292];
	add.s32 	%r1343, %r1332, %r1342;
	min.s32 	%r1344, %r1314, %r1343;
	st.shared.u32 	[%r21+8216], %r1344;
	ld.shared.u32 	%r1345, [%r12+8292];
	add.s32 	%r1346, %r1336, %r1345;
	min.s32 	%r1347, %r1317, %r1346;
	st.shared.u32 	[%r21+8320], %r1347;
	ld.shared.u32 	%r1348, [%r12+16404];
	add.s32 	%r1349, %r1328, %r1348;
	min.s32 	%r1350, %r1320, %r1349;
	st.shared.u32 	[%r21+16224], %r1350;
	ld.shared.u32 	%r1351, [%r12+16404];
	add.s32 	%r1352, %r1332, %r1351;
	min.s32 	%r1353, %r1323, %r1352;
	st.shared.u32 	[%r21+16328], %r1353;
	ld.shared.u32 	%r1354, [%r12+16404];
	add.s32 	%r1355, %r1336, %r1354;
	min.s32 	%r1356, %r1326, %r1355;
	ld.shared.u32 	%r1357, [%r12+184];
	ld.shared.u32 	%r1358, [%r17+14352];
	add.s32 	%r1359, %r1358, %r1357;
	min.s32 	%r1360, %r1330, %r1359;
	st.shared.u32 	[%r21], %r1360;
	ld.shared.u32 	%r1361, [%r12+184];
	ld.shared.u32 	%r1362, [%r17+14456];
	add.s32 	%r1363, %r1362, %r1361;
	min.s32 	%r1364, %r1334, %r1363;
	st.shared.u32 	[%r21+104], %r1364;
	ld.shared.u32 	%r1365, [%r12+184];
	ld.shared.u32 	%r1366, [%r17+14560];
	add.s32 	%r1367, %r1366, %r1365;
	min.s32 	%r1368, %r1338, %r1367;
	ld.shared.u32 	%r1369, [%r12+8296];
	add.s32 	%r1370, %r1358, %r1369;
	min.s32 	%r1371, %r1341, %r1370;
	st.shared.u32 	[%r21+8112], %r1371;
	ld.shared.u32 	%r1372, [%r12+8296];
	add.s32 	%r1373, %r1362, %r1372;
	min.s32 	%r1374, %r1344, %r1373;
	st.shared.u32 	[%r21+8216], %r1374;
	ld.shared.u32 	%r1375, [%r12+8296];
	add.s32 	%r1376, %r1366, %r1375;
	min.s32 	%r1377, %r1347, %r1376;
	ld.shared.u32 	%r1378, [%r12+16408];
	add.s32 	%r1379, %r1358, %r1378;
	min.s32 	%r1380, %r1350, %r1379;
	st.shared.u32 	[%r21+16224], %r1380;
	ld.shared.u32 	%r1381, [%r12+16408];
	add.s32 	%r1382, %r1362, %r1381;
	min.s32 	%r1383, %r1353, %r1382;
	st.shared.u32 	[%r21+16328], %r1383;
	ld.shared.u32 	%r1384, [%r12+16408];
	add.s32 	%r1385, %r1366, %r1384;
	min.s32 	%r1386, %r1356, %r1385;
	st.shared.u32 	[%r21+16432], %r1386;
	ld.shared.u32 	%r1387, [%r12+188];
	ld.shared.u32 	%r1388, [%r17+14664];
	add.s32 	%r1389, %r1388, %r1387;
	min.s32 	%r1390, %r1360, %r1389;
	st.shared.u32 	[%r21], %r1390;
	ld.shared.u32 	%r1391, [%r12+188];
	ld.shared.u32 	%r1392, [%r17+14768];
	add.s32 	%r1393, %r1392, %r1391;
	min.s32 	%r1394, %r1364, %r1393;
	st.shared.u32 	[%r21+104], %r1394;
	ld.shared.u32 	%r1395, [%r12+188];
	ld.shared.u32 	%r1396, [%r17+14872];
	add.s32 	%r1397, %r1396, %r1395;
	min.s32 	%r1398, %r1368, %r1397;
	ld.shared.u32 	%r1399, [%r12+8300];
	add.s32 	%r1400, %r1388, %r1399;
	min.s32 	%r1401, %r1371, %r1400;
	st.shared.u32 	[%r21+8112], %r1401;
	ld.shared.u32 	%r1402, [%r12+8300];
	add.s32 	%r1403, %r1392, %r1402;
	min.s32 	%r1404, %r1374, %r1403;
	st.shared.u32 	[%r21+8216], %r1404;
	ld.shared.u32 	%r1405, [%r12+8300];
	add.s32 	%r1406, %r1396, %r1405;
	min.s32 	%r1407, %r1377, %r1406;
	ld.shared.u32 	%r1408, [%r12+16412];
	add.s32 	%r1409, %r1388, %r1408;
	min.s32 	%r1410, %r1380, %r1409;
	st.shared.u32 	[%r21+16224], %r1410;
	ld.shared.u32 	%r1411, [%r12+16412];
	add.s32 	%r1412, %r1392, %r1411;
	min.s32 	%r1413, %r1383, %r1412;
	st.shared.u32 	[%r21+16328], %r1413;
	ld.shared.u32 	%r1414, [%r12+16412];
	add.s32 	%r1415, %r1396, %r1414;
	min.s32 	%r1416, %r1386, %r1415;
	ld.shared.u32 	%r1417, [%r12+192];
	ld.shared.u32 	%r1418, [%r17+14976];
	add.s32 	%r1419, %r1418, %r1417;
	min.s32 	%r1420, %r1390, %r1419;
	st.shared.u32 	[%r21], %r1420;
	ld.shared.u32 	%r1421, [%r12+192];
	ld.shared.u32 	%r1422, [%r17+15080];
	add.s32 	%r1423, %r1422, %r1421;
	min.s32 	%r1424, %r1394, %r1423;
	st.shared.u32 	[%r21+104], %r1424;
	ld.shared.u32 	%r1425, [%r12+192];
	ld.shared.u32 	%r1426, [%r17+15184];
	add.s32 	%r1427, %r1426, %r1425;
	min.s32 	%r1428, %r1398, %r1427;
	st.shared.u32 	[%r21+208], %r1428;
	ld.shared.u32 	%r1429, [%r12+8304];
	add.s32 	%r1430, %r1418, %r1429;
	min.s32 	%r1431, %r1401, %r1430;
	st.shared.u32 	[%r21+8112], %r1431;
	ld.shared.u32 	%r1432, [%r12+8304];
	add.s32 	%r1433, %r1422, %r1432;
	min.s32 	%r1434, %r1404, %r1433;
	st.shared.u32 	[%r21+8216], %r1434;
	ld.shared.u32 	%r1435, [%r12+8304];
	add.s32 	%r1436, %r1426, %r1435;
	min.s32 	%r1437, %r1407, %r1436;
	st.shared.u32 	[%r21+8320], %r1437;
	ld.shared.u32 	%r1438, [%r12+16416];
	add.s32 	%r1439, %r1418, %r1438;
	min.s32 	%r1440, %r1410, %r1439;
	st.shared.u32 	[%r21+16224], %r1440;
	ld.shared.u32 	%r1441, [%r12+16416];
	add.s32 	%r1442, %r1422, %r1441;
	min.s32 	%r1443, %r1413, %r1442;
	st.shared.u32 	[%r21+16328], %r1443;
	ld.shared.u32 	%r1444, [%r12+16416];
	add.s32 	%r1445, %r1426, %r1444;
	min.s32 	%r1446, %r1416, %r1445;
	ld.shared.u32 	%r1447, [%r12+196];
	ld.shared.u32 	%r1448, [%r17+15288];
	add.s32 	%r1449, %r1448, %r1447;
	min.s32 	%r1450, %r1420, %r1449;
	st.shared.u32 	[%r21], %r1450;
	ld.shared.u32 	%r1451, [%r12+196];
	ld.shared.u32 	%r1452, [%r17+15392];
	add.s32 	%r1453, %r1452, %r1451;
	min.s32 	%r1454, %r1424, %r1453;
	st.shared.u32 	[%r21+104], %r1454;
	ld.shared.u32 	%r1455, [%r12+196];
	ld.shared.u32 	%r1456, [%r17+15496];
	add.s32 	%r1457, %r1456, %r1455;
	min.s32 	%r1458, %r1428, %r1457;
	ld.shared.u32 	%r1459, [%r12+8308];
	add.s32 	%r1460, %r1448, %r1459;
	min.s32 	%r1461, %r1431, %r1460;
	st.shared.u32 	[%r21+8112], %r1461;
	ld.shared.u32 	%r1462, [%r12+8308];
	add.s32 	%r1463, %r1452, %r1462;
	min.s32 	%r1464, %r1434, %r1463;
	st.shared.u32 	[%r21+8216], %r1464;
	ld.shared.u32 	%r1465, [%r12+8308];
	add.s32 	%r1466, %r1456, %r1465;
	min.s32 	%r1467, %r1437, %r1466;
	ld.shared.u32 	%r1468, [%r12+16420];
	add.s32 	%r1469, %r1448, %r1468;
	min.s32 	%r1470, %r1440, %r1469;
	st.shared.u32 	[%r21+16224], %r1470;
	ld.shared.u32 	%r1471, [%r12+16420];
	add.s32 	%r1472, %r1452, %r1471;
	min.s32 	%r1473, %r1443, %r1472;
	st.shared.u32 	[%r21+16328], %r1473;
	ld.shared.u32 	%r1474, [%r12+16420];
	add.s32 	%r1475, %r1456, %r1474;
	min.s32 	%r1476, %r1446, %r1475;
	st.shared.u32 	[%r21+16432], %r1476;
	ld.shared.u32 	%r1477, [%r12+200];
	ld.shared.u32 	%r1478, [%r17+15600];
	add.s32 	%r1479, %r1478, %r1477;
	min.s32 	%r1480, %r1450, %r1479;
	st.shared.u32 	[%r21], %r1480;
	ld.shared.u32 	%r1481, [%r12+200];
	ld.shared.u32 	%r1482, [%r17+15704];
	add.s32 	%r1483, %r1482, %r1481;
	min.s32 	%r1484, %r1454, %r1483;
	st.shared.u32 	[%r21+104], %r1484;
	ld.shared.u32 	%r1485, [%r12+200];
	ld.shared.u32 	%r1486, [%r17+15808];
	add.s32 	%r1487, %r1486, %r1485;
	min.s32 	%r1488, %r1458, %r1487;
	ld.shared.u32 	%r1489, [%r12+8312];
	add.s32 	%r1490, %r1478, %r1489;
	min.s32 	%r1491, %r1461, %r1490;
	st.shared.u32 	[%r21+8112], %r1491;
	ld.shared.u32 	%r1492, [%r12+8312];
	add.s32 	%r1493, %r1482, %r1492;
	min.s32 	%r1494, %r1464, %r1493;
	st.shared.u32 	[%r21+8216], %r1494;
	ld.shared.u32 	%r1495, [%r12+8312];
	add.s32 	%r1496, %r1486, %r1495;
	min.s32 	%r1497, %r1467, %r1496;
	ld.shared.u32 	%r1498, [%r12+16424];
	add.s32 	%r1499, %r1478, %r1498;
	min.s32 	%r1500, %r1470, %r1499;
	st.shared.u32 	[%r21+16224], %r1500;
	ld.shared.u32 	%r1501, [%r12+16424];
	add.s32 	%r1502, %r1482, %r1501;
	min.s32 	%r1503, %r1473, %r1502;
	st.shared.u32 	[%r21+16328], %r1503;
	ld.shared.u32 	%r1504, [%r12+16424];
	add.s32 	%r1505, %r1486, %r1504;
	min.s32 	%r1506, %r1476, %r1505;
	ld.shared.u32 	%r1507, [%r12+204];
	ld.shared.u32 	%r1508, [%r17+15912];
	add.s32 	%r1509, %r1508, %r1507;
	min.s32 	%r1510, %r1480, %r1509;
	st.shared.u32 	[%r21], %r1510;
	ld.shared.u32 	%r1511, [%r12+204];
	ld.shared.u32 	%r1512, [%r17+16016];
	add.s32 	%r1513, %r1512, %r1511;
	min.s32 	%r1514, %r1484, %r1513;
	st.shared.u32 	[%r21+104], %r1514;
	ld.shared.u32 	%r1515, [%r12+204];
	ld.shared.u32 	%r1516, [%r17+16120];
	add.s32 	%r1517, %r1516, %r1515;
	min.s32 	%r1518, %r1488, %r1517;
	st.shared.u32 	[%r21+208], %r1518;
	ld.shared.u32 	%r1519, [%r12+8316];
	add.s32 	%r1520, %r1508, %r1519;
	min.s32 	%r1521, %r1491, %r1520;
	st.shared.u32 	[%r21+8112], %r1521;
	ld.shared.u32 	%r1522, [%r12+8316];
	add.s32 	%r1523, %r1512, %r1522;
	min.s32 	%r1524, %r1494, %r1523;
	st.shared.u32 	[%r21+8216], %r1524;
	ld.shared.u32 	%r1525, [%r12+8316];
	add.s32 	%r1526, %r1516, %r1525;
	min.s32 	%r1527, %r1497, %r1526;
	st.shared.u32 	[%r21+8320], %r1527;
	ld.shared.u32 	%r1528, [%r12+16428];
	add.s32 	%r1529, %r1508, %r1528;
	min.s32 	%r1530, %r1500, %r1529;
	st.shared.u32 	[%r21+16224], %r1530;
	ld.shared.u32 	%r1531, [%r12+16428];
	add.s32 	%r1532, %r1512, %r1531;
	min.s32 	%r1533, %r1503, %r1532;
	st.shared.u32 	[%r21+16328], %r1533;
	ld.shared.u32 	%r1534, [%r12+16428];
	add.s32 	%r1535, %r1516, %r1534;
	min.s32 	%r1536, %r1506, %r1535;
	st.shared.u32 	[%r21+16432], %r1536;
	ld.shared.u32 	%r1537, [%r12+208];
	ld.shared.u32 	%r1538, [%r17+16224];
	add.s32 	%r1539, %r1538, %r1537;
	min.s32 	%r1540, %r1510, %r1539;
	st.shared.u32 	[%r21], %r1540;
	ld.shared.u32 	%r1541, [%r12+208];
	ld.shared.u32 	%r1542, [%r17+16328];
	add.s32 	%r1543, %r1542, %r1541;
	min.s32 	%r1544, %r1514, %r1543;
	st.shared.u32 	[%r21+104], %r1544;
	ld.shared.u32 	%r1545, [%r12+208];
	ld.shared.u32 	%r1546, [%r17+16432];
	add.s32 	%r1547, %r1546, %r1545;
	min.s32 	%r1548, %r1518, %r1547;
	st.shared.u32 	[%r21+208], %r1548;
	ld.shared.u32 	%r1549, [%r12+8320];
	add.s32 	%r1550, %r1538, %r1549;
	min.s32 	%r1551, %r1521, %r1550;
	st.shared.u32 	[%r21+8112], %r1551;
	ld.shared.u32 	%r1552, [%r12+8320];
	add.s32 	%r1553, %r1542, %r1552;
	min.s32 	%r1554, %r1524, %r1553;
	st.shared.u32 	[%r21+8216], %r1554;
	ld.shared.u32 	%r1555, [%r12+8320];
	add.s32 	%r1556, %r1546, %r1555;
	min.s32 	%r1557, %r1527, %r1556;
	st.shared.u32 	[%r21+8320], %r1557;
	ld.shared.u32 	%r1558, [%r12+16432];
	add.s32 	%r1559, %r1538, %r1558;
	min.s32 	%r1560, %r1530, %r1559;
	st.shared.u32 	[%r21+16224], %r1560;
	ld.shared.u32 	%r1561, [%r12+16432];
	add.s32 	%r1562, %r1542, %r1561;
	min.s32 	%r1563, %r1533, %r1562;
	st.shared.u32 	[%r21+16328], %r1563;
	ld.shared.u32 	%r1564, [%r12+16432];
	add.s32 	%r1565, %r1546, %r1564;
	min.s32 	%r1566, %r1536, %r1565;
	st.shared.u32 	[%r21+16432], %r1566;
	ld.shared.u32 	%r1567, [%r12+212];
	ld.shared.u32 	%r1568, [%r17+16536];
	add.s32 	%r1569, %r1568, %r1567;
	min.s32 	%r1570, %r1540, %r1569;
	st.shared.u32 	[%r21], %r1570;
	ld.shared.u32 	%r1571, [%r12+212];
	ld.shared.u32 	%r1572, [%r17+16640];
	add.s32 	%r1573, %r1572, %r1571;
	min.s32 	%r1574, %r1544, %r1573;
	st.shared.u32 	[%r21+104], %r1574;
	ld.shared.u32 	%r1575, [%r12+212];
	ld.shared.u32 	%r1576, [%r17+16744];
	add.s32 	%r1577, %r1576, %r1575;
	min.s32 	%r1578, %r1548, %r1577;
	st.shared.u32 	[%r21+208], %r1578;
	ld.shared.u32 	%r1579, [%r12+8324];
	add.s32 	%r1580, %r1568, %r1579;
	min.s32 	%r1581, %r1551, %r1580;
	st.shared.u32 	[%r21+8112], %r1581;
	ld.shared.u32 	%r1582, [%r12+8324];
	add.s32 	%r1583, %r1572, %r1582;
	min.s32 	%r1584, %r1554, %r1583;
	st.shared.u32 	[%r21+8216], %r1584;
	ld.shared.u32 	%r1585, [%r12+8324];
	add.s32 	%r1586, %r1576, %r1585;
	min.s32 	%r1587, %r1557, %r1586;
	st.shared.u32 	[%r21+8320], %r1587;
	ld.shared.u32 	%r1588, [%r12+16436];
	add.s32 	%r1589, %r1568, %r1588;
	min.s32 	%r1590, %r1560, %r1589;
	st.shared.u32 	[%r21+16224], %r1590;
	ld.shared.u32 	%r1591, [%r12+16436];
	add.s32 	%r1592, %r1572, %r1591;
	min.s32 	%r1593, %r1563, %r1592;
	st.shared.u32 	[%r21+16328], %r1593;
	ld.shared.u32 	%r1594, [%r12+16436];
	add.s32 	%r1595, %r1576, %r1594;
	min.s32 	%r1596, %r1566, %r1595;
	st.shared.u32 	[%r21+16432], %r1596;
	ld.shared.u32 	%r1597, [%r12+216];
	ld.shared.u32 	%r1598, [%r17+16848];
	add.s32 	%r1599, %r1598, %r1597;
	min.s32 	%r1600, %r1570, %r1599;
	st.shared.u32 	[%r21], %r1600;
	ld.shared.u32 	%r1601, [%r12+216];
	ld.shared.u32 	%r1602, [%r17+16952];
	add.s32 	%r1603, %r1602, %r1601;
	min.s32 	%r1604, %r1574, %r1603;
	st.shared.u32 	[%r21+104], %r1604;
	ld.shared.u32 	%r1605, [%r12+216];
	ld.shared.u32 	%r1606, [%r17+17056];
	add.s32 	%r1607, %r1606, %r1605;
	min.s32 	%r1608, %r1578, %r1607;
	st.shared.u32 	[%r21+208], %r1608;
	ld.shared.u32 	%r1609, [%r12+8328];
	add.s32 	%r1610, %r1598, %r1609;
	min.s32 	%r1611, %r1581, %r1610;
	st.shared.u32 	[%r21+8112], %r1611;
	ld.shared.u32 	%r1612, [%r12+8328];
	add.s32 	%r1613, %r1602, %r1612;
	min.s32 	%r1614, %r1584, %r1613;
	st.shared.u32 	[%r21+8216], %r1614;
	ld.shared.u32 	%r1615, [%r12+8328];
	add.s32 	%r1616, %r1606, %r1615;
	min.s32 	%r1617, %r1587, %r1616;
	st.shared.u32 	[%r21+8320], %r1617;
	ld.shared.u32 	%r1618, [%r12+16440];
	add.s32 	%r1619, %r1598, %r1618;
	min.s32 	%r1620, %r1590, %r1619;
	st.shared.u32 	[%r21+16224], %r1620;
	ld.shared.u32 	%r1621, [%r12+16440];
	add.s32 	%r1622, %r1602, %r1621;
	min.s32 	%r1623, %r1593, %r1622;
	st.shared.u32 	[%r21+16328], %r1623;
	ld.shared.u32 	%r1624, [%r12+16440];
	add.s32 	%r1625, %r1606, %r1624;
	min.s32 	%r1626, %r1596, %r1625;
	st.shared.u32 	[%r21+16432], %r1626;
	ld.shared.u32 	%r1627, [%r12+220];
	ld.shared.u32 	%r1628, [%r17+17160];
	add.s32 	%r1629, %r1628, %r1627;
	min.s32 	%r1630, %r1600, %r1629;
	st.shared.u32 	[%r21], %r1630;
	ld.shared.u32 	%r1631, [%r12+220];
	ld.shared.u32 	%r1632, [%r17+17264];
	add.s32 	%r1633, %r1632, %r1631;
	min.s32 	%r1634, %r1604, %r1633;
	st.shared.u32 	[%r21+104], %r1634;
	ld.shared.u32 	%r1635, [%r12+220];
	ld.shared.u32 	%r1636, [%r17+17368];
	add.s32 	%r1637, %r1636, %r1635;
	min.s32 	%r1638, %r1608, %r1637;
	st.shared.u32 	[%r21+208], %r1638;
	ld.shared.u32 	%r1639, [%r12+8332];
	add.s32 	%r1640, %r1628, %r1639;
	min.s32 	%r1641, %r1611, %r1640;
	st.shared.u32 	[%r21+8112], %r1641;
	ld.shared.u32 	%r1642, [%r12+8332];
	add.s32 	%r1643, %r1632, %r1642;
	min.s32 	%r1644, %r1614, %r1643;
	st.shared.u32 	[%r21+8216], %r1644;
	ld.shared.u32 	%r1645, [%r12+8332];
	add.s32 	%r1646, %r1636, %r1645;
	min.s32 	%r1647, %r1617, %r1646;
	st.shared.u32 	[%r21+8320], %r1647;
	ld.shared.u32 	%r1648, [%r12+16444];
	add.s32 	%r1649, %r1628, %r1648;
	min.s32 	%r1650, %r1620, %r1649;
	st.shared.u32 	[%r21+16224], %r1650;
	ld.shared.u32 	%r1651, [%r12+16444];
	add.s32 	%r1652, %r1632, %r1651;
	min.s32 	%r1653, %r1623, %r1652;
	st.shared.u32 	[%r21+16328], %r1653;
	ld.shared.u32 	%r1654, [%r12+16444];
	add.s32 	%r1655, %r1636, %r1654;
	min.s32 	%r1656, %r1626, %r1655;
	st.shared.u32 	[%r21+16432], %r1656;
	ld.shared.u32 	%r1657, [%r12+224];
	ld.shared.u32 	%r1658, [%r17+17472];
	add.s32 	%r1659, %r1658, %r1657;
	min.s32 	%r1660, %r1630, %r1659;
	st.shared.u32 	[%r21], %r1660;
	ld.shared.u32 	%r1661, [%r12+224];
	ld.shared.u32 	%r1662, [%r17+17576];
	add.s32 	%r1663, %r1662, %r1661;
	min.s32 	%r1664, %r1634, %r1663;
	st.shared.u32 	[%r21+104], %r1664;
	ld.shared.u32 	%r1665, [%r12+224];
	ld.shared.u32 	%r1666, [%r17+17680];
	add.s32 	%r1667, %r1666, %r1665;
	min.s32 	%r1668, %r1638, %r1667;
	st.shared.u32 	[%r21+208], %r1668;
	ld.shared.u32 	%r1669, [%r12+8336];
	add.s32 	%r1670, %r1658, %r1669;
	min.s32 	%r1671, %r1641, %r1670;
	st.shared.u32 	[%r21+8112], %r1671;
	ld.shared.u32 	%r1672, [%r12+8336];
	add.s32 	%r1673, %r1662, %r1672;
	min.s32 	%r1674, %r1644, %r1673;
	st.shared.u32 	[%r21+8216], %r1674;
	ld.shared.u32 	%r1675, [%r12+8336];
	add.s32 	%r1676, %r1666, %r1675;
	min.s32 	%r1677, %r1647, %r1676;
	st.shared.u32 	[%r21+8320], %r1677;
	ld.shared.u32 	%r1678, [%r12+16448];
	add.s32 	%r1679, %r1658, %r1678;
	min.s32 	%r1680, %r1650, %r1679;
	st.shared.u32 	[%r21+16224], %r1680;
	ld.shared.u32 	%r1681, [%r12+16448];
	add.s32 	%r1682, %r1662, %r1681;
	min.s32 	%r1683, %r1653, %r1682;
	st.shared.u32 	[%r21+16328], %r1683;
	ld.shared.u32 	%r1684, [%r12+16448];
	add.s32 	%r1685, %r1666, %r1684;
	min.s32 	%r1686, %r1656, %r1685;
	st.shared.u32 	[%r21+16432], %r1686;
	ld.shared.u32 	%r1687, [%r12+228];
	ld.shared.u32 	%r1688, [%r17+17784];
	add.s32 	%r1689, %r1688, %r1687;
	min.s32 	%r1690, %r1660, %r1689;
	st.shared.u32 	[%r21], %r1690;
	ld.shared.u32 	%r1691, [%r12+228];
	ld.shared.u32 	%r1692, [%r17+17888];
	add.s32 	%r1693, %r1692, %r1691;
	min.s32 	%r1694, %r1664, %r1693;
	st.shared.u32 	[%r21+104], %r1694;
	ld.shared.u32 	%r1695, [%r12+228];
	ld.shared.u32 	%r1696, [%r17+17992];
	add.s32 	%r1697, %r1696, %r1695;
	min.s32 	%r1698, %r1668, %r1697;
	st.shared.u32 	[%r21+208], %r1698;
	ld.shared.u32 	%r1699, [%r12+8340];
	add.s32 	%r1700, %r1688, %r1699;
	min.s32 	%r1701, %r1671, %r1700;
	st.shared.u32 	[%r21+8112], %r1701;
	ld.shared.u32 	%r1702, [%r12+8340];
	add.s32 	%r1703, %r1692, %r1702;
	min.s32 	%r1704, %r1674, %r1703;
	st.shared.u32 	[%r21+8216], %r1704;
	ld.shared.u32 	%r1705, [%r12+8340];
	add.s32 	%r1706, %r1696, %r1705;
	min.s32 	%r1707, %r1677, %r1706;
	st.shared.u32 	[%r21+8320], %r1707;
	ld.shared.u32 	%r1708, [%r12+16452];
	add.s32 	%r1709, %r1688, %r1708;
	min.s32 	%r1710, %r1680, %r1709;
	st.shared.u32 	[%r21+16224], %r1710;
	ld.shared.u32 	%r1711, [%r12+16452];
	add.s32 	%r1712, %r1692, %r1711;
	min.s32 	%r1713, %r1683, %r1712;
	st.shared.u32 	[%r21+16328], %r1713;
	ld.shared.u32 	%r1714, [%r12+16452];
	add.s32 	%r1715, %r1696, %r1714;
	min.s32 	%r1716, %r1686, %r1715;
	st.shared.u32 	[%r21+16432], %r1716;
	ld.shared.u32 	%r1717, [%r12+232];
	ld.shared.u32 	%r1718, [%r17+18096];
	add.s32 	%r1719, %r1718, %r1717;
	min.s32 	%r1720, %r1690, %r1719;
	st.shared.u32 	[%r21], %r1720;
	ld.shared.u32 	%r1721, [%r12+232];
	ld.shared.u32 	%r1722, [%r17+18200];
	add.s32 	%r1723, %r1722, %r1721;
	min.s32 	%r1724, %r1694, %r1723;
	st.shared.u32 	[%r21+104], %r1724;
	ld.shared.u32 	%r1725, [%r12+232];
	ld.shared.u32 	%r1726, [%r17+18304];
	add.s32 	%r1727, %r1726, %r1725;
	min.s32 	%r1728, %r1698, %r1727;
	st.shared.u32 	[%r21+208], %r1728;
	ld.shared.u32 	%r1729, [%r12+8344];
	add.s32 	%r1730, %r1718, %r1729;
	min.s32 	%r1731, %r1701, %r1730;
	st.shared.u32 	[%r21+8112], %r1731;
	ld.shared.u32 	%r1732, [%r12+8344];
	add.s32 	%r1733, %r1722, %r1732;
	min.s32 	%r1734, %r1704, %r1733;
	st.shared.u32 	[%r21+8216], %r1734;
	ld.shared.u32 	%r1735, [%r12+8344];
	add.s32 	%r1736, %r1726, %r1735;
	min.s32 	%r1737, %r1707, %r1736;
	st.shared.u32 	[%r21+8320], %r1737;
	ld.shared.u32 	%r1738, [%r12+16456];
	add.s32 	%r1739, %r1718, %r1738;
	min.s32 	%r1740, %r1710, %r1739;
	st.shared.u32 	[%r21+16224], %r1740;
	ld.shared.u32 	%r1741, [%r12+16456];
	add.s32 	%r1742, %r1722, %r1741;
	min.s32 	%r1743, %r1713, %r1742;
	st.shared.u32 	[%r21+16328], %r1743;
	ld.shared.u32 	%r1744, [%r12+16456];
	add.s32 	%r1745, %r1726, %r1744;
	min.s32 	%r1746, %r1716, %r1745;
	st.shared.u32 	[%r21+16432], %r1746;
	ld.shared.u32 	%r1747, [%r12+236];
	ld.shared.u32 	%r1748, [%r17+18408];
	add.s32 	%r1749, %r1748, %r1747;
	min.s32 	%r1750, %r1720, %r1749;
	st.shared.u32 	[%r21], %r1750;
	ld.shared.u32 	%r1751, [%r12+236];
	ld.shared.u32 	%r1752, [%r17+18512];
	add.s32 	%r1753, %r1752, %r1751;
	min.s32 	%r1754, %r1724, %r1753;
	st.shared.u32 	[%r21+104], %r1754;
	ld.shared.u32 	%r1755, [%r12+236];
	ld.shared.u32 	%r1756, [%r17+18616];
	add.s32 	%r1757, %r1756, %r1755;
	min.s32 	%r1758, %r1728, %r1757;
	st.shared.u32 	[%r21+208], %r1758;
	ld.shared.u32 	%r1759, [%r12+8348];
	add.s32 	%r1760, %r1748, %r1759;
	min.s32 	%r1761, %r1731, %r1760;
	st.shared.u32 	[%r21+8112], %r1761;
	ld.shared.u32 	%r1762, [%r12+8348];
	add.s32 	%r1763, %r1752, %r1762;
	min.s32 	%r1764, %r1734, %r1763;
	st.shared.u32 	[%r21+8216], %r1764;
	ld.shared.u32 	%r1765, [%r12+8348];
	add.s32 	%r1766, %r1756, %r1765;
	min.s32 	%r1767, %r1737, %r1766;
	st.shared.u32 	[%r21+8320], %r1767;
	ld.shared.u32 	%r1768, [%r12+16460];
	add.s32 	%r1769, %r1748, %r1768;
	min.s32 	%r1770, %r1740, %r1769;
	st.shared.u32 	[%r21+16224], %r1770;
	ld.shared.u32 	%r1771, [%r12+16460];
	add.s32 	%r1772, %r1752, %r1771;
	min.s32 	%r1773, %r1743, %r1772;
	st.shared.u32 	[%r21+16328], %r1773;
	ld.shared.u32 	%r1774, [%r12+16460];
	add.s32 	%r1775, %r1756, %r1774;
	min.s32 	%r1776, %r1746, %r1775;
	st.shared.u32 	[%r21+16432], %r1776;
	ld.shared.u32 	%r1777, [%r12+240];
	ld.shared.u32 	%r1778, [%r17+18720];
	add.s32 	%r1779, %r1778, %r1777;
	min.s32 	%r1780, %r1750, %r1779;
	st.shared.u32 	[%r21], %r1780;
	ld.shared.u32 	%r1781, [%r12+240];
	ld.shared.u32 	%r1782, [%r17+18824];
	add.s32 	%r1783, %r1782, %r1781;
	min.s32 	%r1784, %r1754, %r1783;
	st.shared.u32 	[%r21+104], %r1784;
	ld.shared.u32 	%r1785, [%r12+240];
	ld.shared.u32 	%r1786, [%r17+18928];
	add.s32 	%r1787, %r1786, %r1785;
	min.s32 	%r1788, %r1758, %r1787;
	st.shared.u32 	[%r21+208], %r1788;
	ld.shared.u32 	%r1789, [%r12+8352];
	add.s32 	%r1790, %r1778, %r1789;
	min.s32 	%r1791, %r1761, %r1790;
	st.shared.u32 	[%r21+8112], %r1791;
	ld.shared.u32 	%r1792, [%r12+8352];
	add.s32 	%r1793, %r1782, %r1792;
	min.s32 	%r1794, %r1764, %r1793;
	st.shared.u32 	[%r21+8216], %r1794;
	ld.shared.u32 	%r1795, [%r12+8352];
	add.s32 	%r1796, %r1786, %r1795;
	min.s32 	%r1797, %r1767, %r1796;
	st.shared.u32 	[%r21+8320], %r1797;
	ld.shared.u32 	%r1798, [%r12+16464];
	add.s32 	%r1799, %r1778, %r1798;
	min.s32 	%r1800, %r1770, %r1799;
	st.shared.u32 	[%r21+16224], %r1800;
	ld.shared.u32 	%r1801, [%r12+16464];
	add.s32 	%r1802, %r1782, %r1801;
	min.s32 	%r1803, %r1773, %r1802;
	st.shared.u32 	[%r21+16328], %r1803;
	ld.shared.u32 	%r1804, [%r12+16464];
	add.s32 	%r1805, %r1786, %r1804;
	min.s32 	%r1806, %r1776, %r1805;
	st.shared.u32 	[%r21+16432], %r1806;
	ld.shared.u32 	%r1807, [%r12+244];
	ld.shared.u32 	%r1808, [%r17+19032];
	add.s32 	%r1809, %r1808, %r1807;
	min.s32 	%r1810, %r1780, %r1809;
	st.shared.u32 	[%r21], %r1810;
	ld.shared.u32 	%r1811, [%r12+244];
	ld.shared.u32 	%r1812, [%r17+19136];
	add.s32 	%r1813, %r1812, %r1811;
	min.s32 	%r1814, %r1784, %r1813;
	st.shared.u32 	[%r21+104], %r1814;
	ld.shared.u32 	%r1815, [%r12+244];
	ld.shared.u32 	%r1816, [%r17+19240];
	add.s32 	%r1817, %r1816, %r1815;
	min.s32 	%r1818, %r1788, %r1817;
	st.shared.u32 	[%r21+208], %r1818;
	ld.shared.u32 	%r1819, [%r12+8356];
	add.s32 	%r1820, %r1808, %r1819;
	min.s32 	%r1821, %r1791, %r1820;
	st.shared.u32 	[%r21+8112], %r1821;
	ld.shared.u32 	%r1822, [%r12+8356];
	add.s32 	%r1823, %r1812, %r1822;
	min.s32 	%r1824, %r1794, %r1823;
	st.shared.u32 	[%r21+8216], %r1824;
	ld.shared.u32 	%r1825, [%r12+8356];
	add.s32 	%r1826, %r1816, %r1825;
	min.s32 	%r1827, %r1797, %r1826;
	st.shared.u32 	[%r21+8320], %r1827;
	ld.shared.u32 	%r1828, [%r12+16468];
	add.s32 	%r1829, %r1808, %r1828;
	min.s32 	%r1830, %r1800, %r1829;
	st.shared.u32 	[%r21+16224], %r1830;
	ld.shared.u32 	%r1831, [%r12+16468];
	add.s32 	%r1832, %r1812, %r1831;
	min.s32 	%r1833, %r1803, %r1832;
	st.shared.u32 	[%r21+16328], %r1833;
	ld.shared.u32 	%r1834, [%r12+16468];
	add.s32 	%r1835, %r1816, %r1834;
	min.s32 	%r1836, %r1806, %r1835;
	st.shared.u32 	[%r21+16432], %r1836;
	ld.shared.u32 	%r1837, [%r12+248];
	ld.shared.u32 	%r1838, [%r17+19344];
	add.s32 	%r1839, %r1838, %r1837;
	min.s32 	%r1840, %r1810, %r1839;
	st.shared.u32 	[%r21], %r1840;
	ld.shared.u32 	%r1841, [%r12+248];
	ld.shared.u32 	%r1842, [%r17+19448];
	add.s32 	%r1843, %r1842, %r1841;
	min.s32 	%r1844, %r1814, %r1843;
	st.shared.u32 	[%r21+104], %r1844;
	ld.shared.u32 	%r1845, [%r12+248];
	ld.shared.u32 	%r1846, [%r17+19552];
	add.s32 	%r1847, %r1846, %r1845;
	min.s32 	%r1848, %r1818, %r1847;
	st.shared.u32 	[%r21+208], %r1848;
	ld.shared.u32 	%r1849, [%r12+8360];
	add.s32 	%r1850, %r1838, %r1849;
	min.s32 	%r1851, %r1821, %r1850;
	st.shared.u32 	[%r21+8112], %r1851;
	ld.shared.u32 	%r1852, [%r12+8360];
	add.s32 	%r1853, %r1842, %r1852;
	min.s32 	%r1854, %r1824, %r1853;
	st.shared.u32 	[%r21+8216], %r1854;
	ld.shared.u32 	%r1855, [%r12+8360];
	add.s32 	%r1856, %r1846, %r1855;
	min.s32 	%r1857, %r1827, %r1856;
	st.shared.u32 	[%r21+8320], %r1857;
	ld.shared.u32 	%r1858, [%r12+16472];
	add.s32 	%r1859, %r1838, %r1858;
	min.s32 	%r1860, %r1830, %r1859;
	st.shared.u32 	[%r21+16224], %r1860;
	ld.shared.u32 	%r1861, [%r12+16472];
	add.s32 	%r1862, %r1842, %r1861;
	min.s32 	%r1863, %r1833, %r1862;
	st.shared.u32 	[%r21+16328], %r1863;
	ld.shared.u32 	%r1864, [%r12+16472];
	add.s32 	%r1865, %r1846, %r1864;
	min.s32 	%r1866, %r1836, %r1865;
	st.shared.u32 	[%r21+16432], %r1866;
	ld.shared.u32 	%r1867, [%r12+252];
	ld.shared.u32 	%r1868, [%r17+19656];
	add.s32 	%r1869, %r1868, %r1867;
	min.s32 	%r1870, %r1840, %r1869;
	st.shared.u32 	[%r21], %r1870;
	ld.shared.u32 	%r1871, [%r12+252];
	ld.shared.u32 	%r1872, [%r17+19760];
	add.s32 	%r1873, %r1872, %r1871;
	min.s32 	%r1874, %r1844, %r1873;
	st.shared.u32 	[%r21+104], %r1874;
	ld.shared.u32 	%r1875, [%r12+252];
	ld.shared.u32 	%r1876, [%r17+19864];
	add.s32 	%r1877, %r1876, %r1875;
	min.s32 	%r1878, %r1848, %r1877;
	st.shared.u32 	[%r21+208], %r1878;
	ld.shared.u32 	%r1879, [%r12+8364];
	add.s32 	%r1880, %r1868, %r1879;
	min.s32 	%r1881, %r1851, %r1880;
	st.shared.u32 	[%r21+8112], %r1881;
	ld.shared.u32 	%r1882, [%r12+8364];
	add.s32 	%r1883, %r1872, %r1882;
	min.s32 	%r1884, %r1854, %r1883;
	st.shared.u32 	[%r21+8216], %r1884;
	ld.shared.u32 	%r1885, [%r12+8364];
	add.s32 	%r1886, %r1876, %r1885;
	min.s32 	%r1887, %r1857, %r1886;
	st.shared.u32 	[%r21+8320], %r1887;
	ld.shared.u32 	%r1888, [%r12+16476];
	add.s32 	%r1889, %r1868, %r1888;
	min.s32 	%r1890, %r1860, %r1889;
	st.shared.u32 	[%r21+16224], %r1890;
	ld.shared.u32 	%r1891, [%r12+16476];
	add.s32 	%r1892, %r1872, %r1891;
	min.s32 	%r1893, %r1863, %r1892;
	st.shared.u32 	[%r21+16328], %r1893;
	ld.shared.u32 	%r1894, [%r12+16476];
	add.s32 	%r1895, %r1876, %r1894;
	min.s32 	%r1896, %r1866, %r1895;
	st.shared.u32 	[%r21+16432], %r1896;
	ld.shared.u32 	%r1897, [%r12+256];
	ld.shared.u32 	%r1898, [%r17+19968];
	add.s32 	%r1899, %r1898, %r1897;
	min.s32 	%r1900, %r1870, %r1899;
	st.shared.u32 	[%r21], %r1900;
	ld.shared.u32 	%r1901, [%r12+256];
	ld.shared.u32 	%r1902, [%r17+20072];
	add.s32 	%r1903, %r1902, %r1901;
	min.s32 	%r1904, %r1874, %r1903;
	st.shared.u32 	[%r21+104], %r1904;
	ld.shared.u32 	%r1905, [%r12+256];
	ld.shared.u32 	%r1906, [%r17+20176];
	add.s32 	%r1907, %r1906, %r1905;
	min.s32 	%r1908, %r1878, %r1907;
	st.shared.u32 	[%r21+208], %r1908;
	ld.shared.u32 	%r1909, [%r12+8368];
	add.s32 	%r1910, %r1898, %r1909;
	min.s32 	%r1911, %r1881, %r1910;
	st.shared.u32 	[%r21+8112], %r1911;
	ld.shared.u32 	%r1912, [%r12+8368];
	add.s32 	%r1913, %r1902, %r1912;
	min.s32 	%r1914, %r1884, %r1913;
	st.shared.u32 	[%r21+8216], %r1914;
	ld.shared.u32 	%r1915, [%r12+8368];
	add.s32 	%r1916, %r1906, %r1915;
	min.s32 	%r1917, %r1887, %r1916;
	st.shared.u32 	[%r21+8320], %r1917;
	ld.shared.u32 	%r1918, [%r12+16480];
	add.s32 	%r1919, %r1898, %r1918;
	min.s32 	%r1920, %r1890, %r1919;
	st.shared.u32 	[%r21+16224], %r1920;
	ld.shared.u32 	%r1921, [%r12+16480];
	add.s32 	%r1922, %r1902, %r1921;
	min.s32 	%r1923, %r1893, %r1922;
	st.shared.u32 	[%r21+16328], %r1923;
	ld.shared.u32 	%r1924, [%r12+16480];
	add.s32 	%r1925, %r1906, %r1924;
	min.s32 	%r1926, %r1896, %r1925;
	st.shared.u32 	[%r21+16432], %r1926;
	ld.shared.u32 	%r1927, [%r12+260];
	ld.shared.u32 	%r1928, [%r17+20280];
	add.s32 	%r1929, %r1928, %r1927;
	min.s32 	%r1930, %r1900, %r1929;
	st.shared.u32 	[%r21], %r1930;
	ld.shared.u32 	%r1931, [%r12+260];
	ld.shared.u32 	%r1932, [%r17+20384];
	add.s32 	%r1933, %r1932, %r1931;
	min.s32 	%r1934, %r1904, %r1933;
	st.shared.u32 	[%r21+104], %r1934;
	ld.shared.u32 	%r1935, [%r12+260];
	ld.shared.u32 	%r1936, [%r17+20488];
	add.s32 	%r1937, %r1936, %r1935;
	min.s32 	%r1938, %r1908, %r1937;
	st.shared.u32 	[%r21+208], %r1938;
	ld.shared.u32 	%r1939, [%r12+8372];
	add.s32 	%r1940, %r1928, %r1939;
	min.s32 	%r1941, %r1911, %r1940;
	st.shared.u32 	[%r21+8112], %r1941;
	ld.shared.u32 	%r1942, [%r12+8372];
	add.s32 	%r1943, %r1932, %r1942;
	min.s32 	%r1944, %r1914, %r1943;
	st.shared.u32 	[%r21+8216], %r1944;
	ld.shared.u32 	%r1945, [%r12+8372];
	add.s32 	%r1946, %r1936, %r1945;
	min.s32 	%r1947, %r1917, %r1946;
	st.shared.u32 	[%r21+8320], %r1947;
	ld.shared.u32 	%r1948, [%r12+16484];
	add.s32 	%r1949, %r1928, %r1948;
	min.s32 	%r1950, %r1920, %r1949;
	st.shared.u32 	[%r21+16224], %r1950;
	ld.shared.u32 	%r1951, [%r12+16484];
	add.s32 	%r1952, %r1932, %r1951;
	min.s32 	%r1953, %r1923, %r1952;
	st.shared.u32 	[%r21+16328], %r1953;
	ld.shared.u32 	%r1954, [%r12+16484];
	add.s32 	%r1955, %r1936, %r1954;
	min.s32 	%r1956, %r1926, %r1955;
	st.shared.u32 	[%r21+16432], %r1956;
	ld.shared.u32 	%r1957, [%r12+264];
	ld.shared.u32 	%r1958, [%r17+20592];
	add.s32 	%r1959, %r1958, %r1957;
	min.s32 	%r1960, %r1930, %r1959;
	st.shared.u32 	[%r21], %r1960;
	ld.shared.u32 	%r1961, [%r12+264];
	ld.shared.u32 	%r1962, [%r17+20696];
	add.s32 	%r1963, %r1962, %r1961;
	min.s32 	%r1964, %r1934, %r1963;
	st.shared.u32 	[%r21+104], %r1964;
	ld.shared.u32 	%r1965, [%r12+264];
	ld.shared.u32 	%r1966, [%r17+20800];
	add.s32 	%r1967, %r1966, %r1965;
	min.s32 	%r1968, %r1938, %r1967;
	st.shared.u32 	[%r21+208], %r1968;
	ld.shared.u32 	%r1969, [%r12+8376];
	add.s32 	%r1970, %r1958, %r1969;
	min.s32 	%r1971, %r1941, %r1970;
	st.shared.u32 	[%r21+8112], %r1971;
	ld.shared.u32 	%r1972, [%r12+8376];
	add.s32 	%r1973, %r1962, %r1972;
	min.s32 	%r1974, %r1944, %r1973;
	st.shared.u32 	[%r21+8216], %r1974;
	ld.shared.u32 	%r1975, [%r12+8376];
	add.s32 	%r1976, %r1966, %r1975;
	min.s32 	%r1977, %r1947, %r1976;
	st.shared.u32 	[%r21+8320], %r1977;
	ld.shared.u32 	%r1978, [%r12+16488];
	add.s32 	%r1979, %r1958, %r1978;
	min.s32 	%r1980, %r1950, %r1979;
	st.shared.u32 	[%r21+16224], %r1980;
	ld.shared.u32 	%r1981, [%r12+16488];
	add.s32 	%r1982, %r1962, %r1981;
	min.s32 	%r1983, %r1953, %r1982;
	st.shared.u32 	[%r21+16328], %r1983;
	ld.shared.u32 	%r1984, [%r12+16488];
	add.s32 	%r1985, %r1966, %r1984;
	min.s32 	%r1986, %r1956, %r1985;
	st.shared.u32 	[%r21+16432], %r1986;
	ld.shared.u32 	%r1987, [%r12+268];
	ld.shared.u32 	%r1988, [%r17+20904];
	add.s32 	%r1989, %r1988, %r1987;
	min.s32 	%r1990, %r1960, %r1989;
	st.shared.u32 	[%r21], %r1990;
	ld.shared.u32 	%r1991, [%r12+268];
	ld.shared.u32 	%r1992, [%r17+21008];
	add.s32 	%r1993, %r1992, %r1991;
	min.s32 	%r1994, %r1964, %r1993;
	st.shared.u32 	[%r21+104], %r1994;
	ld.shared.u32 	%r1995, [%r12+268];
	ld.shared.u32 	%r1996, [%r17+21112];
	add.s32 	%r1997, %r1996, %r1995;
	min.s32 	%r1998, %r1968, %r1997;
	st.shared.u32 	[%r21+208], %r1998;
	ld.shared.u32 	%r1999, [%r12+8380];
	add.s32 	%r2000, %r1988, %r1999;
	min.s32 	%r2001, %r1971, %r2000;
	st.shared.u32 	[%r21+8112], %r2001;
	ld.shared.u32 	%r2002, [%r12+8380];
	add.s32 	%r2003, %r1992, %r2002;
	min.s32 	%r2004, %r1974, %r2003;
	st.shared.u32 	[%r21+8216], %r2004;
	ld.shared.u32 	%r2005, [%r12+8380];
	add.s32 	%r2006, %r1996, %r2005;
	min.s32 	%r2007, %r1977, %r2006;
	st.shared.u32 	[%r21+8320], %r2007;
	ld.shared.u32 	%r2008, [%r12+16492];
	add.s32 	%r2009, %r1988, %r2008;
	min.s32 	%r2010, %r1980, %r2009;
	st.shared.u32 	[%r21+16224], %r2010;
	ld.shared.u32 	%r2011, [%r12+16492];
	add.s32 	%r2012, %r1992, %r2011;
	min.s32 	%r2013, %r1983, %r2012;
	st.shared.u32 	[%r21+16328], %r2013;
	ld.shared.u32 	%r2014, [%r12+16492];
	add.s32 	%r2015, %r1996, %r2014;
	min.s32 	%r2016, %r1986, %r2015;
	st.shared.u32 	[%r21+16432], %r2016;
	ld.shared.u32 	%r2017, [%r12+272];
	ld.shared.u32 	%r2018, [%r17+21216];
	add.s32 	%r2019, %r2018, %r2017;
	min.s32 	%r2020, %r1990, %r2019;
	st.shared.u32 	[%r21], %r2020;
	ld.shared.u32 	%r2021, [%r12+272];
	ld.shared.u32 	%r2022, [%r17+21320];
	add.s32 	%r2023, %r2022, %r2021;
	min.s32 	%r2024, %r1994, %r2023;
	st.shared.u32 	[%r21+104], %r2024;
	ld.shared.u32 	%r2025, [%r12+272];
	ld.shared.u32 	%r2026, [%r17+21424];
	add.s32 	%r2027, %r2026, %r2025;
	min.s32 	%r2028, %r1998, %r2027;
	st.shared.u32 	[%r21+208], %r2028;
	ld.shared.u32 	%r2029, [%r12+8384];
	add.s32 	%r2030, %r2018, %r2029;
	min.s32 	%r2031, %r2001, %r2030;
	st.shared.u32 	[%r21+8112], %r2031;
	ld.shared.u32 	%r2032, [%r12+8384];
	add.s32 	%r2033, %r2022, %r2032;
	min.s32 	%r2034, %r2004, %r2033;
	st.shared.u32 	[%r21+8216], %r2034;
	ld.shared.u32 	%r2035, [%r12+8384];
	add.s32 	%r2036, %r2026, %r2035;
	min.s32 	%r2037, %r2007, %r2036;
	st.shared.u32 	[%r21+8320], %r2037;
	ld.shared.u32 	%r2038, [%r12+16496];
	add.s32 	%r2039, %r2018, %r2038;
	min.s32 	%r2040, %r2010, %r2039;
	st.shared.u32 	[%r21+16224], %r2040;
	ld.shared.u32 	%r2041, [%r12+16496];
	add.s32 	%r2042, %r2022, %r2041;
	min.s32 	%r2043, %r2013, %r2042;
	st.shared.u32 	[%r21+16328], %r2043;
	ld.shared.u32 	%r2044, [%r12+16496];
	add.s32 	%r2045, %r2026, %r2044;
	min.s32 	%r2046, %r2016, %r2045;
	st.shared.u32 	[%r21+16432], %r2046;
	ld.shared.u32 	%r2047, [%r12+276];
	ld.shared.u32 	%r2048, [%r17+21528];
	add.s32 	%r2049, %r2048, %r2047;
	min.s32 	%r2050, %r2020, %r2049;
	st.shared.u32 	[%r21], %r2050;
	ld.shared.u32 	%r2051, [%r12+276];
	ld.shared.u32 	%r2052, [%r17+21632];
	add.s32 	%r2053, %r2052, %r2051;
	min.s32 	%r2054, %r2024, %r2053;
	st.shared.u32 	[%r21+104], %r2054;
	ld.shared.u32 	%r2055, [%r12+276];
	ld.shared.u32 	%r2056, [%r17+21736];
	add.s32 	%r2057, %r2056, %r2055;
	min.s32 	%r2058, %r2028, %r2057;
	st.shared.u32 	[%r21+208], %r2058;
	ld.shared.u32 	%r2059, [%r12+8388];
	add.s32 	%r2060, %r2048, %r2059;
	min.s32 	%r2061, %r2031, %r2060;
	st.shared.u32 	[%r21+8112], %r2061;
	ld.shared.u32 	%r2062, [%r12+8388];
	add.s32 	%r2063, %r2052, %r2062;
	min.s32 	%r2064, %r2034, %r2063;
	st.shared.u32 	[%r21+8216], %r2064;
	ld.shared.u32 	%r2065, [%r12+8388];
	add.s32 	%r2066, %r2056, %r2065;
	min.s32 	%r2067, %r2037, %r2066;
	st.shared.u32 	[%r21+8320], %r2067;
	ld.shared.u32 	%r2068, [%r12+16500];
	add.s32 	%r2069, %r2048, %r2068;
	min.s32 	%r2070, %r2040, %r2069;
	st.shared.u32 	[%r21+16224], %r2070;
	ld.shared.u32 	%r2071, [%r12+16500];
	add.s32 	%r2072, %r2052, %r2071;
	min.s32 	%r2073, %r2043, %r2072;
	st.shared.u32 	[%r21+16328], %r2073;
	ld.shared.u32 	%r2074, [%r12+16500];
	add.s32 	%r2075, %r2056, %r2074;
	min.s32 	%r2076, %r2046, %r2075;
	st.shared.u32 	[%r21+16432], %r2076;
	ld.shared.u32 	%r2077, [%r12+280];
	ld.shared.u32 	%r2078, [%r17+21840];
	add.s32 	%r2079, %r2078, %r2077;
	min.s32 	%r2080, %r2050, %r2079;
	st.shared.u32 	[%r21], %r2080;
	ld.shared.u32 	%r2081, [%r12+280];
	ld.shared.u32 	%r2082, [%r17+21944];
	add.s32 	%r2083, %r2082, %r2081;
	min.s32 	%r2084, %r2054, %r2083;
	st.shared.u32 	[%r21+104], %r2084;
	ld.shared.u32 	%r2085, [%r12+280];
	ld.shared.u32 	%r2086, [%r17+22048];
	add.s32 	%r2087, %r2086, %r2085;
	min.s32 	%r2088, %r2058, %r2087;
	st.shared.u32 	[%r21+208], %r2088;
	ld.shared.u32 	%r2089, [%r12+8392];
	add.s32 	%r2090, %r2078, %r2089;
	min.s32 	%r2091, %r2061, %r2090;
	st.shared.u32 	[%r21+8112], %r2091;
	ld.shared.u32 	%r2092, [%r12+8392];
	add.s32 	%r2093, %r2082, %r2092;
	min.s32 	%r2094, %r2064, %r2093;
	st.shared.u32 	[%r21+8216], %r2094;
	ld.shared.u32 	%r2095, [%r12+8392];
	add.s32 	%r2096, %r2086, %r2095;
	min.s32 	%r2097, %r2067, %r2096;
	st.shared.u32 	[%r21+8320], %r2097;
	ld.shared.u32 	%r2098, [%r12+16504];
	add.s32 	%r2099, %r2078, %r2098;
	min.s32 	%r2100, %r2070, %r2099;
	st.shared.u32 	[%r21+16224], %r2100;
	ld.shared.u32 	%r2101, [%r12+16504];
	add.s32 	%r2102, %r2082, %r2101;
	min.s32 	%r2103, %r2073, %r2102;
	st.shared.u32 	[%r21+16328], %r2103;
	ld.shared.u32 	%r2104, [%r12+16504];
	add.s32 	%r2105, %r2086, %r2104;
	min.s32 	%r2106, %r2076, %r2105;
	st.shared.u32 	[%r21+16432], %r2106;
	ld.shared.u32 	%r2107, [%r12+284];
	ld.shared.u32 	%r2108, [%r17+22152];
	add.s32 	%r2109, %r2108, %r2107;
	min.s32 	%r2110, %r2080, %r2109;
	st.shared.u32 	[%r21], %r2110;
	ld.shared.u32 	%r2111, [%r12+284];
	ld.shared.u32 	%r2112, [%r17+22256];
	add.s32 	%r2113, %r2112, %r2111;
	min.s32 	%r2114, %r2084, %r2113;
	st.shared.u32 	[%r21+104], %r2114;
	ld.shared.u32 	%r2115, [%r12+284];
	ld.shared.u32 	%r2116, [%r17+22360];
	add.s32 	%r2117, %r2116, %r2115;
	min.s32 	%r2118, %r2088, %r2117;
	st.shared.u32 	[%r21+208], %r2118;
	ld.shared.u32 	%r2119, [%r12+8396];
	add.s32 	%r2120, %r2108, %r2119;
	min.s32 	%r2121, %r2091, %r2120;
	st.shared.u32 	[%r21+8112], %r2121;
	ld.shared.u32 	%r2122, [%r12+8396];
	add.s32 	%r2123, %r2112, %r2122;
	min.s32 	%r2124, %r2094, %r2123;
	st.shared.u32 	[%r21+8216], %r2124;
	ld.shared.u32 	%r2125, [%r12+8396];
	add.s32 	%r2126, %r2116, %r2125;
	min.s32 	%r2127, %r2097, %r2126;
	st.shared.u32 	[%r21+8320], %r2127;
	ld.shared.u32 	%r2128, [%r12+16508];
	add.s32 	%r2129, %r2108, %r2128;
	min.s32 	%r2130, %r2100, %r2129;
	st.shared.u32 	[%r21+16224], %r2130;
	ld.shared.u32 	%r2131, [%r12+16508];
	add.s32 	%r2132, %r2112, %r2131;
	min.s32 	%r2133, %r2103, %r2132;
	st.shared.u32 	[%r21+16328], %r2133;
	ld.shared.u32 	%r2134, [%r12+16508];
	add.s32 	%r2135, %r2116, %r2134;
	min.s32 	%r2136, %r2106, %r2135;
	st.shared.u32 	[%r21+16432], %r2136;
	ld.shared.u32 	%r2137, [%r12+288];
	ld.shared.u32 	%r2138, [%r17+22464];
	add.s32 	%r2139, %r2138, %r2137;
	min.s32 	%r2140, %r2110, %r2139;
	st.shared.u32 	[%r21], %r2140;
	ld.shared.u32 	%r2141, [%r12+288];
	ld.shared.u32 	%r2142, [%r17+22568];
	add.s32 	%r2143, %r2142, %r2141;
	min.s32 	%r2144, %r2114, %r2143;
	st.shared.u32 	[%r21+104], %r2144;
	ld.shared.u32 	%r2145, [%r12+288];
	ld.shared.u32 	%r2146, [%r17+22672];
	add.s32 	%r2147, %r2146, %r2145;
	min.s32 	%r2148, %r2118, %r2147;
	st.shared.u32 	[%r21+208], %r2148;
	ld.shared.u32 	%r2149, [%r12+8400];
	add.s32 	%r2150, %r2138, %r2149;
	min.s32 	%r2151, %r2121, %r2150;
	st.shared.u32 	[%r21+8112], %r2151;
	ld.shared.u32 	%r2152, [%r12+8400];
	add.s32 	%r2153, %r2142, %r2152;
	min.s32 	%r2154, %r2124, %r2153;
	st.shared.u32 	[%r21+8216], %r2154;
	ld.shared.u32 	%r2155, [%r12+8400];
	add.s32 	%r2156, %r2146, %r2155;
	min.s32 	%r2157, %r2127, %r2156;
	st.shared.u32 	[%r21+8320], %r2157;
	ld.shared.u32 	%r2158, [%r12+16512];
	add.s32 	%r2159, %r2138, %r2158;
	min.s32 	%r2160, %r2130, %r2159;
	st.shared.u32 	[%r21+16224], %r2160;
	ld.shared.u32 	%r2161, [%r12+16512];
	add.s32 	%r2162, %r2142, %r2161;
	min.s32 	%r2163, %r2133, %r2162;
	st.shared.u32 	[%r21+16328], %r2163;
	ld.shared.u32 	%r2164, [%r12+16512];
	add.s32 	%r2165, %r2146, %r2164;
	min.s32 	%r2166, %r2136, %r2165;
	st.shared.u32 	[%r21+16432], %r2166;
	ld.shared.u32 	%r2167, [%r12+292];
	ld.shared.u32 	%r2168, [%r17+22776];
	add.s32 	%r2169, %r2168, %r2167;
	min.s32 	%r2170, %r2140, %r2169;
	st.shared.u32 	[%r21], %r2170;
	ld.shared.u32 	%r2171, [%r12+292];
	ld.shared.u32 	%r2172, [%r17+22880];
	add.s32 	%r2173, %r2172, %r2171;
	min.s32 	%r2174, %r2144, %r2173;
	st.shared.u32 	[%r21+104], %r2174;
	ld.shared.u32 	%r2175, [%r12+292];
	ld.shared.u32 	%r2176, [%r17+22984];
	add.s32 	%r2177, %r2176, %r2175;
	min.s32 	%r2178, %r2148, %r2177;
	st.shared.u32 	[%r21+208], %r2178;
	ld.shared.u32 	%r2179, [%r12+8404];
	add.s32 	%r2180, %r2168, %r2179;
	min.s32 	%r2181, %r2151, %r2180;
	st.shared.u32 	[%r21+8112], %r2181;
	ld.shared.u32 	%r2182, [%r12+8404];
	add.s32 	%r2183, %r2172, %r2182;
	min.s32 	%r2184, %r2154, %r2183;
	st.shared.u32 	[%r21+8216], %r2184;
	ld.shared.u32 	%r2185, [%r12+8404];
	add.s32 	%r2186, %r2176, %r2185;
	min.s32 	%r2187, %r2157, %r2186;
	st.shared.u32 	[%r21+8320], %r2187;
	ld.shared.u32 	%r2188, [%r12+16516];
	add.s32 	%r2189, %r2168, %r2188;
	min.s32 	%r2190, %r2160, %r2189;
	st.shared.u32 	[%r21+16224], %r2190;
	ld.shared.u32 	%r2191, [%r12+16516];
	add.s32 	%r2192, %r2172, %r2191;
	min.s32 	%r2193, %r2163, %r2192;
	st.shared.u32 	[%r21+16328], %r2193;
	ld.shared.u32 	%r2194, [%r12+16516];
	add.s32 	%r2195, %r2176, %r2194;
	min.s32 	%r2196, %r2166, %r2195;
	st.shared.u32 	[%r21+16432], %r2196;
	ld.shared.u32 	%r2197, [%r12+296];
	ld.shared.u32 	%r2198, [%r17+23088];
	add.s32 	%r2199, %r2198, %r2197;
	min.s32 	%r2200, %r2170, %r2199;
	st.shared.u32 	[%r21], %r2200;
	ld.shared.u32 	%r2201, [%r12+296];
	ld.shared.u32 	%r2202, [%r17+23192];
	add.s32 	%r2203, %r2202, %r2201;
	min.s32 	%r2204, %r2174, %r2203;
	st.shared.u32 	[%r21+104], %r2204;
	ld.shared.u32 	%r2205, [%r12+296];
	ld.shared.u32 	%r2206, [%r17+23296];
	add.s32 	%r2207, %r2206, %r2205;
	min.s32 	%r2208, %r2178, %r2207;
	st.shared.u32 	[%r21+208], %r2208;
	ld.shared.u32 	%r2209, [%r12+8408];
	add.s32 	%r2210, %r2198, %r2209;
	min.s32 	%r2211, %r2181, %r2210;
	st.shared.u32 	[%r21+8112], %r2211;
	ld.shared.u32 	%r2212, [%r12+8408];
	add.s32 	%r2213, %r2202, %r2212;
	min.s32 	%r2214, %r2184, %r2213;
	st.shared.u32 	[%r21+8216], %r2214;
	ld.shared.u32 	%r2215, [%r12+8408];
	add.s32 	%r2216, %r2206, %r2215;
	min.s32 	%r2217, %r2187, %r2216;
	st.shared.u32 	[%r21+8320], %r2217;
	ld.shared.u32 	%r2218, [%r12+16520];
	add.s32 	%r2219, %r2198, %r2218;
	min.s32 	%r2220, %r2190, %r2219;
	st.shared.u32 	[%r21+16224], %r2220;
	ld.shared.u32 	%r2221, [%r12+16520];
	add.s32 	%r2222, %r2202, %r2221;
	min.s32 	%r2223, %r2193, %r2222;
	st.shared.u32 	[%r21+16328], %r2223;
	ld.shared.u32 	%r2224, [%r12+16520];
	add.s32 	%r2225, %r2206, %r2224;
	min.s32 	%r2226, %r2196, %r2225;
	st.shared.u32 	[%r21+16432], %r2226;
	ld.shared.u32 	%r2227, [%r12+300];
	ld.shared.u32 	%r2228, [%r17+23400];
	add.s32 	%r2229, %r2228, %r2227;
	min.s32 	%r2230, %r2200, %r2229;
	st.shared.u32 	[%r21], %r2230;
	ld.shared.u32 	%r2231, [%r12+300];
	ld.shared.u32 	%r2232, [%r17+23504];
	add.s32 	%r2233, %r2232, %r2231;
	min.s32 	%r2234, %r2204, %r2233;
	st.shared.u32 	[%r21+104], %r2234;
	ld.shared.u32 	%r2235, [%r12+300];
	ld.shared.u32 	%r2236, [%r17+23608];
	add.s32 	%r2237, %r2236, %r2235;
	min.s32 	%r2238, %r2208, %r2237;
	st.shared.u32 	[%r21+208], %r2238;
	ld.shared.u32 	%r2239, [%r12+8412];
	add.s32 	%r2240, %r2228, %r2239;
	min.s32 	%r2241, %r2211, %r2240;
	st.shared.u32 	[%r21+8112], %r2241;
	ld.shared.u32 	%r2242, [%r12+8412];
	add.s32 	%r2243, %r2232, %r2242;
	min.s32 	%r2244, %r2214, %r2243;
	st.shared.u32 	[%r21+8216], %r2244;
	ld.shared.u32 	%r2245, [%r12+8412];
	add.s32 	%r2246, %r2236, %r2245;
	min.s32 	%r2247, %r2217, %r2246;
	st.shared.u32 	[%r21+8320], %r2247;
	ld.shared.u32 	%r2248, [%r12+16524];
	add.s32 	%r2249, %r2228, %r2248;
	min.s32 	%r2250, %r2220, %r2249;
	st.shared.u32 	[%r21+16224], %r2250;
	ld.shared.u32 	%r2251, [%r12+16524];
	add.s32 	%r2252, %r2232, %r2251;
	min.s32 	%r2253, %r2223, %r2252;
	st.shared.u32 	[%r21+16328], %r2253;
	ld.shared.u32 	%r2254, [%r12+16524];
	add.s32 	%r2255, %r2236, %r2254;
	min.s32 	%r2256, %r2226, %r2255;
	st.shared.u32 	[%r21+16432], %r2256;
	ld.shared.u32 	%r2257, [%r12+304];
	ld.shared.u32 	%r2258, [%r17+23712];
	add.s32 	%r2259, %r2258, %r2257;
	min.s32 	%r2260, %r2230, %r2259;
	st.shared.u32 	[%r21], %r2260;
	ld.shared.u32 	%r2261, [%r12+304];
	ld.shared.u32 	%r2262, [%r17+23816];
	add.s32 	%r2263, %r2262, %r2261;
	min.s32 	%r2264, %r2234, %r2263;
	st.shared.u32 	[%r21+104], %r2264;
	ld.shared.u32 	%r2265, [%r12+304];
	ld.shared.u32 	%r2266, [%r17+23920];
	add.s32 	%r2267, %r2266, %r2265;
	min.s32 	%r2268, %r2238, %r2267;
	st.shared.u32 	[%r21+208], %r2268;
	ld.shared.u32 	%r2269, [%r12+8416];
	add.s32 	%r2270, %r2258, %r2269;
	min.s32 	%r2271, %r2241, %r2270;
	st.shared.u32 	[%r21+8112], %r2271;
	ld.shared.u32 	%r2272, [%r12+8416];
	add.s32 	%r2273, %r2262, %r2272;
	min.s32 	%r2274, %r2244, %r2273;
	st.shared.u32 	[%r21+8216], %r2274;
	ld.shared.u32 	%r2275, [%r12+8416];
	add.s32 	%r2276, %r2266, %r2275;
	min.s32 	%r2277, %r2247, %r2276;
	st.shared.u32 	[%r21+8320], %r2277;
	ld.shared.u32 	%r2278, [%r12+16528];
	add.s32 	%r2279, %r2258, %r2278;
	min.s32 	%r2280, %r2250, %r2279;
	st.shared.u32 	[%r21+16224], %r2280;
	ld.shared.u32 	%r2281, [%r12+16528];
	add.s32 	%r2282, %r2262, %r2281;
	min.s32 	%r2283, %r2253, %r2282;
	st.shared.u32 	[%r21+16328], %r2283;
	ld.shared.u32 	%r2284, [%r12+16528];
	add.s32 	%r2285, %r2266, %r2284;
	min.s32 	%r2286, %r2256, %r2285;
	st.shared.u32 	[%r21+16432], %r2286;
	ld.shared.u32 	%r2287, [%r12+308];
	ld.shared.u32 	%r2288, [%r17+24024];
	add.s32 	%r2289, %r2288, %r2287;
	min.s32 	%r2290, %r2260, %r2289;
	st.shared.u32 	[%r21], %r2290;
	ld.shared.u32 	%r2291, [%r12+308];
	ld.shared.u32 	%r2292, [%r17+24128];
	add.s32 	%r2293, %r2292, %r2291;
	min.s32 	%r2294, %r2264, %r2293;
	st.shared.u32 	[%r21+104], %r2294;
	ld.shared.u32 	%r2295, [%r12+308];
	ld.shared.u32 	%r2296, [%r17+24232];
	add.s32 	%r2297, %r2296, %r2295;
	min.s32 	%r2298, %r2268, %r2297;
	st.shared.u32 	[%r21+208], %r2298;
	ld.shared.u32 	%r2299, [%r12+8420];
	add.s32 	%r2300, %r2288, %r2299;
	min.s32 	%r2301, %r2271, %r2300;
	st.shared.u32 	[%r21+8112], %r2301;
	ld.shared.u32 	%r2302, [%r12+8420];
	add.s32 	%r2303, %r2292, %r2302;
	min.s32 	%r2304, %r2274, %r2303;
	st.shared.u32 	[%r21+8216], %r2304;
	ld.shared.u32 	%r2305, [%r12+8420];
	add.s32 	%r2306, %r2296, %r2305;
	min.s32 	%r2307, %r2277, %r2306;
	st.shared.u32 	[%r21+8320], %r2307;
	ld.shared.u32 	%r2308, [%r12+16532];
	add.s32 	%r2309, %r2288, %r2308;
	min.s32 	%r2310, %r2280, %r2309;
	st.shared.u32 	[%r21+16224], %r2310;
	ld.shared.u32 	%r2311, [%r12+16532];
	add.s32 	%r2312, %r2292, %r2311;
	min.s32 	%r2313, %r2283, %r2312;
	st.shared.u32 	[%r21+16328], %r2313;
	ld.shared.u32 	%r2314, [%r12+16532];
	add.s32 	%r2315, %r2296, %r2314;
	min.s32 	%r2316, %r2286, %r2315;
	st.shared.u32 	[%r21+16432], %r2316;
	st.global.u32 	[%rd6], %r2290;
	st.global.u32 	[%rd6+104], %r2294;
	st.global.u32 	[%rd6+208], %r2298;
	st.global.u32 	[%rd10], %r2301;
	st.global.u32 	[%rd10+104], %r2304;
	st.global.u32 	[%rd10+208], %r2307;
	st.global.u32 	[%rd14], %r2310;
	st.global.u32 	[%rd14+104], %r2313;
	st.global.u32 	[%rd14+208], %r2316;
	ret;

}
	// .globl	_Z13phase3_kernelPiiii
.visible .entry _Z13phase3_kernelPiiii(
	.param .u64 .ptr .align 1 _Z13phase3_kernelPiiii_param_0,
	.param .u32 _Z13phase3_kernelPiiii_param_1,
	.param .u32 _Z13phase3_kernelPiiii_param_2,
	.param .u32 _Z13phase3_kernelPiiii_param_3
)
{
	.reg .b32 	%r<1937>;
	.reg .b64 	%rd<21>;
	// demoted variable
	.shared .align 4 .b8 _ZZ13phase3_kernelPiiiiE10sh_ik_Dist[24336];
	// demoted variable
	.shared .align 4 .b8 _ZZ13phase3_kernelPiiiiE10sh_kj_Dist[24336];
	ld.param.u64 	%rd1, [_Z13phase3_kernelPiiii_param_0];
	ld.param.u32 	%r1, [_Z13phase3_kernelPiiii_param_1];
	ld.param.u32 	%r2, [_Z13phase3_kernelPiiii_param_2];
	ld.param.u32 	%r3, [_Z13phase3_kernelPiiii_param_3];
	cvta.to.global.u64 	%rd2, %rd1;
	mul.lo.s32 	%r4, %r2, 78;
	mov.u32 	%r5, %tid.y;
	mov.u32 	%r6, %tid.x;
	mov.u32 	%r7, %ctaid.x;
	mad.lo.s32 	%r8, %r7, 78, %r6;
	add.s32 	%r9, %r5, %r4;
	mad.lo.s32 	%r10, %r3, 78, %r5;
	mul.lo.s32 	%r11, %r10, %r1;
	add.s32 	%r12, %r11, %r4;
	mul.lo.s32 	%r13, %r5, 312;
	mov.u32 	%r14, _ZZ13phase3_kernelPiiiiE10sh_kj_Dist;
	mov.u32 	%r15, _ZZ13phase3_kernelPiiiiE10sh_ik_Dist;
	add.s32 	%r16, %r15, %r13;
	add.s32 	%r17, %r12, %r6;
	mul.wide.s32 	%rd3, %r17, 4;
	add.s64 	%rd4, %rd2, %rd3;
	ld.global.u32 	%r18, [%rd4];
	shl.b32 	%r19, %r6, 2;
	add.s32 	%r20, %r16, %r19;
	st.shared.u32 	[%r20], %r18;
	mad.lo.s32 	%r21, %r9, %r1, %r8;
	mul.wide.s32 	%rd5, %r21, 4;
	add.s64 	%rd6, %rd2, %rd5;
	ld.global.u32 	%r22, [%rd6];
	add.s32 	%r23, %r14, %r19;
	add.s32 	%r24, %r23, %r13;
	st.shared.u32 	[%r24], %r22;
	add.s32 	%r25, %r8, %r11;
	mul.wide.s32 	%rd7, %r25, 4;
	add.s64 	%rd8, %rd2, %rd7;
	ld.global.u32 	%r26, [%rd8];
	ld.global.u32 	%r27, [%rd4+104];
	st.shared.u32 	[%r20+104], %r27;
	ld.global.u32 	%r28, [%rd6+104];
	st.shared.u32 	[%r24+104], %r28;
	ld.global.u32 	%r29, [%rd8+104];
	ld.global.u32 	%r30, [%rd4+208];
	st.shared.u32 	[%r20+208], %r30;
	ld.global.u32 	%r31, [%rd6+208];
	st.shared.u32 	[%r24+208], %r31;
	ld.global.u32 	%r32, [%rd8+208];
	add.s32 	%r33, %r9, 26;
	add.s32 	%r34, %r10, 26;
	mul.lo.s32 	%r35, %r34, %r1;
	add.s32 	%r36, %r35, %r4;
	add.s32 	%r37, %r36, %r6;
	mul.wide.s32 	%rd9, %r37, 4;
	add.s64 	%rd10, %rd2, %rd9;
	ld.global.u32 	%r38, [%rd10];
	st.shared.u32 	[%r20+8112], %r38;
	mad.lo.s32 	%r39, %r33, %r1, %r8;
	mul.wide.s32 	%rd11, %r39, 4;
	add.s64 	%rd12, %rd2, %rd11;
	ld.global.u32 	%r40, [%rd12];
	st.shared.u32 	[%r24+8112], %r40;
	add.s32 	%r41, %r8, %r35;
	mul.wide.s32 	%rd13, %r41, 4;
	add.s64 	%rd14, %rd2, %rd13;
	ld.global.u32 	%r42, [%rd14];
	ld.global.u32 	%r43, [%rd10+104];
	st.shared.u32 	[%r20+8216], %r43;
	ld.global.u32 	%r44, [%rd12+104];
	st.shared.u32 	[%r24+8216], %r44;
	ld.global.u32 	%r45, [%rd14+104];
	ld.global.u32 	%r46, [%rd10+208];
	st.shared.u32 	[%r20+8320], %r46;
	ld.global.u32 	%r47, [%rd12+208];
	st.shared.u32 	[%r24+8320], %r47;
	ld.global.u32 	%r48, [%rd14+208];
	add.s32 	%r49, %r9, 52;
	add.s32 	%r50, %r10, 52;
	mul.lo.s32 	%r51, %r50, %r1;
	add.s32 	%r52, %r51, %r4;
	add.s32 	%r53, %r52, %r6;
	mul.wide.s32 	%rd15, %r53, 4;
	add.s64 	%rd16, %rd2, %rd15;
	ld.global.u32 	%r54, [%rd16];
	st.shared.u32 	[%r20+16224], %r54;
	mad.lo.s32 	%r55, %r49, %r1, %r8;
	mul.wide.s32 	%rd17, %r55, 4;
	add.s64 	%rd18, %rd2, %rd17;
	ld.global.u32 	%r56, [%rd18];
	st.shared.u32 	[%r24+16224], %r56;
	add.s32 	%r57, %r8, %r51;
	mul.wide.s32 	%rd19, %r57, 4;
	add.s64 	%rd20, %rd2, %rd19;
	ld.global.u32 	%r58, [%rd20];
	ld.global.u32 	%r59, [%rd16+104];
	st.shared.u32 	[%r20+16328], %r59;
	ld.global.u32 	%r60, [%rd18+104];
	st.shared.u32 	[%r24+16328], %r60;
	ld.global.u32 	%r61, [%rd20+104];
	ld.global.u32 	%r62, [%rd16+208];
	st.shared.u32 	[%r20+16432], %r62;
	ld.global.u32 	%r63, [%rd18+208];
	st.shared.u32 	[%r24+16432], %r63;
	ld.global.u32 	%r64, [%rd20+208];
	bar.sync 	0;
	ld.shared.u32 	%r65, [%r16];
	ld.shared.u32 	%r66, [%r23];
	add.s32 	%r67, %r66, %r65;
	min.s32 	%r68, %r26, %r67;
	ld.shared.u32 	%r69, [%r23+104];
	add.s32 	%r70, %r69, %r65;
	min.s32 	%r71, %r29, %r70;
	ld.shared.u32 	%r72, [%r23+208];
	add.s32 	%r73, %r72, %r65;
	min.s32 	%r74, %r32, %r73;
	ld.shared.u32 	%r75, [%r16+8112];
	add.s32 	%r76, %r66, %r75;
	min.s32 	%r77, %r42, %r76;
	add.s32 	%r78, %r69, %r75;
	min.s32 	%r79, %r45, %r78;
	add.s32 	%r80, %r72, %r75;
	min.s32 	%r81, %r48, %r80;
	ld.shared.u32 	%r82, [%r16+16224];
	add.s32 	%r83, %r66, %r82;
	min.s32 	%r84, %r58, %r83;
	add.s32 	%r85, %r69, %r82;
	min.s32 	%r86, %r61, %r85;
	add.s32 	%r87, %r72, %r82;
	min.s32 	%r88, %r64, %r87;
	ld.shared.u32 	%r89, [%r16+4];
	ld.shared.u32 	%r90, [%r23+312];
	add.s32 	%r91, %r90, %r89;
	min.s32 	%r92, %r68, %r91;
	ld.shared.u32 	%r93, [%r23+416];
	add.s32 	%r94, %r93, %r89;
	min.s32 	%r95, %r71, %r94;
	ld.shared.u32 	%r96, [%r23+520];
	add.s32 	%r97, %r96, %r89;
	min.s32 	%r98, %r74, %r97;
	ld.shared.u32 	%r99, [%r16+8116];
	add.s32 	%r100, %r90, %r99;
	min.s32 	%r101, %r77, %r100;
	add.s32 	%r102, %r93, %r99;
	min.s32 	%r103, %r79, %r102;
	add.s32 	%r104, %r96, %r99;
	min.s32 	%r105, %r81, %r104;
	ld.shared.u32 	%r106, [%r16+16228];
	add.s32 	%r107, %r90, %r106;
	min.s32 	%r108, %r84, %r107;
	add.s32 	%r109, %r93, %r106;
	min.s32 	%r110, %r86, %r109;
	add.s32 	%r111, %r96, %r106;
	min.s32 	%r112, %r88, %r111;
	ld.shared.u32 	%r113, [%r16+8];
	ld.shared.u32 	%r114, [%r23+624];
	add.s32 	%r115, %r114, %r113;
	min.s32 	%r116, %r92, %r115;
	ld.shared.u32 	%r117, [%r23+728];
	add.s32 	%r118, %r117, %r113;
	min.s32 	%r119, %r95, %r118;
	ld.shared.u32 	%r120, [%r23+832];
	add.s32 	%r121, %r120, %r113;
	min.s32 	%r122, %r98, %r121;
	ld.shared.u32 	%r123, [%r16+8120];
	add.s32 	%r124, %r114, %r123;
	min.s32 	%r125, %r101, %r124;
	add.s32 	%r126, %r117, %r123;
	min.s32 	%r127, %r103, %r126;
	add.s32 	%r128, %r120, %r123;
	min.s32 	%r129, %r105, %r128;
	ld.shared.u32 	%r130, [%r16+16232];
	add.s32 	%r131, %r114, %r130;
	min.s32 	%r132, %r108, %r131;
	add.s32 	%r133, %r117, %r130;
	min.s32 	%r134, %r110, %r133;
	add.s32 	%r135, %r120, %r130;
	min.s32 	%r136, %r112, %r135;
	ld.shared.u32 	%r137, [%r16+12];
	ld.shared.u32 	%r138, [%r23+936];
	add.s32 	%r139, %r138, %r137;
	min.s32 	%r140, %r116, %r139;
	ld.shared.u32 	%r141, [%r23+1040];
	add.s32 	%r142, %r141, %r137;
	min.s32 	%r143, %r119, %r142;
	ld.shared.u32 	%r144, [%r23+1144];
	add.s32 	%r145, %r144, %r137;
	min.s32 	%r146, %r122, %r145;
	ld.shared.u32 	%r147, [%r16+8124];
	add.s32 	%r148, %r138, %r147;
	min.s32 	%r149, %r125, %r148;
	add.s32 	%r150, %r141, %r147;
	min.s32 	%r151, %r127, %r150;
	add.s32 	%r152, %r144, %r147;
	min.s32 	%r153, %r129, %r152;
	ld.shared.u32 	%r154, [%r16+16236];
	add.s32 	%r155, %r138, %r154;
	min.s32 	%r156, %r132, %r155;
	add.s32 	%r157, %r141, %r154;
	min.s32 	%r158, %r134, %r157;
	add.s32 	%r159, %r144, %r154;
	min.s32 	%r160, %r136, %r159;
	ld.shared.u32 	%r161, [%r16+16];
	ld.shared.u32 	%r162, [%r23+1248];
	add.s32 	%r163, %r162, %r161;
	min.s32 	%r164, %r140, %r163;
	ld.shared.u32 	%r165, [%r23+1352];
	add.s32 	%r166, %r165, %r161;
	min.s32 	%r167, %r143, %r166;
	ld.shared.u32 	%r168, [%r23+1456];
	add.s32 	%r169, %r168, %r161;
	min.s32 	%r170, %r146, %r169;
	ld.shared.u32 	%r171, [%r16+8128];
	add.s32 	%r172, %r162, %r171;
	min.s32 	%r173, %r149, %r172;
	add.s32 	%r174, %r165, %r171;
	min.s32 	%r175, %r151, %r174;
	add.s32 	%r176, %r168, %r171;
	min.s32 	%r177, %r153, %r176;
	ld.shared.u32 	%r178, [%r16+16240];
	add.s32 	%r179, %r162, %r178;
	min.s32 	%r180, %r156, %r179;
	add.s32 	%r181, %r165, %r178;
	min.s32 	%r182, %r158, %r181;
	add.s32 	%r183, %r168, %r178;
	min.s32 	%r184, %r160, %r183;
	ld.shared.u32 	%r185, [%r16+20];
	ld.shared.u32 	%r186, [%r23+1560];
	add.s32 	%r187, %r186, %r185;
	min.s32 	%r188, %r164, %r187;
	ld.shared.u32 	%r189, [%r23+1664];
	add.s32 	%r190, %r189, %r185;
	min.s32 	%r191, %r167, %r190;
	ld.shared.u32 	%r192, [%r23+1768];
	add.s32 	%r193, %r192, %r185;
	min.s32 	%r194, %r170, %r193;
	ld.shared.u32 	%r195, [%r16+8132];
	add.s32 	%r196, %r186, %r195;
	min.s32 	%r197, %r173, %r196;
	add.s32 	%r198, %r189, %r195;
	min.s32 	%r199, %r175, %r198;
	add.s32 	%r200, %r192, %r195;
	min.s32 	%r201, %r177, %r200;
	ld.shared.u32 	%r202, [%r16+16244];
	add.s32 	%r203, %r186, %r202;
	min.s32 	%r204, %r180, %r203;
	add.s32 	%r205, %r189, %r202;
	min.s32 	%r206, %r182, %r205;
	add.s32 	%r207, %r192, %r202;
	min.s32 	%r208, %r184, %r207;
	ld.shared.u32 	%r209, [%r16+24];
	ld.shared.u32 	%r210, [%r23+1872];
	add.s32 	%r211, %r210, %r209;
	min.s32 	%r212, %r188, %r211;
	ld.shared.u32 	%r213, [%r23+1976];
	add.s32 	%r214, %r213, %r209;
	min.s32 	%r215, %r191, %r214;
	ld.shared.u32 	%r216, [%r23+2080];
	add.s32 	%r217, %r216, %r209;
	min.s32 	%r218, %r194, %r217;
	ld.shared.u32 	%r219, [%r16+8136];
	add.s32 	%r220, %r210, %r219;
	min.s32 	%r221, %r197, %r220;
	add.s32 	%r222, %r213, %r219;
	min.s32 	%r223, %r199, %r222;
	add.s32 	%r224, %r216, %r219;
	min.s32 	%r225, %r201, %r224;
	ld.shared.u32 	%r226, [%r16+16248];
	add.s32 	%r227, %r210, %r226;
	min.s32 	%r228, %r204, %r227;
	add.s32 	%r229, %r213, %r226;
	min.s32 	%r230, %r206, %r229;
	add.s32 	%r231, %r216, %r226;
	min.s32 	%r232, %r208, %r231;
	ld.shared.u32 	%r233, [%r16+28];
	ld.shared.u32 	%r234, [%r23+2184];
	add.s32 	%r235, %r234, %r233;
	min.s32 	%r236, %r212, %r235;
	ld.shared.u32 	%r237, [%r23+2288];
	add.s32 	%r238, %r237, %r233;
	min.s32 	%r239, %r215, %r238;
	ld.shared.u32 	%r240, [%r23+2392];
	add.s32 	%r241, %r240, %r233;
	min.s32 	%r242, %r218, %r241;
	ld.shared.u32 	%r243, [%r16+8140];
	add.s32 	%r244, %r234, %r243;
	min.s32 	%r245, %r221, %r244;
	add.s32 	%r246, %r237, %r243;
	min.s32 	%r247, %r223, %r246;
	add.s32 	%r248, %r240, %r243;
	min.s32 	%r249, %r225, %r248;
	ld.shared.u32 	%r250, [%r16+16252];
	add.s32 	%r251, %r234, %r250;
	min.s32 	%r252, %r228, %r251;
	add.s32 	%r253, %r237, %r250;
	min.s32 	%r254, %r230, %r253;
	add.s32 	%r255, %r240, %r250;
	min.s32 	%r256, %r232, %r255;
	ld.shared.u32 	%r257, [%r16+32];
	ld.shared.u32 	%r258, [%r23+2496];
	add.s32 	%r259, %r258, %r257;
	min.s32 	%r260, %r236, %r259;
	ld.shared.u32 	%r261, [%r23+2600];
	add.s32 	%r262, %r261, %r257;
	min.s32 	%r263, %r239, %r262;
	ld.shared.u32 	%r264, [%r23+2704];
	add.s32 	%r265, %r264, %r257;
	min.s32 	%r266, %r242, %r265;
	ld.shared.u32 	%r267, [%r16+8144];
	add.s32 	%r268, %r258, %r267;
	min.s32 	%r269, %r245, %r268;
	add.s32 	%r270, %r261, %r267;
	min.s32 	%r271, %r247, %r270;
	add.s32 	%r272, %r264, %r267;
	min.s32 	%r273, %r249, %r272;
	ld.shared.u32 	%r274, [%r16+16256];
	add.s32 	%r275, %r258, %r274;
	min.s32 	%r276, %r252, %r275;
	add.s32 	%r277, %r261, %r274;
	min.s32 	%r278, %r254, %r277;
	add.s32 	%r279, %r264, %r274;
	min.s32 	%r280, %r256, %r279;
	ld.shared.u32 	%r281, [%r16+36];
	ld.shared.u32 	%r282, [%r23+2808];
	add.s32 	%r283, %r282, %r281;
	min.s32 	%r284, %r260, %r283;
	ld.shared.u32 	%r285, [%r23+2912];
	add.s32 	%r286, %r285, %r281;
	min.s32 	%r287, %r263, %r286;
	ld.shared.u32 	%r288, [%r23+3016];
	add.s32 	%r289, %r288, %r281;
	min.s32 	%r290, %r266, %r289;
	ld.shared.u32 	%r291, [%r16+8148];
	add.s32 	%r292, %r282, %r291;
	min.s32 	%r293, %r269, %r292;
	add.s32 	%r294, %r285, %r291;
	min.s32 	%r295, %r271, %r294;
	add.s32 	%r296, %r288, %r291;
	min.s32 	%r297, %r273, %r296;
	ld.shared.u32 	%r298, [%r16+16260];
	add.s32 	%r299, %r282, %r298;
	min.s32 	%r300, %r276, %r299;
	add.s32 	%r301, %r285, %r298;
	min.s32 	%r302, %r278, %r301;
	add.s32 	%r303, %r288, %r298;
	min.s32 	%r304, %r280, %r303;
	ld.shared.u32 	%r305, [%r16+40];
	ld.shared.u32 	%r306, [%r23+3120];
	add.s32 	%r307, %r306, %r305;
	min.s32 	%r308, %r284, %r307;
	ld.shared.u32 	%r309, [%r23+3224];
	add.s32 	%r310, %r309, %r305;
	min.s32 	%r311, %r287, %r310;
	ld.shared.u32 	%r312, [%r23+3328];
	add.s32 	%r313, %r312, %r305;
	min.s32 	%r314, %r290, %r313;
	ld.shared.u32 	%r315, [%r16+8152];
	add.s32 	%r316, %r306, %r315;
	min.s32 	%r317, %r293, %r316;
	add.s32 	%r318, %r309, %r315;
	min.s32 	%r319, %r295, %r318;
	add.s32 	%r320, %r312, %r315;
	min.s32 	%r321, %r297, %r320;
	ld.shared.u32 	%r322, [%r16+16264];
	add.s32 	%r323, %r306, %r322;
	min.s32 	%r324, %r300, %r323;
	add.s32 	%r325, %r309, %r322;
	min.s32 	%r326, %r302, %r325;
	add.s32 	%r327, %r312, %r322;
	min.s32 	%r328, %r304, %r327;
	ld.shared.u32 	%r329, [%r16+44];
	ld.shared.u32 	%r330, [%r23+3432];
	add.s32 	%r331, %r330, %r329;
	min.s32 	%r332, %r308, %r331;
	ld.shared.u32 	%r333, [%r23+3536];
	add.s32 	%r334, %r333, %r329;
	min.s32 	%r335, %r311, %r334;
	ld.shared.u32 	%r336, [%r23+3640];
	add.s32 	%r337, %r336, %r329;
	min.s32 	%r338, %r314, %r337;
	ld.shared.u32 	%r339, [%r16+8156];
	add.s32 	%r340, %r330, %r339;
	min.s32 	%r341, %r317, %r340;
	add.s32 	%r342, %r333, %r339;
	min.s32 	%r343, %r319, %r342;
	add.s32 	%r344, %r336, %r339;
	min.s32 	%r345, %r321, %r344;
	ld.shared.u32 	%r346, [%r16+16268];
	add.s32 	%r347, %r330, %r346;
	min.s32 	%r348, %r324, %r347;
	add.s32 	%r349, %r333, %r346;
	min.s32 	%r350, %r326, %r349;
	add.s32 	%r351, %r336, %r346;
	min.s32 	%r352, %r328, %r351;
	ld.shared.u32 	%r353, [%r16+48];
	ld.shared.u32 	%r354, [%r23+3744];
	add.s32 	%r355, %r354, %r353;
	min.s32 	%r356, %r332, %r355;
	ld.shared.u32 	%r357, [%r23+3848];
	add.s32 	%r358, %r357, %r353;
	min.s32 	%r359, %r335, %r358;
	ld.shared.u32 	%r360, [%r23+3952];
	add.s32 	%r361, %r360, %r353;
	min.s32 	%r362, %r338, %r361;
	ld.shared.u32 	%r363, [%r16+8160];
	add.s32 	%r364, %r354, %r363;
	min.s32 	%r365, %r341, %r364;
	add.s32 	%r366, %r357, %r363;
	min.s32 	%r367, %r343, %r366;
	add.s32 	%r368, %r360, %r363;
	min.s32 	%r369, %r345, %r368;
	ld.shared.u32 	%r370, [%r16+16272];
	add.s32 	%r371, %r354, %r370;
	min.s32 	%r372, %r348, %r371;
	add.s32 	%r373, %r357, %r370;
	min.s32 	%r374, %r350, %r373;
	add.s32 	%r375, %r360, %r370;
	min.s32 	%r376, %r352, %r375;
	ld.shared.u32 	%r377, [%r16+52];
	ld.shared.u32 	%r378, [%r23+4056];
	add.s32 	%r379, %r378, %r377;
	min.s32 	%r380, %r356, %r379;
	ld.shared.u32 	%r381, [%r23+4160];
	add.s32 	%r382, %r381, %r377;
	min.s32 	%r383, %r359, %r382;
	ld.shared.u32 	%r384, [%r23+4264];
	add.s32 	%r385, %r384, %r377;
	min.s32 	%r386, %r362, %r385;
	ld.shared.u32 	%r387, [%r16+8164];
	add.s32 	%r388, %r378, %r387;
	min.s32 	%r389, %r365, %r388;
	add.s32 	%r390, %r381, %r387;
	min.s32 	%r391, %r367, %r390;
	add.s32 	%r392, %r384, %r387;
	min.s32 	%r393, %r369, %r392;
	ld.shared.u32 	%r394, [%r16+16276];
	add.s32 	%r395, %r378, %r394;
	min.s32 	%r396, %r372, %r395;
	add.s32 	%r397, %r381, %r394;
	min.s32 	%r398, %r374, %r397;
	add.s32 	%r399, %r384, %r394;
	min.s32 	%r400, %r376, %r399;
	ld.shared.u32 	%r401, [%r16+56];
	ld.shared.u32 	%r402, [%r23+4368];
	add.s32 	%r403, %r402, %r401;
	min.s32 	%r404, %r380, %r403;
	ld.shared.u32 	%r405, [%r23+4472];
	add.s32 	%r406, %r405, %r401;
	min.s32 	%r407, %r383, %r406;
	ld.shared.u32 	%r408, [%r23+4576];
	add.s32 	%r409, %r408, %r401;
	min.s32 	%r410, %r386, %r409;
	ld.shared.u32 	%r411, [%r16+8168];
	add.s32 	%r412, %r402, %r411;
	min.s32 	%r413, %r389, %r412;
	add.s32 	%r414, %r405, %r411;
	min.s32 	%r415, %r391, %r414;
	add.s32 	%r416, %r408, %r411;
	min.s32 	%r417, %r393, %r416;
	ld.shared.u32 	%r418, [%r16+16280];
	add.s32 	%r419, %r402, %r418;
	min.s32 	%r420, %r396, %r419;
	add.s32 	%r421, %r405, %r418;
	min.s32 	%r422, %r398, %r421;
	add.s32 	%r423, %r408, %r418;
	min.s32 	%r424, %r400, %r423;
	ld.shared.u32 	%r425, [%r16+60];
	ld.shared.u32 	%r426, [%r23+4680];
	add.s32 	%r427, %r426, %r425;
	min.s32 	%r428, %r404, %r427;
	ld.shared.u32 	%r429, [%r23+4784];
	add.s32 	%r430, %r429, %r425;
	min.s32 	%r431, %r407, %r430;
	ld.shared.u32 	%r432, [%r23+4888];
	add.s32 	%r433, %r432, %r425;
	min.s32 	%r434, %r410, %r433;
	ld.shared.u32 	%r435, [%r16+8172];
	add.s32 	%r436, %r426, %r435;
	min.s32 	%r437, %r413, %r436;
	add.s32 	%r438, %r429, %r435;
	min.s32 	%r439, %r415, %r438;
	add.s32 	%r440, %r432, %r435;
	min.s32 	%r441, %r417, %r440;
	ld.shared.u32 	%r442, [%r16+16284];
	add.s32 	%r443, %r426, %r442;
	min.s32 	%r444, %r420, %r443;
	add.s32 	%r445, %r429, %r442;
	min.s32 	%r446, %r422, %r445;
	add.s32 	%r447, %r432, %r442;
	min.s32 	%r448, %r424, %r447;
	ld.shared.u32 	%r449, [%r16+64];
	ld.shared.u32 	%r450, [%r23+4992];
	add.s32 	%r451, %r450, %r449;
	min.s32 	%r452, %r428, %r451;
	ld.shared.u32 	%r453, [%r23+5096];
	add.s32 	%r454, %r453, %r449;
	min.s32 	%r455, %r431, %r454;
	ld.shared.u32 	%r456, [%r23+5200];
	add.s32 	%r457, %r456, %r449;
	min.s32 	%r458, %r434, %r457;
	ld.shared.u32 	%r459, [%r16+8176];
	add.s32 	%r460, %r450, %r459;
	min.s32 	%r461, %r437, %r460;
	add.s32 	%r462, %r453, %r459;
	min.s32 	%r463, %r439, %r462;
	add.s32 	%r464, %r456, %r459;
	min.s32 	%r465, %r441, %r464;
	ld.shared.u32 	%r466, [%r16+16288];
	add.s32 	%r467, %r450, %r466;
	min.s32 	%r468, %r444, %r467;
	add.s32 	%r469, %r453, %r466;
	min.s32 	%r470, %r446, %r469;
	add.s32 	%r471, %r456, %r466;
	min.s32 	%r472, %r448, %r471;
	ld.shared.u32 	%r473, [%r16+68];
	ld.shared.u32 	%r474, [%r23+5304];
	add.s32 	%r475, %r474, %r473;
	min.s32 	%r476, %r452, %r475;
	ld.shared.u32 	%r477, [%r23+5408];
	add.s32 	%r478, %r477, %r473;
	min.s32 	%r479, %r455, %r478;
	ld.shared.u32 	%r480, [%r23+5512];
	add.s32 	%r481, %r480, %r473;
	min.s32 	%r482, %r458, %r481;
	ld.shared.u32 	%r483, [%r16+8180];
	add.s32 	%r484, %r474, %r483;
	min.s32 	%r485, %r461, %r484;
	add.s32 	%r486, %r477, %r483;
	min.s32 	%r487, %r463, %r486;
	add.s32 	%r488, %r480, %r483;
	min.s32 	%r489, %r465, %r488;
	ld.shared.u32 	%r490, [%r16+16292];
	add.s32 	%r491, %r474, %r490;
	min.s32 	%r492, %r468, %r491;
	add.s32 	%r493, %r477, %r490;
	min.s32 	%r494, %r470, %r493;
	add.s32 	%r495, %r480, %r490;
	min.s32 	%r496, %r472, %r495;
	ld.shared.u32 	%r497, [%r16+72];
	ld.shared.u32 	%r498, [%r23+5616];
	add.s32 	%r499, %r498, %r497;
	min.s32 	%r500, %r476, %r499;
	ld.shared.u32 	%r501, [%r23+5720];
	add.s32 	%r502, %r501, %r497;
	min.s32 	%r503, %r479, %r502;
	ld.shared.u32 	%r504, [%r23+5824];
	add.s32 	%r505, %r504, %r497;
	min.s32 	%r506, %r482, %r505;
	ld.shared.u32 	%r507, [%r16+8184];
	add.s32 	%r508, %r498, %r507;
	min.s32 	%r509, %r485, %r508;
	add.s32 	%r510, %r501, %r507;
	min.s32 	%r511, %r487, %r510;
	add.s32 	%r512, %r504, %r507;
	min.s32 	%r513, %r489, %r512;
	ld.shared.u32 	%r514, [%r16+16296];
	add.s32 	%r515, %r498, %r514;
	min.s32 	%r516, %r492, %r515;
	add.s32 	%r517, %r501, %r514;
	min.s32 	%r518, %r494, %r517;
	add.s32 	%r519, %r504, %r514;
	min.s32 	%r520, %r496, %r519;
	ld.shared.u32 	%r521, [%r16+76];
	ld.shared.u32 	%r522, [%r23+5928];
	add.s32 	%r523, %r522, %r521;
	min.s32 	%r524, %r500, %r523;
	ld.shared.u32 	%r525, [%r23+6032];
	add.s32 	%r526, %r525, %r521;
	min.s32 	%r527, %r503, %r526;
	ld.shared.u32 	%r528, [%r23+6136];
	add.s32 	%r529, %r528, %r521;
	min.s32 	%r530, %r506, %r529;
	ld.shared.u32 	%r531, [%r16+8188];
	add.s32 	%r532, %r522, %r531;
	min.s32 	%r533, %r509, %r532;
	add.s32 	%r534, %r525, %r531;
	min.s32 	%r535, %r511, %r534;
	add.s32 	%r536, %r528, %r531;
	min.s32 	%r537, %r513, %r536;
	ld.shared.u32 	%r538, [%r16+16300];
	add.s32 	%r539, %r522, %r538;
	min.s32 	%r540, %r516, %r539;
	add.s32 	%r541, %r525, %r538;
	min.s32 	%r542, %r518, %r541;
	add.s32 	%r543, %r528, %r538;
	min.s32 	%r544, %r520, %r543;
	ld.shared.u32 	%r545, [%r16+80];
	ld.shared.u32 	%r546, [%r23+6240];
	add.s32 	%r547, %r546, %r545;
	min.s32 	%r548, %r524, %r547;
	ld.shared.u32 	%r549, [%r23+6344];
	add.s32 	%r550, %r549, %r545;
	min.s32 	%r551, %r527, %r550;
	ld.shared.u32 	%r552, [%r23+6448];
	add.s32 	%r553, %r552, %r545;
	min.s32 	%r554, %r530, %r553;
	ld.shared.u32 	%r555, [%r16+8192];
	add.s32 	%r556, %r546, %r555;
	min.s32 	%r557, %r533, %r556;
	add.s32 	%r558, %r549, %r555;
	min.s32 	%r559, %r535, %r558;
	add.s32 	%r560, %r552, %r555;
	min.s32 	%r561, %r537, %r560;
	ld.shared.u32 	%r562, [%r16+16304];
	add.s32 	%r563, %r546, %r562;
	min.s32 	%r564, %r540, %r563;
	add.s32 	%r565, %r549, %r562;
	min.s32 	%r566, %r542, %r565;
	add.s32 	%r567, %r552, %r562;
	min.s32 	%r568, %r544, %r567;
	ld.shared.u32 	%r569, [%r16+84];
	ld.shared.u32 	%r570, [%r23+6552];
	add.s32 	%r571, %r570, %r569;
	min.s32 	%r572, %r548, %r571;
	ld.shared.u32 	%r573, [%r23+6656];
	add.s32 	%r574, %r573, %r569;
	min.s32 	%r575, %r551, %r574;
	ld.shared.u32 	%r576, [%r23+6760];
	add.s32 	%r577, %r576, %r569;
	min.s32 	%r578, %r554, %r577;
	ld.shared.u32 	%r579, [%r16+8196];
	add.s32 	%r580, %r570, %r579;
	min.s32 	%r581, %r557, %r580;
	add.s32 	%r582, %r573, %r579;
	min.s32 	%r583, %r559, %r582;
	add.s32 	%r584, %r576, %r579;
	min.s32 	%r585, %r561, %r584;
	ld.shared.u32 	%r586, [%r16+16308];
	add.s32 	%r587, %r570, %r586;
	min.s32 	%r588, %r564, %r587;
	add.s32 	%r589, %r573, %r586;
	min.s32 	%r590, %r566, %r589;
	add.s32 	%r591, %r576, %r586;
	min.s32 	%r592, %r568, %r591;
	ld.shared.u32 	%r593, [%r16+88];
	ld.shared.u32 	%r594, [%r23+6864];
	add.s32 	%r595, %r594, %r593;
	min.s32 	%r596, %r572, %r595;
	ld.shared.u32 	%r597, [%r23+6968];
	add.s32 	%r598, %r597, %r593;
	min.s32 	%r599, %r575, %r598;
	ld.shared.u32 	%r600, [%r23+7072];
	add.s32 	%r601, %r600, %r593;
	min.s32 	%r602, %r578, %r601;
	ld.shared.u32 	%r603, [%r16+8200];
	add.s32 	%r604, %r594, %r603;
	min.s32 	%r605, %r581, %r604;
	add.s32 	%r606, %r597, %r603;
	min.s32 	%r607, %r583, %r606;
	add.s32 	%r608, %r600, %r603;
	min.s32 	%r609, %r585, %r608;
	ld.shared.u32 	%r610, [%r16+16312];
	add.s32 	%r611, %r594, %r610;
	min.s32 	%r612, %r588, %r611;
	add.s32 	%r613, %r597, %r610;
	min.s32 	%r614, %r590, %r613;
	add.s32 	%r615, %r600, %r610;
	min.s32 	%r616, %r592, %r615;
	ld.shared.u32 	%r617, [%r16+92];
	ld.shared.u32 	%r618, [%r23+7176];
	add.s32 	%r619, %r618, %r617;
	min.s32 	%r620, %r596, %r619;
	ld.shared.u32 	%r621, [%r23+7280];
	add.s32 	%r622, %r621, %r617;
	min.s32 	%r623, %r599, %r622;
	ld.shared.u32 	%r624, [%r23+7384];
	add.s32 	%r625, %r624, %r617;
	min.s32 	%r626, %r602, %r625;
	ld.shared.u32 	%r627, [%r16+8204];
	add.s32 	%r628, %r618, %r627;
	min.s32 	%r629, %r605, %r628;
	add.s32 	%r630, %r621, %r627;
	min.s32 	%r631, %r607, %r630;
	add.s32 	%r632, %r624, %r627;
	min.s32 	%r633, %r609, %r632;
	ld.shared.u32 	%r634, [%r16+16316];
	add.s32 	%r635, %r618, %r634;
	min.s32 	%r636, %r612, %r635;
	add.s32 	%r637, %r621, %r634;
	min.s32 	%r638, %r614, %r637;
	add.s32 	%r639, %r624, %r634;
	min.s32 	%r640, %r616, %r639;
	ld.shared.u32 	%r641, [%r16+96];
	ld.shared.u32 	%r642, [%r23+7488];
	add.s32 	%r643, %r642, %r641;
	min.s32 	%r644, %r620, %r643;
	ld.shared.u32 	%r645, [%r23+7592];
	add.s32 	%r646, %r645, %r641;
	min.s32 	%r647, %r623, %r646;
	ld.shared.u32 	%r648, [%r23+7696];
	add.s32 	%r649, %r648, %r641;
	min.s32 	%r650, %r626, %r649;
	ld.shared.u32 	%r651, [%r16+8208];
	add.s32 	%r652, %r642, %r651;
	min.s32 	%r653, %r629, %r652;
	add.s32 	%r654, %r645, %r651;
	min.s32 	%r655, %r631, %r654;
	add.s32 	%r656, %r648, %r651;
	min.s32 	%r657, %r633, %r656;
	ld.shared.u32 	%r658, [%r16+16320];
	add.s32 	%r659, %r642, %r658;
	min.s32 	%r660, %r636, %r659;
	add.s32 	%r661, %r645, %r658;
	min.s32 	%r662, %r638, %r661;
	add.s32 	%r663, %r648, %r658;
	min.s32 	%r664, %r640, %r663;
	ld.shared.u32 	%r665, [%r16+100];
	ld.shared.u32 	%r666, [%r23+7800];
	add.s32 	%r667, %r666, %r665;
	min.s32 	%r668, %r644, %r667;
	ld.shared.u32 	%r669, [%r23+7904];
	add.s32 	%r670, %r669, %r665;
	min.s32 	%r671, %r647, %r670;
	ld.shared.u32 	%r672, [%r23+8008];
	add.s32 	%r673, %r672, %r665;
	min.s32 	%r674, %r650, %r673;
	ld.shared.u32 	%r675, [%r16+8212];
	add.s32 	%r676, %r666, %r675;
	min.s32 	%r677, %r653, %r676;
	add.s32 	%r678, %r669, %r675;
	min.s32 	%r679, %r655, %r678;
	add.s32 	%r680, %r672, %r675;
	min.s32 	%r681, %r657, %r680;
	ld.shared.u32 	%r682, [%r16+16324];
	add.s32 	%r683, %r666, %r682;
	min.s32 	%r684, %r660, %r683;
	add.s32 	%r685, %r669, %r682;
	min.s32 	%r686, %r662, %r685;
	add.s32 	%r687, %r672, %r682;
	min.s32 	%r688, %r664, %r687;
	ld.shared.u32 	%r689, [%r16+104];
	ld.shared.u32 	%r690, [%r23+8112];
	add.s32 	%r691, %r690, %r689;
	min.s32 	%r692, %r668, %r691;
	ld.shared.u32 	%r693, [%r23+8216];
	add.s32 	%r694, %r693, %r689;
	min.s32 	%r695, %r671, %r694;
	ld.shared.u32 	%r696, [%r23+8320];
	add.s32 	%r697, %r696, %r689;
	min.s32 	%r698, %r674, %r697;
	ld.shared.u32 	%r699, [%r16+8216];
	add.s32 	%r700, %r690, %r699;
	min.s32 	%r701, %r677, %r700;
	add.s32 	%r702, %r693, %r699;
	min.s32 	%r703, %r679, %r702;
	add.s32 	%r704, %r696, %r699;
	min.s32 	%r705, %r681, %r704;
	ld.shared.u32 	%r706, [%r16+16328];
	add.s32 	%r707, %r690, %r706;
	min.s32 	%r708, %r684, %r707;
	add.s32 	%r709, %r693, %r706;
	min.s32 	%r710, %r686, %r709;
	add.s32 	%r711, %r696, %r706;
	min.s32 	%r712, %r688, %r711;
	ld.shared.u32 	%r713, [%r16+108];
	ld.shared.u32 	%r714, [%r23+8424];
	add.s32 	%r715, %r714, %r713;
	min.s32 	%r716, %r692, %r715;
	ld.shared.u32 	%r717, [%r23+8528];
	add.s32 	%r718, %r717, %r713;
	min.s32 	%r719, %r695, %r718;
	ld.shared.u32 	%r720, [%r23+8632];
	add.s32 	%r721, %r720, %r713;
	min.s32 	%r722, %r698, %r721;
	ld.shared.u32 	%r723, [%r16+8220];
	add.s32 	%r724, %r714, %r723;
	min.s32 	%r725, %r701, %r724;
	add.s32 	%r726, %r717, %r723;
	min.s32 	%r727, %r703, %r726;
	add.s32 	%r728, %r720, %r723;
	min.s32 	%r729, %r705, %r728;
	ld.shared.u32 	%r730, [%r16+16332];
	add.s32 	%r731, %r714, %r730;
	min.s32 	%r732, %r708, %r731;
	add.s32 	%r733, %r717, %r730;
	min.s32 	%r734, %r710, %r733;
	add.s32 	%r735, %r720, %r730;
	min.s32 	%r736, %r712, %r735;
	ld.shared.u32 	%r737, [%r16+112];
	ld.shared.u32 	%r738, [%r23+8736];
	add.s32 	%r739, %r738, %r737;
	min.s32 	%r740, %r716, %r739;
	ld.shared.u32 	%r741, [%r23+8840];
	add.s32 	%r742, %r741, %r737;
	min.s32 	%r743, %r719, %r742;
	ld.shared.u32 	%r744, [%r23+8944];
	add.s32 	%r745, %r744, %r737;
	min.s32 	%r746, %r722, %r745;
	ld.shared.u32 	%r747, [%r16+8224];
	add.s32 	%r748, %r738, %r747;
	min.s32 	%r749, %r725, %r748;
	add.s32 	%r750, %r741, %r747;
	min.s32 	%r751, %r727, %r750;
	add.s32 	%r752, %r744, %r747;
	min.s32 	%r753, %r729, %r752;
	ld.shared.u32 	%r754, [%r16+16336];
	add.s32 	%r755, %r738, %r754;
	min.s32 	%r756, %r732, %r755;
	add.s32 	%r757, %r741, %r754;
	min.s32 	%r758, %r734, %r757;
	add.s32 	%r759, %r744, %r754;
	min.s32 	%r760, %r736, %r759;
	ld.shared.u32 	%r761, [%r16+116];
	ld.shared.u32 	%r762, [%r23+9048];
	add.s32 	%r763, %r762, %r761;
	min.s32 	%r764, %r740, %r763;
	ld.shared.u32 	%r765, [%r23+9152];
	add.s32 	%r766, %r765, %r761;
	min.s32 	%r767, %r743, %r766;
	ld.shared.u32 	%r768, [%r23+9256];
	add.s32 	%r769, %r768, %r761;
	min.s32 	%r770, %r746, %r769;
	ld.shared.u32 	%r771, [%r16+8228];
	add.s32 	%r772, %r762, %r771;
	min.s32 	%r773, %r749, %r772;
	add.s32 	%r774, %r765, %r771;
	min.s32 	%r775, %r751, %r774;
	add.s32 	%r776, %r768, %r771;
	min.s32 	%r777, %r753, %r776;
	ld.shared.u32 	%r778, [%r16+16340];
	add.s32 	%r779, %r762, %r778;
	min.s32 	%r780, %r756, %r779;
	add.s32 	%r781, %r765, %r778;
	min.s32 	%r782, %r758, %r781;
	add.s32 	%r783, %r768, %r778;
	min.s32 	%r784, %r760, %r783;
	ld.shared.u32 	%r785, [%r16+120];
	ld.shared.u32 	%r786, [%r23+9360];
	add.s32 	%r787, %r786, %r785;
	min.s32 	%r788, %r764, %r787;
	ld.shared.u32 	%r789, [%r23+9464];
	add.s32 	%r790, %r789, %r785;
	min.s32 	%r791, %r767, %r790;
	ld.shared.u32 	%r792, [%r23+9568];
	add.s32 	%r793, %r792, %r785;
	min.s32 	%r794, %r770, %r793;
	ld.shared.u32 	%r795, [%r16+8232];
	add.s32 	%r796, %r786, %r795;
	min.s32 	%r797, %r773, %r796;
	add.s32 	%r798, %r789, %r795;
	min.s32 	%r799, %r775, %r798;
	add.s32 	%r800, %r792, %r795;
	min.s32 	%r801, %r777, %r800;
	ld.shared.u32 	%r802, [%r16+16344];
	add.s32 	%r803, %r786, %r802;
	min.s32 	%r804, %r780, %r803;
	add.s32 	%r805, %r789, %r802;
	min.s32 	%r806, %r782, %r805;
	add.s32 	%r807, %r792, %r802;
	min.s32 	%r808, %r784, %r807;
	ld.shared.u32 	%r809, [%r16+124];
	ld.shared.u32 	%r810, [%r23+9672];
	add.s32 	%r811, %r810, %r809;
	min.s32 	%r812, %r788, %r811;
	ld.shared.u32 	%r813, [%r23+9776];
	add.s32 	%r814, %r813, %r809;
	min.s32 	%r815, %r791, %r814;
	ld.shared.u32 	%r816, [%r23+9880];
	add.s32 	%r817, %r816, %r809;
	min.s32 	%r818, %r794, %r817;
	ld.shared.u32 	%r819, [%r16+8236];
	add.s32 	%r820, %r810, %r819;
	min.s32 	%r821, %r797, %r820;
	add.s32 	%r822, %r813, %r819;
	min.s32 	%r823, %r799, %r822;
	add.s32 	%r824, %r816, %r819;
	min.s32 	%r825, %r801, %r824;
	ld.shared.u32 	%r826, [%r16+16348];
	add.s32 	%r827, %r810, %r826;
	min.s32 	%r828, %r804, %r827;
	add.s32 	%r829, %r813, %r826;
	min.s32 	%r830, %r806, %r829;
	add.s32 	%r831, %r816, %r826;
	min.s32 	%r832, %r808, %r831;
	ld.shared.u32 	%r833, [%r16+128];
	ld.shared.u32 	%r834, [%r23+9984];
	add.s32 	%r835, %r834, %r833;
	min.s32 	%r836, %r812, %r835;
	ld.shared.u32 	%r837, [%r23+10088];
	add.s32 	%r838, %r837, %r833;
	min.s32 	%r839, %r815, %r838;
	ld.shared.u32 	%r840, [%r23+10192];
	add.s32 	%r841, %r840, %r833;
	min.s32 	%r842, %r818, %r841;
	ld.shared.u32 	%r843, [%r16+8240];
	add.s32 	%r844, %r834, %r843;
	min.s32 	%r845, %r821, %r844;
	add.s32 	%r846, %r837, %r843;
	min.s32 	%r847, %r823, %r846;
	add.s32 	%r848, %r840, %r843;
	min.s32 	%r849, %r825, %r848;
	ld.shared.u32 	%r850, [%r16+16352];
	add.s32 	%r851, %r834, %r850;
	min.s32 	%r852, %r828, %r851;
	add.s32 	%r853, %r837, %r850;
	min.s32 	%r854, %r830, %r853;
	add.s32 	%r855, %r840, %r850;
	min.s32 	%r856, %r832, %r855;
	ld.shared.u32 	%r857, [%r16+132];
	ld.shared.u32 	%r858, [%r23+10296];
	add.s32 	%r859, %r858, %r857;
	min.s32 	%r860, %r836, %r859;
	ld.shared.u32 	%r861, [%r23+10400];
	add.s32 	%r862, %r861, %r857;
	min.s32 	%r863, %r839, %r862;
	ld.shared.u32 	%r864, [%r23+10504];
	add.s32 	%r865, %r864, %r857;
	min.s32 	%r866, %r842, %r865;
	ld.shared.u32 	%r867, [%r16+8244];
	add.s32 	%r868, %r858, %r867;
	min.s32 	%r869, %r845, %r868;
	add.s32 	%r870, %r861, %r867;
	min.s32 	%r871, %r847, %r870;
	add.s32 	%r872, %r864, %r867;
	min.s32 	%r873, %r849, %r872;
	ld.shared.u32 	%r874, [%r16+16356];
	add.s32 	%r875, %r858, %r874;
	min.s32 	%r876, %r852, %r875;
	add.s32 	%r877, %r861, %r874;
	min.s32 	%r878, %r854, %r877;
	add.s32 	%r879, %r864, %r874;
	min.s32 	%r880, %r856, %r879;
	ld.shared.u32 	%r881, [%r16+136];
	ld.shared.u32 	%r882, [%r23+10608];
	add.s32 	%r883, %r882, %r881;
	min.s32 	%r884, %r860, %r883;
	ld.shared.u32 	%r885, [%r23+10712];
	add.s32 	%r886, %r885, %r881;
	min.s32 	%r887, %r863, %r886;
	ld.shared.u32 	%r888, [%r23+10816];
	add.s32 	%r889, %r888, %r881;
	min.s32 	%r890, %r866, %r889;
	ld.shared.u32 	%r891, [%r16+8248];
	add.s32 	%r892, %r882, %r891;
	min.s32 	%r893, %r869, %r892;
	add.s32 	%r894, %r885, %r891;
	min.s32 	%r895, %r871, %r894;
	add.s32 	%r896, %r888, %r891;
	min.s32 	%r897, %r873, %r896;
	ld.shared.u32 	%r898, [%r16+16360];
	add.s32 	%r899, %r882, %r898;
	min.s32 	%r900, %r876, %r899;
	add.s32 	%r901, %r885, %r898;
	min.s32 	%r902, %r878, %r901;
	add.s32 	%r903, %r888, %r898;
	min.s32 	%r904, %r880, %r903;
	ld.shared.u32 	%r905, [%r16+140];
	ld.shared.u32 	%r906, [%r23+10920];
	add.s32 	%r907, %r906, %r905;
	min.s32 	%r908, %r884, %r907;
	ld.shared.u32 	%r909, [%r23+11024];
	add.s32 	%r910, %r909, %r905;
	min.s32 	%r911, %r887, %r910;
	ld.shared.u32 	%r912, [%r23+11128];
	add.s32 	%r913, %r912, %r905;
	min.s32 	%r914, %r890, %r913;
	ld.shared.u32 	%r915, [%r16+8252];
	add.s32 	%r916, %r906, %r915;
	min.s32 	%r917, %r893, %r916;
	add.s32 	%r918, %r909, %r915;
	min.s32 	%r919, %r895, %r918;
	add.s32 	%r920, %r912, %r915;
	min.s32 	%r921, %r897, %r920;
	ld.shared.u32 	%r922, [%r16+16364];
	add.s32 	%r923, %r906, %r922;
	min.s32 	%r924, %r900, %r923;
	add.s32 	%r925, %r909, %r922;
	min.s32 	%r926, %r902, %r925;
	add.s32 	%r927, %r912, %r922;
	min.s32 	%r928, %r904, %r927;
	ld.shared.u32 	%r929, [%r16+144];
	ld.shared.u32 	%r930, [%r23+11232];
	add.s32 	%r931, %r930, %r929;
	min.s32 	%r932, %r908, %r931;
	ld.shared.u32 	%r933, [%r23+11336];
	add.s32 	%r934, %r933, %r929;
	min.s32 	%r935, %r911, %r934;
	ld.shared.u32 	%r936, [%r23+11440];
	add.s32 	%r937, %r936, %r929;
	min.s32 	%r938, %r914, %r937;
	ld.shared.u32 	%r939, [%r16+8256];
	add.s32 	%r940, %r930, %r939;
	min.s32 	%r941, %r917, %r940;
	add.s32 	%r942, %r933, %r939;
	min.s32 	%r943, %r919, %r942;
	add.s32 	%r944, %r936, %r939;
	min.s32 	%r945, %r921, %r944;
	ld.shared.u32 	%r946, [%r16+16368];
	add.s32 	%r947, %r930, %r946;
	min.s32 	%r948, %r924, %r947;
	add.s32 	%r949, %r933, %r946;
	min.s32 	%r950, %r926, %r949;
	add.s32 	%r951, %r936, %r946;
	min.s32 	%r952, %r928, %r951;
	ld.shared.u32 	%r953, [%r16+148];
	ld.shared.u32 	%r954, [%r23+11544];
	add.s32 	%r955, %r954, %r953;
	min.s32 	%r956, %r932, %r955;
	ld.shared.u32 	%r957, [%r23+11648];
	add.s32 	%r958, %r957, %r953;
	min.s32 	%r959, %r935, %r958;
	ld.shared.u32 	%r960, [%r23+11752];
	add.s32 	%r961, %r960, %r953;
	min.s32 	%r962, %r938, %r961;
	ld.shared.u32 	%r963, [%r16+8260];
	add.s32 	%r964, %r954, %r963;
	min.s32 	%r965, %r941, %r964;
	add.s32 	%r966, %r957, %r963;
	min.s32 	%r967, %r943, %r966;
	add.s32 	%r968, %r960, %r963;
	min.s32 	%r969, %r945, %r968;
	ld.shared.u32 	%r970, [%r16+16372];
	add.s32 	%r971, %r954, %r970;
	min.s32 	%r972, %r948, %r971;
	add.s32 	%r973, %r957, %r970;
	min.s32 	%r974, %r950, %r973;
	add.s32 	%r975, %r960, %r970;
	min.s32 	%r976, %r952, %r975;
	ld.shared.u32 	%r977, [%r16+152];
	ld.shared.u32 	%r978, [%r23+11856];
	add.s32 	%r979, %r978, %r977;
	min.s32 	%r980, %r956, %r979;
	ld.shared.u32 	%r981, [%r23+11960];
	add.s32 	%r982, %r981, %r977;
	min.s32 	%r983, %r959, %r982;
	ld.shared.u32 	%r984, [%r23+12064];
	add.s32 	%r985, %r984, %r977;
	min.s32 	%r986, %r962, %r985;
	ld.shared.u32 	%r987, [%r16+8264];
	add.s32 	%r988, %r978, %r987;
	min.s32 	%r989, %r965, %r988;
	add.s32 	%r990, %r981, %r987;
	min.s32 	%r991, %r967, %r990;
	add.s32 	%r992, %r984, %r987;
	min.s32 	%r993, %r969, %r992;
	ld.shared.u32 	%r994, [%r16+16376];
	add.s32 	%r995, %r978, %r994;
	min.s32 	%r996, %r972, %r995;
	add.s32 	%r997, %r981, %r994;
	min.s32 	%r998, %r974, %r997;
	add.s32 	%r999, %r984, %r994;
	min.s32 	%r1000, %r976, %r999;
	ld.shared.u32 	%r1001, [%r16+156];
	ld.shared.u32 	%r1002, [%r23+12168];
	add.s32 	%r1003, %r1002, %r1001;
	min.s32 	%r1004, %r980, %r1003;
	ld.shared.u32 	%r1005, [%r23+12272];
	add.s32 	%r1006, %r1005, %r1001;
	min.s32 	%r1007, %r983, %r1006;
	ld.shared.u32 	%r1008, [%r23+12376];
	add.s32 	%r1009, %r1008, %r1001;
	min.s32 	%r1010, %r986, %r1009;
	ld.shared.u32 	%r1011, [%r16+8268];
	add.s32 	%r1012, %r1002, %r1011;
	min.s32 	%r1013, %r989, %r1012;
	add.s32 	%r1014, %r1005, %r1011;
	min.s32 	%r1015, %r991, %r1014;
	add.s32 	%r1016, %r1008, %r1011;
	min.s32 	%r1017, %r993, %r1016;
	ld.shared.u32 	%r1018, [%r16+16380];
	add.s32 	%r1019, %r1002, %r1018;
	min.s32 	%r1020, %r996, %r1019;
	add.s32 	%r1021, %r1005, %r1018;
	min.s32 	%r1022, %r998, %r1021;
	add.s32 	%r1023, %r1008, %r1018;
	min.s32 	%r1024, %r1000, %r1023;
	ld.shared.u32 	%r1025, [%r16+160];
	ld.shared.u32 	%r1026, [%r23+12480];
	add.s32 	%r1027, %r1026, %r1025;
	min.s32 	%r1028, %r1004, %r1027;
	ld.shared.u32 	%r1029, [%r23+12584];
	add.s32 	%r1030, %r1029, %r1025;
	min.s32 	%r1031, %r1007, %r1030;
	ld.shared.u32 	%r1032, [%r23+12688];
	add.s32 	%r1033, %r1032, %r1025;
	min.s32 	%r1034, %r1010, %r1033;
	ld.shared.u32 	%r1035, [%r16+8272];
	add.s32 	%r1036, %r1026, %r1035;
	min.s32 	%r1037, %r1013, %r1036;
	add.s32 	%r1038, %r1029, %r1035;
	min.s32 	%r1039, %r1015, %r1038;
	add.s32 	%r1040, %r1032, %r1035;
	min.s32 	%r1041, %r1017, %r1040;
	ld.shared.u32 	%r1042, [%r16+16384];
	add.s32 	%r1043, %r1026, %r1042;
	min.s32 	%r1044, %r1020, %r1043;
	add.s32 	%r1045, %r1029, %r1042;
	min.s32 	%r1046, %r1022, %r1045;
	add.s32 	%r1047, %r1032, %r1042;
	min.s32 	%r1048, %r1024, %r1047;
	ld.shared.u32 	%r1049, [%r16+164];
	ld.shared.u32 	%r1050, [%r23+12792];
	add.s32 	%r1051, %r1050, %r1049;
	min.s32 	%r1052, %r1028, %r1051;
	ld.shared.u32 	%r1053, [%r23+12896];
	add.s32 	%r1054, %r1053, %r1049;
	min.s32 	%r1055, %r1031, %r1054;
	ld.shared.u32 	%r1056, [%r23+13000];
	add.s32 	%r1057, %r1056, %r1049;
	min.s32 	%r1058, %r1034, %r1057;
	ld.shared.u32 	%r1059, [%r16+8276];
	add.s32 	%r1060, %r1050, %r1059;
	min.s32 	%r1061, %r1037, %r1060;
	add.s32 	%r1062, %r1053, %r1059;
	min.s32 	%r1063, %r1039, %r1062;
	add.s32 	%r1064, %r1056, %r1059;
	min.s32 	%r1065, %r1041, %r1064;
	ld.shared.u32 	%r1066, [%r16+16388];
	add.s32 	%r1067, %r1050, %r1066;
	min.s32 	%r1068, %r1044, %r1067;
	add.s32 	%r1069, %r1053, %r1066;
	min.s32 	%r1070, %r1046, %r1069;
	add.s32 	%r1071, %r1056, %r1066;
	min.s32 	%r1072, %r1048, %r1071;
	ld.shared.u32 	%r1073, [%r16+168];
	ld.shared.u32 	%r1074, [%r23+13104];
	add.s32 	%r1075, %r1074, %r1073;
	min.s32 	%r1076, %r1052, %r1075;
	ld.shared.u32 	%r1077, [%r23+13208];
	add.s32 	%r1078, %r1077, %r1073;
	min.s32 	%r1079, %r1055, %r1078;
	ld.shared.u32 	%r1080, [%r23+13312];
	add.s32 	%r1081, %r1080, %r1073;
	min.s32 	%r1082, %r1058, %r1081;
	ld.shared.u32 	%r1083, [%r16+8280];
	add.s32 	%r1084, %r1074, %r1083;
	min.s32 	%r1085, %r1061, %r1084;
	add.s32 	%r1086, %r1077, %r1083;
	min.s32 	%r1087, %r1063, %r1086;
	add.s32 	%r1088, %r1080, %r1083;
	min.s32 	%r1089, %r1065, %r1088;
	ld.shared.u32 	%r1090, [%r16+16392];
	add.s32 	%r1091, %r1074, %r1090;
	min.s32 	%r1092, %r1068, %r1091;
	add.s32 	%r1093, %r1077, %r1090;
	min.s32 	%r1094, %r1070, %r1093;
	add.s32 	%r1095, %r1080, %r1090;
	min.s32 	%r1096, %r1072, %r1095;
	ld.shared.u32 	%r1097, [%r16+172];
	ld.shared.u32 	%r1098, [%r23+13416];
	add.s32 	%r1099, %r1098, %r1097;
	min.s32 	%r1100, %r1076, %r1099;
	ld.shared.u32 	%r1101, [%r23+13520];
	add.s32 	%r1102, %r1101, %r1097;
	min.s32 	%r1103, %r1079, %r1102;
	ld.shared.u32 	%r1104, [%r23+13624];
	add.s32 	%r1105, %r1104, %r1097;
	min.s32 	%r1106, %r1082, %r1105;
	ld.shared.u32 	%r1107, [%r16+8284];
	add.s32 	%r1108, %r1098, %r1107;
	min.s32 	%r1109, %r1085, %r1108;
	add.s32 	%r1110, %r1101, %r1107;
	min.s32 	%r1111, %r1087, %r1110;
	add.s32 	%r1112, %r1104, %r1107;
	min.s32 	%r1113, %r1089, %r1112;
	ld.shared.u32 	%r1114, [%r16+16396];
	add.s32 	%r1115, %r1098, %r1114;
	min.s32 	%r1116, %r1092, %r1115;
	add.s32 	%r1117, %r1101, %r1114;
	min.s32 	%r1118, %r1094, %r1117;
	add.s32 	%r1119, %r1104, %r1114;
	min.s32 	%r1120, %r1096, %r1119;
	ld.shared.u32 	%r1121, [%r16+176];
	ld.shared.u32 	%r1122, [%r23+13728];
	add.s32 	%r1123, %r1122, %r1121;
	min.s32 	%r1124, %r1100, %r1123;
	ld.shared.u32 	%r1125, [%r23+13832];
	add.s32 	%r1126, %r1125, %r1121;
	min.s32 	%r1127, %r1103, %r1126;
	ld.shared.u32 	%r1128, [%r23+13936];
	add.s32 	%r1129, %r1128, %r1121;
	min.s32 	%r1130, %r1106, %r1129;
	ld.shared.u32 	%r1131, [%r16+8288];
	add.s32 	%r1132, %r1122, %r1131;
	min.s32 	%r1133, %r1109, %r1132;
	add.s32 	%r1134, %r1125, %r1131;
	min.s32 	%r1135, %r1111, %r1134;
	add.s32 	%r1136, %r1128, %r1131;
	min.s32 	%r1137, %r1113, %r1136;
	ld.shared.u32 	%r1138, [%r16+16400];
	add.s32 	%r1139, %r1122, %r1138;
	min.s32 	%r1140, %r1116, %r1139;
	add.s32 	%r1141, %r1125, %r1138;
	min.s32 	%r1142, %r1118, %r1141;
	add.s32 	%r1143, %r1128, %r1138;
	min.s32 	%r1144, %r1120, %r1143;
	ld.shared.u32 	%r1145, [%r16+180];
	ld.shared.u32 	%r1146, [%r23+14040];
	add.s32 	%r1147, %r1146, %r1145;
	min.s32 	%r1148, %r1124, %r1147;
	ld.shared.u32 	%r1149, [%r23+14144];
	add.s32 	%r1150, %r1149, %r1145;
	min.s32 	%r1151, %r1127, %r1150;
	ld.shared.u32 	%r1152, [%r23+14248];
	add.s32 	%r1153, %r1152, %r1145;
	min.s32 	%r1154, %r1130, %r1153;
	ld.shared.u32 	%r1155, [%r16+8292];
	add.s32 	%r1156, %r1146, %r1155;
	min.s32 	%r1157, %r1133, %r1156;
	add.s32 	%r1158, %r1149, %r1155;
	min.s32 	%r1159, %r1135, %r1158;
	add.s32 	%r1160, %r1152, %r1155;
	min.s32 	%r1161, %r1137, %r1160;
	ld.shared.u32 	%r1162, [%r16+16404];
	add.s32 	%r1163, %r1146, %r1162;
	min.s32 	%r1164, %r1140, %r1163;
	add.s32 	%r1165, %r1149, %r1162;
	min.s32 	%r1166, %r1142, %r1165;
	add.s32 	%r1167, %r1152, %r1162;
	min.s32 	%r1168, %r1144, %r1167;
	ld.shared.u32 	%r1169, [%r16+184];
	ld.shared.u32 	%r1170, [%r23+14352];
	add.s32 	%r1171, %r1170, %r1169;
	min.s32 	%r1172, %r1148, %r1171;
	ld.shared.u32 	%r1173, [%r23+14456];
	add.s32 	%r1174, %r1173, %r1169;
	min.s32 	%r1175, %r1151, %r1174;
	ld.shared.u32 	%r1176, [%r23+14560];
	add.s32 	%r1177, %r1176, %r1169;
	min.s32 	%r1178, %r1154, %r1177;
	ld.shared.u32 	%r1179, [%r16+8296];
	add.s32 	%r1180, %r1170, %r1179;
	min.s32 	%r1181, %r1157, %r1180;
	add.s32 	%r1182, %r1173, %r1179;
	min.s32 	%r1183, %r1159, %r1182;
	add.s32 	%r1184, %r1176, %r1179;
	min.s32 	%r1185, %r1161, %r1184;
	ld.shared.u32 	%r1186, [%r16+16408];
	add.s32 	%r1187, %r1170, %r1186;
	min.s32 	%r1188, %r1164, %r1187;
	add.s32 	%r1189, %r1173, %r1186;
	min.s32 	%r1190, %r1166, %r1189;
	add.s32 	%r1191, %r1176, %r1186;
	min.s32 	%r1192, %r1168, %r1191;
	ld.shared.u32 	%r1193, [%r16+188];
	ld.shared.u32 	%r1194, [%r23+14664];
	add.s32 	%r1195, %r1194, %r1193;
	min.s32 	%r1196, %r1172, %r1195;
	ld.shared.u32 	%r1197, [%r23+14768];
	add.s32 	%r1198, %r1197, %r1193;
	min.s32 	%r1199, %r1175, %r1198;
	ld.shared.u32 	%r1200, [%r23+14872];
	add.s32 	%r1201, %r1200, %r1193;
	min.s32 	%r1202, %r1178, %r1201;
	ld.shared.u32 	%r1203, [%r16+8300];
	add.s32 	%r1204, %r1194, %r1203;
	min.s32 	%r1205, %r1181, %r1204;
	add.s32 	%r1206, %r1197, %r1203;
	min.s32 	%r1207, %r1183, %r1206;
	add.s32 	%r1208, %r1200, %r1203;
	min.s32 	%r1209, %r1185, %r1208;
	ld.shared.u32 	%r1210, [%r16+16412];
	add.s32 	%r1211, %r1194, %r1210;
	min.s32 	%r1212, %r1188, %r1211;
	add.s32 	%r1213, %r1197, %r1210;
	min.s32 	%r1214, %r1190, %r1213;
	add.s32 	%r1215, %r1200, %r1210;
	min.s32 	%r1216, %r1192, %r1215;
	ld.shared.u32 	%r1217, [%r16+192];
	ld.shared.u32 	%r1218, [%r23+14976];
	add.s32 	%r1219, %r1218, %r1217;
	min.s32 	%r1220, %r1196, %r1219;
	ld.shared.u32 	%r1221, [%r23+15080];
	add.s32 	%r1222, %r1221, %r1217;
	min.s32 	%r1223, %r1199, %r1222;
	ld.shared.u32 	%r1224, [%r23+15184];
	add.s32 	%r1225, %r1224, %r1217;
	min.s32 	%r1226, %r1202, %r1225;
	ld.shared.u32 	%r1227, [%r16+8304];
	add.s32 	%r1228, %r1218, %r1227;
	min.s32 	%r1229, %r1205, %r1228;
	add.s32 	%r1230, %r1221, %r1227;
	min.s32 	%r1231, %r1207, %r1230;
	add.s32 	%r1232, %r1224, %r1227;
	min.s32 	%r1233, %r1209, %r1232;
	ld.shared.u32 	%r1234, [%r16+16416];
	add.s32 	%r1235, %r1218, %r1234;
	min.s32 	%r1236, %r1212, %r1235;
	add.s32 	%r1237, %r1221, %r1234;
	min.s32 	%r1238, %r1214, %r1237;
	add.s32 	%r1239, %r1224, %r1234;
	min.s32 	%r1240, %r1216, %r1239;
	ld.shared.u32 	%r1241, [%r16+196];
	ld.shared.u32 	%r1242, [%r23+15288];
	add.s32 	%r1243, %r1242, %r1241;
	min.s32 	%r1244, %r1220, %r1243;
	ld.shared.u32 	%r1245, [%r23+15392];
	add.s32 	%r1246, %r1245, %r1241;
	min.s32 	%r1247, %r1223, %r1246;
	ld.shared.u32 	%r1248, [%r23+15496];
	add.s32 	%r1249, %r1248, %r1241;
	min.s32 	%r1250, %r1226, %r1249;
	ld.shared.u32 	%r1251, [%r16+8308];
	add.s32 	%r1252, %r1242, %r1251;
	min.s32 	%r1253, %r1229, %r1252;
	add.s32 	%r1254, %r1245, %r1251;
	min.s32 	%r1255, %r1231, %r1254;
	add.s32 	%r1256, %r1248, %r1251;
	min.s32 	%r1257, %r1233, %r1256;
	ld.shared.u32 	%r1258, [%r16+16420];
	add.s32 	%r1259, %r1242, %r1258;
	min.s32 	%r1260, %r1236, %r1259;
	add.s32 	%r1261, %r1245, %r1258;
	min.s32 	%r1262, %r1238, %r1261;
	add.s32 	%r1263, %r1248, %r1258;
	min.s32 	%r1264, %r1240, %r1263;
	ld.shared.u32 	%r1265, [%r16+200];
	ld.shared.u32 	%r1266, [%r23+15600];
	add.s32 	%r1267, %r1266, %r1265;
	min.s32 	%r1268, %r1244, %r1267;
	ld.shared.u32 	%r1269, [%r23+15704];
	add.s32 	%r1270, %r1269, %r1265;
	min.s32 	%r1271, %r1247, %r1270;
	ld.shared.u32 	%r1272, [%r23+15808];
	add.s32 	%r1273, %r1272, %r1265;
	min.s32 	%r1274, %r1250, %r1273;
	ld.shared.u32 	%r1275, [%r16+8312];
	add.s32 	%r1276, %r1266, %r1275;
	min.s32 	%r1277, %r1253, %r1276;
	add.s32 	%r1278, %r1269, %r1275;
	min.s32 	%r1279, %r1255, %r1278;
	add.s32 	%r1280, %r1272, %r1275;
	min.s32 	%r1281, %r1257, %r1280;
	ld.shared.u32 	%r1282, [%r16+16424];
	add.s32 	%r1283, %r1266, %r1282;
	min.s32 	%r1284, %r1260, %r1283;
	add.s32 	%r1285, %r1269, %r1282;
	min.s32 	%r1286, %r1262, %r1285;
	add.s32 	%r1287, %r1272, %r1282;
	min.s32 	%r1288, %r1264, %r1287;
	ld.shared.u32 	%r1289, [%r16+204];
	ld.shared.u32 	%r1290, [%r23+15912];
	add.s32 	%r1291, %r1290, %r1289;
	min.s32 	%r1292, %r1268, %r1291;
	ld.shared.u32 	%r1293, [%r23+16016];
	add.s32 	%r1294, %r1293, %r1289;
	min.s32 	%r1295, %r1271, %r1294;
	ld.shared.u32 	%r1296, [%r23+16120];
	add.s32 	%r1297, %r1296, %r1289;
	min.s32 	%r1298, %r1274, %r1297;
	ld.shared.u32 	%r1299, [%r16+8316];
	add.s32 	%r1300, %r1290, %r1299;
	min.s32 	%r1301, %r1277, %r1300;
	add.s32 	%r1302, %r1293, %r1299;
	min.s32 	%r1303, %r1279, %r1302;
	add.s32 	%r1304, %r1296, %r1299;
	min.s32 	%r1305, %r1281, %r1304;
	ld.shared.u32 	%r1306, [%r16+16428];
	add.s32 	%r1307, %r1290, %r1306;
	min.s32 	%r1308, %r1284, %r1307;
	add.s32 	%r1309, %r1293, %r1306;
	min.s32 	%r1310, %r1286, %r1309;
	add.s32 	%r1311, %r1296, %r1306;
	min.s32 	%r1312, %r1288, %r1311;
	ld.shared.u32 	%r1313, [%r16+208];
	ld.shared.u32 	%r1314, [%r23+16224];
	add.s32 	%r1315, %r1314, %r1313;
	min.s32 	%r1316, %r1292, %r1315;
	ld.shared.u32 	%r1317, [%r23+16328];
	add.s32 	%r1318, %r1317, %r1313;
	min.s32 	%r1319, %r1295, %r1318;
	ld.shared.u32 	%r1320, [%r23+16432];
	add.s32 	%r1321, %r1320, %r1313;
	min.s32 	%r1322, %r1298, %r1321;
	ld.shared.u32 	%r1323, [%r16+8320];
	add.s32 	%r1324, %r1314, %r1323;
	min.s32 	%r1325, %r1301, %r1324;
	add.s32 	%r1326, %r1317, %r1323;
	min.s32 	%r1327, %r1303, %r1326;
	add.s32 	%r1328, %r1320, %r1323;
	min.s32 	%r1329, %r1305, %r1328;
	ld.shared.u32 	%r1330, [%r16+16432];
	add.s32 	%r1331, %r1314, %r1330;
	min.s32 	%r1332, %r1308, %r1331;
	add.s32 	%r1333, %r1317, %r1330;
	min.s32 	%r1334, %r1310, %r1333;
	add.s32 	%r1335, %r1320, %r1330;
	min.s32 	%r1336, %r1312, %r1335;
	ld.shared.u32 	%r1337, [%r16+212];
	ld.shared.u32 	%r1338, [%r23+16536];
	add.s32 	%r1339, %r1338, %r1337;
	min.s32 	%r1340, %r1316, %r1339;
	ld.shared.u32 	%r1341, [%r23+16640];
	add.s32 	%r1342, %r1341, %r1337;
	min.s32 	%r1343, %r1319, %r1342;
	ld.shared.u32 	%r1344, [%r23+16744];
	add.s32 	%r1345, %r1344, %r1337;
	min.s32 	%r1346, %r1322, %r1345;
	ld.shared.u32 	%r1347, [%r16+8324];
	add.s32 	%r1348, %r1338, %r1347;
	min.s32 	%r1349, %r1325, %r1348;
	add.s32 	%r1350, %r1341, %r1347;
	min.s32 	%r1351, %r1327, %r1350;
	add.s32 	%r1352, %r1344, %r1347;
	min.s32 	%r1353, %r1329, %r1352;
	ld.shared.u32 	%r1354, [%r16+16436];
	add.s32 	%r1355, %r1338, %r1354;
	min.s32 	%r1356, %r1332, %r1355;
	add.s32 	%r1357, %r1341, %r1354;
	min.s32 	%r1358, %r1334, %r1357;
	add.s32 	%r1359, %r1344, %r1354;
	min.s32 	%r1360, %r1336, %r1359;
	ld.shared.u32 	%r1361, [%r16+216];
	ld.shared.u32 	%r1362, [%r23+16848];
	add.s32 	%r1363, %r1362, %r1361;
	min.s32 	%r1364, %r1340, %r1363;
	ld.shared.u32 	%r1365, [%r23+16952];
	add.s32 	%r1366, %r1365, %r1361;
	min.s32 	%r1367, %r1343, %r1366;
	ld.shared.u32 	%r1368, [%r23+17056];
	add.s32 	%r1369, %r1368, %r1361;
	min.s32 	%r1370, %r1346, %r1369;
	ld.shared.u32 	%r1371, [%r16+8328];
	add.s32 	%r1372, %r1362, %r1371;
	min.s32 	%r1373, %r1349, %r1372;
	add.s32 	%r1374, %r1365, %r1371;
	min.s32 	%r1375, %r1351, %r1374;
	add.s32 	%r1376, %r1368, %r1371;
	min.s32 	%r1377, %r1353, %r1376;
	ld.shared.u32 	%r1378, [%r16+16440];
	add.s32 	%r1379, %r1362, %r1378;
	min.s32 	%r1380, %r1356, %r1379;
	add.s32 	%r1381, %r1365, %r1378;
	min.s32 	%r1382, %r1358, %r1381;
	add.s32 	%r1383, %r1368, %r1378;
	min.s32 	%r1384, %r1360, %r1383;
	ld.shared.u32 	%r1385, [%r16+220];
	ld.shared.u32 	%r1386, [%r23+17160];
	add.s32 	%r1387, %r1386, %r1385;
	min.s32 	%r1388, %r1364, %r1387;
	ld.shared.u32 	%r1389, [%r23+17264];
	add.s32 	%r1390, %r1389, %r1385;
	min.s32 	%r1391, %r1367, %r1390;
	ld.shared.u32 	%r1392, [%r23+17368];
	add.s32 	%r1393, %r1392, %r1385;
	min.s32 	%r1394, %r1370, %r1393;
	ld.shared.u32 	%r1395, [%r16+8332];
	add.s32 	%r1396, %r1386, %r1395;
	min.s32 	%r1397, %r1373, %r1396;
	add.s32 	%r1398, %r1389, %r1395;
	min.s32 	%r1399, %r1375, %r1398;
	add.s32 	%r1400, %r1392, %r1395;
	min.s32 	%r1401, %r1377, %r1400;
	ld.shared.u32 	%r1402, [%r16+16444];
	add.s32 	%r1403, %r1386, %r1402;
	min.s32 	%r1404, %r1380, %r1403;
	add.s32 	%r1405, %r1389, %r1402;
	min.s32 	%r1406, %r1382, %r1405;
	add.s32 	%r1407, %r1392, %r1402;
	min.s32 	%r1408, %r1384, %r1407;
	ld.shared.u32 	%r1409, [%r16+224];
	ld.shared.u32 	%r1410, [%r23+17472];
	add.s32 	%r1411, %r1410, %r1409;
	min.s32 	%r1412, %r1388, %r1411;
	ld.shared.u32 	%r1413, [%r23+17576];
	add.s32 	%r1414, %r1413, %r1409;
	min.s32 	%r1415, %r1391, %r1414;
	ld.shared.u32 	%r1416, [%r23+17680];
	add.s32 	%r1417, %r1416, %r1409;
	min.s32 	%r1418, %r1394, %r1417;
	ld.shared.u32 	%r1419, [%r16+8336];
	add.s32 	%r1420, %r1410, %r1419;
	min.s32 	%r1421, %r1397, %r1420;
	add.s32 	%r1422, %r1413, %r1419;
	min.s32 	%r1423, %r1399, %r1422;
	add.s32 	%r1424, %r1416, %r1419;
	min.s32 	%r1425, %r1401, %r1424;
	ld.shared.u32 	%r1426, [%r16+16448];
	add.s32 	%r1427, %r1410, %r1426;
	min.s32 	%r1428, %r1404, %r1427;
	add.s32 	%r1429, %r1413, %r1426;
	min.s32 	%r1430, %r1406, %r1429;
	add.s32 	%r1431, %r1416, %r1426;
	min.s32 	%r1432, %r1408, %r1431;
	ld.shared.u32 	%r1433, [%r16+228];
	ld.shared.u32 	%r1434, [%r23+17784];
	add.s32 	%r1435, %r1434, %r1433;
	min.s32 	%r1436, %r1412, %r1435;
	ld.shared.u32 	%r1437, [%r23+17888];
	add.s32 	%r1438, %r1437, %r1433;
	min.s32 	%r1439, %r1415, %r1438;
	ld.shared.u32 	%r1440, [%r23+17992];
	add.s32 	%r1441, %r1440, %r1433;
	min.s32 	%r1442, %r1418, %r1441;
	ld.shared.u32 	%r1443, [%r16+8340];
	add.s32 	%r1444, %r1434, %r1443;
	min.s32 	%r1445, %r1421, %r1444;
	add.s32 	%r1446, %r1437, %r1443;
	min.s32 	%r1447, %r1423, %r1446;
	add.s32 	%r1448, %r1440, %r1443;
	min.s32 	%r1449, %r1425, %r1448;
	ld.shared.u32 	%r1450, [%r16+16452];
	add.s32 	%r1451, %r1434, %r1450;
	min.s32 	%r1452, %r1428, %r1451;
	add.s32 	%r1453, %r1437, %r1450;
	min.s32 	%r1454, %r1430, %r1453;
	add.s32 	%r1455, %r1440, %r1450;
	min.s32 	%r1456, %r1432, %r1455;
	ld.shared.u32 	%r1457, [%r16+232];
	ld.shared.u32 	%r1458, [%r23+18096];
	add.s32 	%r1459, %r1458, %r1457;
	min.s32 	%r1460, %r1436, %r1459;
	ld.shared.u32 	%r1461, [%r23+18200];
	add.s32 	%r1462, %r1461, %r1457;
	min.s32 	%r1463, %r1439, %r1462;
	ld.shared.u32 	%r1464, [%r23+18304];
	add.s32 	%r1465, %r1464, %r1457;
	min.s32 	%r1466, %r1442, %r1465;
	ld.shared.u32 	%r1467, [%r16+8344];
	add.s32 	%r1468, %r1458, %r1467;
	min.s32 	%r1469, %r1445, %r1468;
	add.s32 	%r1470, %r1461, %r1467;
	min.s32 	%r1471, %r1447, %r1470;
	add.s32 	%r1472, %r1464, %r1467;
	min.s32 	%r1473, %r1449, %r1472;
	ld.shared.u32 	%r1474, [%r16+16456];
	add.s32 	%r1475, %r1458, %r1474;
	min.s32 	%r1476, %r1452, %r1475;
	add.s32 	%r1477, %r1461, %r1474;
	min.s32 	%r1478, %r1454, %r1477;
	add.s32 	%r1479, %r1464, %r1474;
	min.s32 	%r1480, %r1456, %r1479;
	ld.shared.u32 	%r1481, [%r16+236];
	ld.shared.u32 	%r1482, [%r23+18408];
	add.s32 	%r1483, %r1482, %r1481;
	min.s32 	%r1484, %r1460, %r1483;
	ld.shared.u32 	%r1485, [%r23+18512];
	add.s32 	%r1486, %r1485, %r1481;
	min.s32 	%r1487, %r1463, %r1486;
	ld.shared.u32 	%r1488, [%r23+18616];
	add.s32 	%r1489, %r1488, %r1481;
	min.s32 	%r1490, %r1466, %r1489;
	ld.shared.u32 	%r1491, [%r16+8348];
	add.s32 	%r1492, %r1482, %r1491;
	min.s32 	%r1493, %r1469, %r1492;
	add.s32 	%r1494, %r1485, %r1491;
	min.s32 	%r1495, %r1471, %r1494;
	add.s32 	%r1496, %r1488, %r1491;
	min.s32 	%r1497, %r1473, %r1496;
	ld.shared.u32 	%r1498, [%r16+16460];
	add.s32 	%r1499, %r1482, %r1498;
	min.s32 	%r1500, %r1476, %r1499;
	add.s32 	%r1501, %r1485, %r1498;
	min.s32 	%r1502, %r1478, %r1501;
	add.s32 	%r1503, %r1488, %r1498;
	min.s32 	%r1504, %r1480, %r1503;
	ld.shared.u32 	%r1505, [%r16+240];
	ld.shared.u32 	%r1506, [%r23+18720];
	add.s32 	%r1507, %r1506, %r1505;
	min.s32 	%r1508, %r1484, %r1507;
	ld.shared.u32 	%r1509, [%r23+18824];
	add.s32 	%r1510, %r1509, %r1505;
	min.s32 	%r1511, %r1487, %r1510;
	ld.shared.u32 	%r1512, [%r23+18928];
	add.s32 	%r1513, %r1512, %r1505;
	min.s32 	%r1514, %r1490, %r1513;
	ld.shared.u32 	%r1515, [%r16+8352];
	add.s32 	%r1516, %r1506, %r1515;
	min.s32 	%r1517, %r1493, %r1516;
	add.s32 	%r1518, %r1509, %r1515;
	min.s32 	%r1519, %r1495, %r1518;
	add.s32 	%r1520, %r1512, %r1515;
	min.s32 	%r1521, %r1497, %r1520;
	ld.shared.u32 	%r1522, [%r16+16464];
	add.s32 	%r1523, %r1506, %r1522;
	min.s32 	%r1524, %r1500, %r1523;
	add.s32 	%r1525, %r1509, %r1522;
	min.s32 	%r1526, %r1502, %r1525;
	add.s32 	%r1527, %r1512, %r1522;
	min.s32 	%r1528, %r1504, %r1527;
	ld.shared.u32 	%r1529, [%r16+244];
	ld.shared.u32 	%r1530, [%r23+19032];
	add.s32 	%r1531, %r1530, %r1529;
	min.s32 	%r1532, %r1508, %r1531;
	ld.shared.u32 	%r1533, [%r23+19136];
	add.s32 	%r1534, %r1533, %r1529;
	min.s32 	%r1535, %r1511, %r1534;
	ld.shared.u32 	%r1536, [%r23+19240];
	add.s32 	%r1537, %r1536, %r1529;
	min.s32 	%r1538, %r1514, %r1537;
	ld.shared.u32 	%r1539, [%r16+8356];
	add.s32 	%r1540, %r1530, %r1539;
	min.s32 	%r1541, %r1517, %r1540;
	add.s32 	%r1542, %r1533, %r1539;
	min.s32 	%r1543, %r1519, %r1542;
	add.s32 	%r1544, %r1536, %r1539;
	min.s32 	%r1545, %r1521, %r1544;
	ld.shared.u32 	%r1546, [%r16+16468];
	add.s32 	%r1547, %r1530, %r1546;
	min.s32 	%r1548, %r1524, %r1547;
	add.s32 	%r1549, %r1533, %r1546;
	min.s32 	%r1550, %r1526, %r1549;
	add.s32 	%r1551, %r1536, %r1546;
	min.s32 	%r1552, %r1528, %r1551;
	ld.shared.u32 	%r1553, [%r16+248];
	ld.shared.u32 	%r1554, [%r23+19344];
	add.s32 	%r1555, %r1554, %r1553;
	min.s32 	%r1556, %r1532, %r1555;
	ld.shared.u32 	%r1557, [%r23+19448];
	add.s32 	%r1558, %r1557, %r1553;
	min.s32 	%r1559, %r1535, %r1558;
	ld.shared.u32 	%r1560, [%r23+19552];
	add.s32 	%r1561, %r1560, %r1553;
	min.s32 	%r1562, %r1538, %r1561;
	ld.shared.u32 	%r1563, [%r16+8360];
	add.s32 	%r1564, %r1554, %r1563;
	min.s32 	%r1565, %r1541, %r1564;
	add.s32 	%r1566, %r1557, %r1563;
	min.s32 	%r1567, %r1543, %r1566;
	add.s32 	%r1568, %r1560, %r1563;
	min.s32 	%r1569, %r1545, %r1568;
	ld.shared.u32 	%r1570, [%r16+16472];
	add.s32 	%r1571, %r1554, %r1570;
	min.s32 	%r1572, %r1548, %r1571;
	add.s32 	%r1573, %r1557, %r1570;
	min.s32 	%r1574, %r1550, %r1573;
	add.s32 	%r1575, %r1560, %r1570;
	min.s32 	%r1576, %r1552, %r1575;
	ld.shared.u32 	%r1577, [%r16+252];
	ld.shared.u32 	%r1578, [%r23+19656];
	add.s32 	%r1579, %r1578, %r1577;
	min.s32 	%r1580, %r1556, %r1579;
	ld.shared.u32 	%r1581, [%r23+19760];
	add.s32 	%r1582, %r1581, %r1577;
	min.s32 	%r1583, %r1559, %r1582;
	ld.shared.u32 	%r1584, [%r23+19864];
	add.s32 	%r1585, %r1584, %r1577;
	min.s32 	%r1586, %r1562, %r1585;
	ld.shared.u32 	%r1587, [%r16+8364];
	add.s32 	%r1588, %r1578, %r1587;
	min.s32 	%r1589, %r1565, %r1588;
	add.s32 	%r1590, %r1581, %r1587;
	min.s32 	%r1591, %r1567, %r1590;
	add.s32 	%r1592, %r1584, %r1587;
	min.s32 	%r1593, %r1569, %r1592;
	ld.shared.u32 	%r1594, [%r16+16476];
	add.s32 	%r1595, %r1578, %r1594;
	min.s32 	%r1596, %r1572, %r1595;
	add.s32 	%r1597, %r1581, %r1594;
	min.s32 	%r1598, %r1574, %r1597;
	add.s32 	%r1599, %r1584, %r1594;
	min.s32 	%r1600, %r1576, %r1599;
	ld.shared.u32 	%r1601, [%r16+256];
	ld.shared.u32 	%r1602, [%r23+19968];
	add.s32 	%r1603, %r1602, %r1601;
	min.s32 	%r1604, %r1580, %r1603;
	ld.shared.u32 	%r1605, [%r23+20072];
	add.s32 	%r1606, %r1605, %r1601;
	min.s32 	%r1607, %r1583, %r1606;
	ld.shared.u32 	%r1608, [%r23+20176];
	add.s32 	%r1609, %r1608, %r1601;
	min.s32 	%r1610, %r1586, %r1609;
	ld.shared.u32 	%r1611, [%r16+8368];
	add.s32 	%r1612, %r1602, %r1611;
	min.s32 	%r1613, %r1589, %r1612;
	add.s32 	%r1614, %r1605, %r1611;
	min.s32 	%r1615, %r1591, %r1614;
	add.s32 	%r1616, %r1608, %r1611;
	min.s32 	%r1617, %r1593, %r1616;
	ld.shared.u32 	%r1618, [%r16+16480];
	add.s32 	%r1619, %r1602, %r1618;
	min.s32 	%r1620, %r1596, %r1619;
	add.s32 	%r1621, %r1605, %r1618;
	min.s32 	%r1622, %r1598, %r1621;
	add.s32 	%r1623, %r1608, %r1618;
	min.s32 	%r1624, %r1600, %r1623;
	ld.shared.u32 	%r1625, [%r16+260];
	ld.shared.u32 	%r1626, [%r23+20280];
	add.s32 	%r1627, %r1626, %r1625;
	min.s32 	%r1628, %r1604, %r1627;
	ld.shared.u32 	%r1629, [%r23+20384];
	add.s32 	%r1630, %r1629, %r1625;
	min.s32 	%r1631, %r1607, %r1630;
	ld.shared.u32 	%r1632, [%r23+20488];
	add.s32 	%r1633, %r1632, %r1625;
	min.s32 	%r1634, %r1610, %r1633;
	ld.shared.u32 	%r1635, [%r16+8372];
	add.s32 	%r1636, %r1626, %r1635;
	min.s32 	%r1637, %r1613, %r1636;
	add.s32 	%r1638, %r1629, %r1635;
	min.s32 	%r1639, %r1615, %r1638;
	add.s32 	%r1640, %r1632, %r1635;
	min.s32 	%r1641, %r1617, %r1640;
	ld.shared.u32 	%r1642, [%r16+16484];
	add.s32 	%r1643, %r1626, %r1642;
	min.s32 	%r1644, %r1620, %r1643;
	add.s32 	%r1645, %r1629, %r1642;
	min.s32 	%r1646, %r1622, %r1645;
	add.s32 	%r1647, %r1632, %r1642;
	min.s32 	%r1648, %r1624, %r1647;
	ld.shared.u32 	%r1649, [%r16+264];
	ld.shared.u32 	%r1650, [%r23+20592];
	add.s32 	%r1651, %r1650, %r1649;
	min.s32 	%r1652, %r1628, %r1651;
	ld.shared.u32 	%r1653, [%r23+20696];
	add.s32 	%r1654, %r1653, %r1649;
	min.s32 	%r1655, %r1631, %r1654;
	ld.shared.u32 	%r1656, [%r23+20800];
	add.s32 	%r1657, %r1656, %r1649;
	min.s32 	%r1658, %r1634, %r1657;
	ld.shared.u32 	%r1659, [%r16+8376];
	add.s32 	%r1660, %r1650, %r1659;
	min.s32 	%r1661, %r1637, %r1660;
	add.s32 	%r1662, %r1653, %r1659;
	min.s32 	%r1663, %r1639, %r1662;
	add.s32 	%r1664, %r1656, %r1659;
	min.s32 	%r1665, %r1641, %r1664;
	ld.shared.u32 	%r1666, [%r16+16488];
	add.s32 	%r1667, %r1650, %r1666;
	min.s32 	%r1668, %r1644, %r1667;
	add.s32 	%r1669, %r1653, %r1666;
	min.s32 	%r1670, %r1646, %r1669;
	add.s32 	%r1671, %r1656, %r1666;
	min.s32 	%r1672, %r1648, %r1671;
	ld.shared.u32 	%r1673, [%r16+268];
	ld.shared.u32 	%r1674, [%r23+20904];
	add.s32 	%r1675, %r1674, %r1673;
	min.s32 	%r1676, %r1652, %r1675;
	ld.shared.u32 	%r1677, [%r23+21008];
	add.s32 	%r1678, %r1677, %r1673;
	min.s32 	%r1679, %r1655, %r1678;
	ld.shared.u32 	%r1680, [%r23+21112];
	add.s32 	%r1681, %r1680, %r1673;
	min.s32 	%r1682, %r1658, %r1681;
	ld.shared.u32 	%r1683, [%r16+8380];
	add.s32 	%r1684, %r1674, %r1683;
	min.s32 	%r1685, %r1661, %r1684;
	add.s32 	%r1686, %r1677, %r1683;
	min.s32 	%r1687, %r1663, %r1686;
	add.s32 	%r1688, %r1680, %r1683;
	min.s32 	%r1689, %r1665, %r1688;
	ld.shared.u32 	%r1690, [%r16+16492];
	add.s32 	%r1691, %r1674, %r1690;
	min.s32 	%r1692, %r1668, %r1691;
	add.s32 	%r1693, %r1677, %r1690;
	min.s32 	%r1694, %r1670, %r1693;
	add.s32 	%r1695, %r1680, %r1690;
	min.s32 	%r1696, %r1672, %r1695;
	ld.shared.u32 	%r1697, [%r16+272];
	ld.shared.u32 	%r1698, [%r23+21216];
	add.s32 	%r1699, %r1698, %r1697;
	min.s32 	%r1700, %r1676, %r1699;
	ld.shared.u32 	%r1701, [%r23+21320];
	add.s32 	%r1702, %r1701, %r1697;
	min.s32 	%r1703, %r1679, %r1702;
	ld.shared.u32 	%r1704, [%r23+21424];
	add.s32 	%r1705, %r1704, %r1697;
	min.s32 	%r1706, %r1682, %r1705;
	ld.shared.u32 	%r1707, [%r16+8384];
	add.s32 	%r1708, %r1698, %r1707;
	min.s32 	%r1709, %r1685, %r1708;
	add.s32 	%r1710, %r1701, %r1707;
	min.s32 	%r1711, %r1687, %r1710;
	add.s32 	%r1712, %r1704, %r1707;
	min.s32 	%r1713, %r1689, %r1712;
	ld.shared.u32 	%r1714, [%r16+16496];
	add.s32 	%r1715, %r1698, %r1714;
	min.s32 	%r1716, %r1692, %r1715;
	add.s32 	%r1717, %r1701, %r1714;
	min.s32 	%r1718, %r1694, %r1717;
	add.s32 	%r1719, %r1704, %r1714;
	min.s32 	%r1720, %r1696, %r1719;
	ld.shared.u32 	%r1721, [%r16+276];
	ld.shared.u32 	%r1722, [%r23+21528];
	add.s32 	%r1723, %r1722, %r1721;
	min.s32 	%r1724, %r1700, %r1723;
	ld.shared.u32 	%r1725, [%r23+21632];
	add.s32 	%r1726, %r1725, %r1721;
	min.s32 	%r1727, %r1703, %r1726;
	ld.shared.u32 	%r1728, [%r23+21736];
	add.s32 	%r1729, %r1728, %r1721;
	min.s32 	%r1730, %r1706, %r1729;
	ld.shared.u32 	%r1731, [%r16+8388];
	add.s32 	%r1732, %r1722, %r1731;
	min.s32 	%r1733, %r1709, %r1732;
	add.s32 	%r1734, %r1725, %r1731;
	min.s32 	%r1735, %r1711, %r1734;
	add.s32 	%r1736, %r1728, %r1731;
	min.s32 	%r1737, %r1713, %r1736;
	ld.shared.u32 	%r1738, [%r16+16500];
	add.s32 	%r1739, %r1722, %r1738;
	min.s32 	%r1740, %r1716, %r1739;
	add.s32 	%r1741, %r1725, %r1738;
	min.s32 	%r1742, %r1718, %r1741;
	add.s32 	%r1743, %r1728, %r1738;
	min.s32 	%r1744, %r1720, %r1743;
	ld.shared.u32 	%r1745, [%r16+280];
	ld.shared.u32 	%r1746, [%r23+21840];
	add.s32 	%r1747, %r1746, %r1745;
	min.s32 	%r1748, %r1724, %r1747;
	ld.shared.u32 	%r1749, [%r23+21944];
	add.s32 	%r1750, %r1749, %r1745;
	min.s32 	%r1751, %r1727, %r1750;
	ld.shared.u32 	%r1752, [%r23+22048];
	add.s32 	%r1753, %r1752, %r1745;
	min.s32 	%r1754, %r1730, %r1753;
	ld.shared.u32 	%r1755, [%r16+8392];
	add.s32 	%r1756, %r1746, %r1755;
	min.s32 	%r1757, %r1733, %r1756;
	add.s32 	%r1758, %r1749, %r1755;
	min.s32 	%r1759, %r1735, %r1758;
	add.s32 	%r1760, %r1752, %r1755;
	min.s32 	%r1761, %r1737, %r1760;
	ld.shared.u32 	%r1762, [%r16+16504];
	add.s32 	%r1763, %r1746, %r1762;
	min.s32 	%r1764, %r1740, %r1763;
	add.s32 	%r1765, %r1749, %r1762;
	min.s32 	%r1766, %r1742, %r1765;
	add.s32 	%r1767, %r1752, %r1762;
	min.s32 	%r1768, %r1744, %r1767;
	ld.shared.u32 	%r1769, [%r16+284];
	ld.shared.u32 	%r1770, [%r23+22152];
	add.s32 	%r1771, %r1770, %r1769;
	min.s32 	%r1772, %r1748, %r1771;
	ld.shared.u32 	%r1773, [%r23+22256];
	add.s32 	%r1774, %r1773, %r1769;
	min.s32 	%r1775, %r1751, %r1774;
	ld.shared.u32 	%r1776, [%r23+22360];
	add.s32 	%r1777, %r1776, %r1769;
	min.s32 	%r1778, %r1754, %r1777;
	ld.shared.u32 	%r1779, [%r16+8396];
	add.s32 	%r1780, %r1770, %r1779;
	min.s32 	%r1781, %r1757, %r1780;
	add.s32 	%r1782, %r1773, %r1779;
	min.s32 	%r1783, %r1759, %r1782;
	add.s32 	%r1784, %r1776, %r1779;
	min.s32 	%r1785, %r1761, %r1784;
	ld.shared.u32 	%r1786, [%r16+16508];
	add.s32 	%r1787, %r1770, %r1786;
	min.s32 	%r1788, %r1764, %r1787;
	add.s32 	%r1789, %r1773, %r1786;
	min.s32 	%r1790, %r1766, %r1789;
	add.s32 	%r1791, %r1776, %r1786;
	min.s32 	%r1792, %r1768, %r1791;
	ld.shared.u32 	%r1793, [%r16+288];
	ld.shared.u32 	%r1794, [%r23+22464];
	add.s32 	%r1795, %r1794, %r1793;
	min.s32 	%r1796, %r1772, %r1795;
	ld.shared.u32 	%r1797, [%r23+22568];
	add.s32 	%r1798, %r1797, %r1793;
	min.s32 	%r1799, %r1775, %r1798;
	ld.shared.u32 	%r1800, [%r23+22672];
	add.s32 	%r1801, %r1800, %r1793;
	min.s32 	%r1802, %r1778, %r1801;
	ld.shared.u32 	%r1803, [%r16+8400];
	add.s32 	%r1804, %r1794, %r1803;
	min.s32 	%r1805, %r1781, %r1804;
	add.s32 	%r1806, %r1797, %r1803;
	min.s32 	%r1807, %r1783, %r1806;
	add.s32 	%r1808, %r1800, %r1803;
	min.s32 	%r1809, %r1785, %r1808;
	ld.shared.u32 	%r1810, [%r16+16512];
	add.s32 	%r1811, %r1794, %r1810;
	min.s32 	%r1812, %r1788, %r1811;
	add.s32 	%r1813, %r1797, %r1810;
	min.s32 	%r1814, %r1790, %r1813;
	add.s32 	%r1815, %r1800, %r1810;
	min.s32 	%r1816, %r1792, %r1815;
	ld.shared.u32 	%r1817, [%r16+292];
	ld.shared.u32 	%r1818, [%r23+22776];
	add.s32 	%r1819, %r1818, %r1817;
	min.s32 	%r1820, %r1796, %r1819;
	ld.shared.u32 	%r1821, [%r23+22880];
	add.s32 	%r1822, %r1821, %r1817;
	min.s32 	%r1823, %r1799, %r1822;
	ld.shared.u32 	%r1824, [%r23+22984];
	add.s32 	%r1825, %r1824, %r1817;
	min.s32 	%r1826, %r1802, %r1825;
	ld.shared.u32 	%r1827, [%r16+8404];
	add.s32 	%r1828, %r1818, %r1827;
	min.s32 	%r1829, %r1805, %r1828;
	add.s32 	%r1830, %r1821, %r1827;
	min.s32 	%r1831, %r1807, %r1830;
	add.s32 	%r1832, %r1824, %r1827;
	min.s32 	%r1833, %r1809, %r1832;
	ld.shared.u32 	%r1834, [%r16+16516];
	add.s32 	%r1835, %r1818, %r1834;
	min.s32 	%r1836, %r1812, %r1835;
	add.s32 	%r1837, %r1821, %r1834;
	min.s32 	%r1838, %r1814, %r1837;
	add.s32 	%r1839, %r1824, %r1834;
	min.s32 	%r1840, %r1816, %r1839;
	ld.shared.u32 	%r1841, [%r16+296];
	ld.shared.u32 	%r1842, [%r23+23088];
	add.s32 	%r1843, %r1842, %r1841;
	min.s32 	%r1844, %r1820, %r1843;
	ld.shared.u32 	%r1845, [%r23+23192];
	add.s32 	%r1846, %r1845, %r1841;
	min.s32 	%r1847, %r1823, %r1846;
	ld.shared.u32 	%r1848, [%r23+23296];
	add.s32 	%r1849, %r1848, %r1841;
	min.s32 	%r1850, %r1826, %r1849;
	ld.shared.u32 	%r1851, [%r16+8408];
	add.s32 	%r1852, %r1842, %r1851;
	min.s32 	%r1853, %r1829, %r1852;
	add.s32 	%r1854, %r1845, %r1851;
	min.s32 	%r1855, %r1831, %r1854;
	add.s32 	%r1856, %r1848, %r1851;
	min.s32 	%r1857, %r1833, %r1856;
	ld.shared.u32 	%r1858, [%r16+16520];
	add.s32 	%r1859, %r1842, %r1858;
	min.s32 	%r1860, %r1836, %r1859;
	add.s32 	%r1861, %r1845, %r1858;
	min.s32 	%r1862, %r1838, %r1861;
	add.s32 	%r1863, %r1848, %r1858;
	min.s32 	%r1864, %r1840, %r1863;
	ld.shared.u32 	%r1865, [%r16+300];
	ld.shared.u32 	%r1866, [%r23+23400];
	add.s32 	%r1867, %r1866, %r1865;
	min.s32 	%r1868, %r1844, %r1867;
	ld.shared.u32 	%r1869, [%r23+23504];
	add.s32 	%r1870, %r1869, %r1865;
	min.s32 	%r1871, %r1847, %r1870;
	ld.shared.u32 	%r1872, [%r23+23608];
	add.s32 	%r1873, %r1872, %r1865;
	min.s32 	%r1874, %r1850, %r1873;
	ld.shared.u32 	%r1875, [%r16+8412];
	add.s32 	%r1876, %r1866, %r1875;
	min.s32 	%r1877, %r1853, %r1876;
	add.s32 	%r1878, %r1869, %r1875;
	min.s32 	%r1879, %r1855, %r1878;
	add.s32 	%r1880, %r1872, %r1875;
	min.s32 	%r1881, %r1857, %r1880;
	ld.shared.u32 	%r1882, [%r16+16524];
	add.s32 	%r1883, %r1866, %r1882;
	min.s32 	%r1884, %r1860, %r1883;
	add.s32 	%r1885, %r1869, %r1882;
	min.s32 	%r1886, %r1862, %r1885;
	add.s32 	%r1887, %r1872, %r1882;
	min.s32 	%r1888, %r1864, %r1887;
	ld.shared.u32 	%r1889, [%r16+304];
	ld.shared.u32 	%r1890, [%r23+23712];
	add.s32 	%r1891, %r1890, %r1889;
	min.s32 	%r1892, %r1868, %r1891;
	ld.shared.u32 	%r1893, [%r23+23816];
	add.s32 	%r1894, %r1893, %r1889;
	min.s32 	%r1895, %r1871, %r1894;
	ld.shared.u32 	%r1896, [%r23+23920];
	add.s32 	%r1897, %r1896, %r1889;
	min.s32 	%r1898, %r1874, %r1897;
	ld.shared.u32 	%r1899, [%r16+8416];
	add.s32 	%r1900, %r1890, %r1899;
	min.s32 	%r1901, %r1877, %r1900;
	add.s32 	%r1902, %r1893, %r1899;
	min.s32 	%r1903, %r1879, %r1902;
	add.s32 	%r1904, %r1896, %r1899;
	min.s32 	%r1905, %r1881, %r1904;
	ld.shared.u32 	%r1906, [%r16+16528];
	add.s32 	%r1907, %r1890, %r1906;
	min.s32 	%r1908, %r1884, %r1907;
	add.s32 	%r1909, %r1893, %r1906;
	min.s32 	%r1910, %r1886, %r1909;
	add.s32 	%r1911, %r1896, %r1906;
	min.s32 	%r1912, %r1888, %r1911;
	ld.shared.u32 	%r1913, [%r16+308];
	ld.shared.u32 	%r1914, [%r23+24024];
	add.s32 	%r1915, %r1914, %r1913;
	min.s32 	%r1916, %r1892, %r1915;
	ld.shared.u32 	%r1917, [%r23+24128];
	add.s32 	%r1918, %r1917, %r1913;
	min.s32 	%r1919, %r1895, %r1918;
	ld.shared.u32 	%r1920, [%r23+24232];
	add.s32 	%r1921, %r1920, %r1913;
	min.s32 	%r1922, %r1898, %r1921;
	ld.shared.u32 	%r1923, [%r16+8420];
	add.s32 	%r1924, %r1914, %r1923;
	min.s32 	%r1925, %r1901, %r1924;
	add.s32 	%r1926, %r1917, %r1923;
	min.s32 	%r1927, %r1903, %r1926;
	add.s32 	%r1928, %r1920, %r1923;
	min.s32 	%r1929, %r1905, %r1928;
	ld.shared.u32 	%r1930, [%r16+16532];
	add.s32 	%r1931, %r1914, %r1930;
	min.s32 	%r1932, %r1908, %r1931;
	add.s32 	%r1933, %r1917, %r1930;
	min.s32 	%r1934, %r1910, %r1933;
	add.s32 	%r1935, %r1920, %r1930;
	min.s32 	%r1936, %r1912, %r1935;
	st.global.u32 	[%rd8], %r1916;
	st.global.u32 	[%rd8+104], %r1919;
	st.global.u32 	[%rd8+208], %r1922;
	st.global.u32 	[%rd14], %r1925;
	st.global.u32 	[%rd14+104], %r1927;
	st.global.u32 	[%rd14+208], %r1929;
	st.global.u32 	[%rd20], %r1932;
	st.global.u32 	[%rd20+104], %r1934;
	st.global.u32 	[%rd20+208], %r1936;
	ret;

}


// ===== COMPILED SASS (sm_100) =====

	.target	sm_100

	.elftype	@"ET_EXEC"


//--------------------- .note.nv.tkinfo           --------------------------
	.section	.note.nv.tkinfo,"",@"SHT_NOTE"
	.sectionflags	@"SHF_NOTE_NV_TKINFO"
	.tkinfo
        /*0018*/ 	.word	0x00000002
        /*0030*/ 	.string	""
        /*0030*/ 	.string	"ptxas"
        /*0030*/ 	.string	"Cuda compilation tools, release 13.0, V13.0.88"
        /*0030*/ 	.string	"Build cuda_13.0.r13.0/compiler.36424714_0"
        /*0030*/ 	.string	"-arch sm_100 -m 64 "



//--------------------- .note.nv.cuinfo           --------------------------
	.section	.note.nv.cuinfo,"",@"SHT_NOTE"
	.sectionflags	@"SHF_NOTE_NV_CUINFO"
        /*0018*/ 	.short	0x0002
        /*001a*/ 	.short	0x0064
        /*001c*/ 	.short	0x0082
	.zero		2


//--------------------- .nv.info                  --------------------------
	.section	.nv.info,"",@"SHT_CUDA_INFO"
	.align	4


	//----- nvinfo : EIATTR_REGCOUNT
	.align		4
        /*0000*/ 	.byte	0x04, 0x2f
        /*0002*/ 	.short	(.L_2 - .L_1)
	.align		4
.L_1:
        /*0004*/ 	.word	index@(_Z13phase1_kernelPiii)
        /*0008*/ 	.word	0x00000020


	//----- nvinfo : EIATTR_FRAME_SIZE
	.align		4
.L_2:
        /*000c*/ 	.byte	0x04, 0x11
        /*000e*/ 	.short	(.L_4 - .L_3)
	.align		4
.L_3:
        /*0010*/ 	.word	index@(_Z13phase1_kernelPiii)
        /*0014*/ 	.word	0x00000000


	//----- nvinfo : EIATTR_REGCOUNT
	.align		4
.L_4:
        /*0018*/ 	.byte	0x04, 0x2f
        /*001a*/ 	.short	(.L_6 - .L_5)
	.align		4
.L_5:
        /*001c*/ 	.word	index@(_Z17phase2_kernel_rowPiii)
        /*0020*/ 	.word	0x00000020


	//----- nvinfo : EIATTR_FRAME_SIZE
	.align		4
.L_6:
        /*0024*/ 	.byte	0x04, 0x11
        /*0026*/ 	.short	(.L_8 - .L_7)
	.align		4
.L_7:
        /*0028*/ 	.word	index@(_Z17phase2_kernel_rowPiii)
        /*002c*/ 	.word	0x00000000


	//----- nvinfo : EIATTR_REGCOUNT
	.align		4
.L_8:
        /*0030*/ 	.byte	0x04, 0x2f
        /*0032*/ 	.short	(.L_10 - .L_9)
	.align		4
.L_9:
        /*0034*/ 	.word	index@(_Z17phase2_kernel_colPiii)
        /*0038*/ 	.word	0x00000020


	//----- nvinfo : EIATTR_FRAME_SIZE
	.align		4
.L_10:
        /*003c*/ 	.byte	0x04, 0x11
        /*003e*/ 	.short	(.L_12 - .L_11)
	.align		4
.L_11:
        /*0040*/ 	.word	index@(_Z17phase2_kernel_colPiii)
        /*0044*/ 	.word	0x00000000


	//----- nvinfo : EIATTR_REGCOUNT
	.align		4
.L_12:
        /*0048*/ 	.byte	0x04, 0x2f
        /*004a*/ 	.short	(.L_14 - .L_13)
	.align		4
.L_13:
        /*004c*/ 	.word	index@(_Z13phase3_kernelPiiii)
        /*0050*/ 	.word	0x00000020


	//----- nvinfo : EIATTR_FRAME_SIZE
	.align		4
.L_14:
        /*0054*/ 	.byte	0x04, 0x11
        /*0056*/ 	.short	(.L_16 - .L_15)
	.align		4
.L_15:
        /*0058*/ 	.word	index@(_Z13phase3_kernelPiiii)
        /*005c*/ 	.word	0x00000000


	//----- nvinfo : EIATTR_MIN_STACK_SIZE
	.align		4
.L_16:
        /*0060*/ 	.byte	0x04, 0x12
        /*0062*/ 	.short	(.L_18 - .L_17)
	.align		4
.L_17:
        /*0064*/ 	.word	index@(_Z13phase3_kernelPiiii)
        /*0068*/ 	.word	0x00000000


	//----- nvinfo : EIATTR_MIN_STACK_SIZE
	.align		4
.L_18:
        /*006c*/ 	.byte	0x04, 0x12
        /*006e*/ 	.short	(.L_20 - .L_19)
	.align		4
.L_19:
        /*0070*/ 	.word	index@(_Z17phase2_kernel_colPiii)
        /*0074*/ 	.word	0x00000000


	//----- nvinfo : EIATTR_MIN_STACK_SIZE
	.align		4
.L_20:
        /*0078*/ 	.byte	0x04, 0x12
        /*007a*/ 	.short	(.L_22 - .L_21)
	.align		4
.L_21:
        /*007c*/ 	.word	index@(_Z17phase2_kernel_rowPiii)
        /*0080*/ 	.word	0x00000000


	//----- nvinfo : EIATTR_MIN_STACK_SIZE
	.align		4
.L_22:
        /*0084*/ 	.byte	0x04, 0x12
        /*0086*/ 	.short	(.L_24 - .L_23)
	.align		4
.L_23:
        /*0088*/ 	.word	index@(_Z13phase1_kernelPiii)
        /*008c*/ 	.word	0x00000000
.L_24:


//--------------------- .nv.compat                --------------------------
	.section	.nv.compat,"",@"SHT_CUDA_COMPAT_INFO"
	.align	4
        /*0000*/ 	.byte	0x02, 0x09, 0x00, 0x00, 0x02, 0x02, 0x01, 0x00, 0x02, 0x05, 0x05, 0x00, 0x03, 0x07, 0x01, 0x01
        /*0010*/ 	.byte	0x02, 0x03, 0x00, 0x00, 0x02, 0x06, 0x01, 0x00, 0x04, 0x0b, 0x08, 0x00, 0x09, 0x00, 0x00, 0x00
        /*0020*/ 	.byte	0x00, 0x00, 0x00, 0x00


//--------------------- .nv.info._Z13phase3_kernelPiiii --------------------------
	.section	.nv.info._Z13phase3_kernelPiiii,"",@"SHT_CUDA_INFO"
	.sectionflags	@""
	.align	4


	//----- nvinfo : EIATTR_CUDA_API_VERSION
	.align		4
        /*0000*/ 	.byte	0x04, 0x37
        /*0002*/ 	.short	(.L_26 - .L_25)
.L_25:
        /*0004*/ 	.word	0x00000082


	//----- nvinfo : EIATTR_KPARAM_INFO
	.align		4
.L_26:
        /*0008*/ 	.byte	0x04, 0x17
        /*000a*/ 	.short	(.L_28 - .L_27)
.L_27:
        /*000c*/ 	.word	0x00000000
        /*0010*/ 	.short	0x0003
        /*0012*/ 	.short	0x0010
        /*0014*/ 	.byte	0x00, 0xf0, 0x11, 0x00


	//----- nvinfo : EIATTR_KPARAM_INFO
	.align		4
.L_28:
        /*0018*/ 	.byte	0x04, 0x17
        /*001a*/ 	.short	(.L_30 - .L_29)
.L_29:
        /*001c*/ 	.word	0x00000000
        /*0020*/ 	.short	0x0002
        /*0022*/ 	.short	0x000c
        /*0024*/ 	.byte	0x00, 0xf0, 0x11, 0x00


	//----- nvinfo : EIATTR_KPARAM_INFO
	.align		4
.L_30:
        /*0028*/ 	.byte	0x04, 0x17
        /*002a*/ 	.short	(.L_32 - .L_31)
.L_31:
        /*002c*/ 	.word	0x00000000
        /*0030*/ 	.short	0x0001
        /*0032*/ 	.short	0x0008
        /*0034*/ 	.byte	0x00, 0xf0, 0x11, 0x00


	//----- nvinfo : EIATTR_KPARAM_INFO
	.align		4
.L_32:
        /*0038*/ 	.byte	0x04, 0x17
        /*003a*/ 	.short	(.L_34 - .L_33)
.L_33:
        /*003c*/ 	.word	0x00000000
        /*0040*/ 	.short	0x0000
        /*0042*/ 	.short	0x0000
        /*0044*/ 	.byte	0x00, 0xf5, 0x21, 0x00


	//----- nvinfo : EIATTR_SPARSE_MMA_MASK
	.align		4
.L_34:
        /*0048*/ 	.byte	0x03, 0x50
        /*004a*/ 	.short	0x0000


	//----- nvinfo : EIATTR_MAXREG_COUNT
	.align		4
        /*004c*/ 	.byte	0x03, 0x1b
        /*004e*/ 	.short	0x00ff


	//----- nvinfo : EIATTR_NUM_BARRIERS
	.align		4
        /*0050*/ 	.byte	0x02, 0x4c
        /*0052*/ 	.byte	0x01
	.zero		1


	//----- nvinfo : EIATTR_MERCURY_ISA_VERSION
	.align		4
        /*0054*/ 	.byte	0x03, 0x5f
        /*0056*/ 	.short	0x0101


	//----- nvinfo : EIATTR_VRC_CTA_INIT_COUNT
	.align		4
        /*0058*/ 	.byte	0x02, 0x4a
	.zero		1
	.zero		1


	//----- nvinfo : EIATTR_EXIT_INSTR_OFFSETS
	.align		4
        /*005c*/ 	.byte	0x04, 0x1c
        /*005e*/ 	.short	(.L_36 - .L_35)


	//   ....[0]....
.L_35:
        /*0060*/ 	.word	0x00004820


	//----- nvinfo : EIATTR_CBANK_PARAM_SIZE
	.align		4
.L_36:
        /*0064*/ 	.byte	0x03, 0x19
        /*0066*/ 	.short	0x0014


	//----- nvinfo : EIATTR_PARAM_CBANK
	.align		4
        /*0068*/ 	.byte	0x04, 0x0a
        /*006a*/ 	.short	(.L_38 - .L_37)
	.align		4
.L_37:
        /*006c*/ 	.word	index@(.nv.constant0._Z13phase3_kernelPiiii)
        /*0070*/ 	.short	0x0380
        /*0072*/ 	.short	0x0014


	//----- nvinfo : EIATTR_SW_WAR
	.align		4
.L_38:
        /*0074*/ 	.byte	0x04, 0x36
        /*0076*/ 	.short	(.L_40 - .L_39)
.L_39:
        /*0078*/ 	.word	0x00000008
.L_40:


//--------------------- .nv.info._Z17phase2_kernel_colPiii --------------------------
	.section	.nv.info._Z17phase2_kernel_colPiii,"",@"SHT_CUDA_INFO"
	.sectionflags	@""
	.align	4


	//----- nvinfo : EIATTR_CUDA_API_VERSION
	.align		4
        /*0000*/ 	.byte	0x04, 0x37
        /*0002*/ 	.short	(.L_42 - .L_41)
.L_41:
        /*0004*/ 	.word	0x00000082


	//----- nvinfo : EIATTR_KPARAM_INFO
	.align		4
.L_42:
        /*0008*/ 	.byte	0x04, 0x17
        /*000a*/ 	.short	(.L_44 - .L_43)
.L_43:
        /*000c*/ 	.word	0x00000000
        /*0010*/ 	.short	0x0002
        /*0012*/ 	.short	0x000c
        /*0014*/ 	.byte	0x00, 0xf0, 0x11, 0x00


	//----- nvinfo : EIATTR_KPARAM_INFO
	.align		4
.L_44:
        /*0018*/ 	.byte	0x04, 0x17
        /*001a*/ 	.short	(.L_46 - .L_45)
.L_45:
        /*001c*/ 	.word	0x00000000
        /*0020*/ 	.short	0x0001
        /*0022*/ 	.short	0x0008
        /*0024*/ 	.byte	0x00, 0xf0, 0x11, 0x00


	//----- nvinfo : EIATTR_KPARAM_INFO
	.align		4
.L_46:
        /*0028*/ 	.byte	0x04, 0x17
        /*002a*/ 	.short	(.L_48 - .L_47)
.L_47:
        /*002c*/ 	.word	0x00000000
        /*0030*/ 	.short	0x0000
        /*0032*/ 	.short	0x0000
        /*0034*/ 	.byte	0x00, 0xf5, 0x21, 0x00


	//----- nvinfo : EIATTR_SPARSE_MMA_MASK
	.align		4
.L_48:
        /*0038*/ 	.byte	0x03, 0x50
        /*003a*/ 	.short	0x0000


	//----- nvinfo : EIATTR_MAXREG_COUNT
	.align		4
        /*003c*/ 	.byte	0x03, 0x1b
        /*003e*/ 	.short	0x00ff


	//----- nvinfo : EIATTR_NUM_BARRIERS
	.align		4
        /*0040*/ 	.byte	0x02, 0x4c
        /*0042*/ 	.byte	0x01
	.zero		1


	//----- nvinfo : EIATTR_MERCURY_ISA_VERSION
	.align		4
        /*0044*/ 	.byte	0x03, 0x5f
        /*0046*/ 	.short	0x0101


	//----- nvinfo : EIATTR_VRC_CTA_INIT_COUNT
	.align		4
        /*0048*/ 	.byte	0x02, 0x4a
	.zero		1
	.zero		1


	//----- nvinfo : EIATTR_EXIT_INSTR_OFFSETS
	.align		4
        /*004c*/ 	.byte	0x04, 0x1c
        /*004e*/ 	.short	(.L_50 - .L_49)


	//   ....[0]....
.L_49:
        /*0050*/ 	.word	0x00008970


	//----- nvinfo : EIATTR_CBANK_PARAM_SIZE
	.align		4
.L_50:
        /*0054*/ 	.byte	0x03, 0x19
        /*0056*/ 	.short	0x0010


	//----- nvinfo : EIATTR_PARAM_CBANK
	.align		4
        /*0058*/ 	.byte	0x04, 0x0a
        /*005a*/ 	.short	(.L_52 - .L_51)
	.align		4
.L_51:
        /*005c*/ 	.word	index@(.nv.constant0._Z17phase2_kernel_colPiii)
        /*0060*/ 	.short	0x0380
        /*0062*/ 	.short	0x0010


	//----- nvinfo : EIATTR_SW_WAR
	.align		4
.L_52:
        /*0064*/ 	.byte	0x04, 0x36
        /*0066*/ 	.short	(.L_54 - .L_53)
.L_53:
        /*0068*/ 	.word	0x00000008
.L_54:


//--------------------- .nv.info._Z17phase2_kernel_rowPiii --------------------------
	.section	.nv.info._Z17phase2_kernel_rowPiii,"",@"SHT_CUDA_INFO"
	.sectionflags	@""
	.align	4


	//----- nvinfo : EIATTR_CUDA_API_VERSION
	.align		4
        /*0000*/ 	.byte	0x04, 0x37
        /*0002*/ 	.short	(.L_56 - .L_55)
.L_55:
        /*0004*/ 	.word	0x00000082


	//----- nvinfo : EIATTR_KPARAM_INFO
	.align		4
.L_56:
        /*0008*/ 	.byte	0x04, 0x17
        /*000a*/ 	.short	(.L_58 - .L_57)
.L_57:
        /*000c*/ 	.word	0x00000000
        /*0010*/ 	.short	0x0002
        /*0012*/ 	.short	0x000c
        /*0014*/ 	.byte	0x00, 0xf0, 0x11, 0x00


	//----- nvinfo : EIATTR_KPARAM_INFO
	.align		4
.L_58:
        /*0018*/ 	.byte	0x04, 0x17
        /*001a*/ 	.short	(.L_60 - .L_59)
.L_59:
        /*001c*/ 	.word	0x00000000
        /*0020*/ 	.short	0x0001
        /*0022*/ 	.short	0x0008
        /*0024*/ 	.byte	0x00, 0xf0, 0x11, 0x00


	//----- nvinfo : EIATTR_KPARAM_INFO
	.align		4
.L_60:
        /*0028*/ 	.byte	0x04, 0x17
        /*002a*/ 	.short	(.L_62 - .L_61)
.L_61:
        /*002c*/ 	.word	0x00000000
        /*0030*/ 	.short	0x0000
        /*0032*/ 	.short	0x0000
        /*0034*/ 	.byte	0x00, 0xf5, 0x21, 0x00


	//----- nvinfo : EIATTR_SPARSE_MMA_MASK
	.align		4
.L_62:
        /*0038*/ 	.byte	0x03, 0x50
        /*003a*/ 	.short	0x0000


	//----- nvinfo : EIATTR_MAXREG_COUNT
	.align		4
        /*003c*/ 	.byte	0x03, 0x1b
        /*003e*/ 	.short	0x00ff


	//----- nvinfo : EIATTR_NUM_BARRIERS
	.align		4
        /*0040*/ 	.byte	0x02, 0x4c
        /*0042*/ 	.byte	0x01
	.zero		1


	//----- nvinfo : EIATTR_MERCURY_ISA_VERSION
	.align		4
        /*0044*/ 	.byte	0x03, 0x5f
        /*0046*/ 	.short	0x0101


	//----- nvinfo : EIATTR_VRC_CTA_INIT_COUNT
	.align		4
        /*0048*/ 	.byte	0x02, 0x4a
	.zero		1
	.zero		1


	//----- nvinfo : EIATTR_EXIT_INSTR_OFFSETS
	.align		4
        /*004c*/ 	.byte	0x04, 0x1c
        /*004e*/ 	.short	(.L_64 - .L_63)


	//   ....[0]....
.L_63:
        /*0050*/ 	.word	0x000089b0


	//----- nvinfo : EIATTR_CBANK_PARAM_SIZE
	.align		4
.L_64:
        /*0054*/ 	.byte	0x03, 0x19
        /*0056*/ 	.short	0x0010


	//----- nvinfo : EIATTR_PARAM_CBANK
	.align		4
        /*0058*/ 	.byte	0x04, 0x0a
        /*005a*/ 	.short	(.L_66 - .L_65)
	.align		4
.L_65:
        /*005c*/ 	.word	index@(.nv.constant0._Z17phase2_kernel_rowPiii)
        /*0060*/ 	.short	0x0380
        /*0062*/ 	.short	0x0010


	//----- nvinfo : EIATTR_SW_WAR
	.align		4
.L_66:
        /*0064*/ 	.byte	0x04, 0x36
        /*0066*/ 	.short	(.L_68 - .L_67)
.L_67:
        /*0068*/ 	.word	0x00000008
.L_68:


//--------------------- .nv.info._Z13phase1_kernelPiii --------------------------
	.section	.nv.info._Z13phase1_kernelPiii,"",@"SHT_CUDA_INFO"
	.sectionflags	@""
	.align	4


	//----- nvinfo : EIATTR_CUDA_API_VERSION
	.align		4
        /*0000*/ 	.byte	0x04, 0x37
        /*0002*/ 	.short	(.L_70 - .L_69)
.L_69:
        /*0004*/ 	.word	0x00000082


	//----- nvinfo : EIATTR_KPARAM_INFO
	.align		4
.L_70:
        /*0008*/ 	.byte	0x04, 0x17
        /*000a*/ 	.short	(.L_72 - .L_71)
.L_71:
        /*000c*/ 	.word	0x00000000
        /*0010*/ 	.short	0x0002
        /*0012*/ 	.short	0x000c
        /*0014*/ 	.byte	0x00, 0xf0, 0x11, 0x00


	//----- nvinfo : EIATTR_KPARAM_INFO
	.align		4
.L_72:
        /*0018*/ 	.byte	0x04, 0x17
        /*001a*/ 	.short	(.L_74 - .L_73)
.L_73:
        /*001c*/ 	.word	0x00000000
        /*0020*/ 	.short	0x0001
        /*0022*/ 	.short	0x0008
        /*0024*/ 	.byte	0x00, 0xf0, 0x11, 0x00


	//----- nvinfo : EIATTR_KPARAM_INFO
	.align		4
.L_74:
        /*0028*/ 	.byte	0x04, 0x17
        /*002a*/ 	.short	(.L_76 - .L_75)
.L_75:
        /*002c*/ 	.word	0x00000000
        /*0030*/ 	.short	0x0000
        /*0032*/ 	.short	0x0000
        /*0034*/ 	.byte	0x00, 0xf5, 0x21, 0x00


	//----- nvinfo : EIATTR_SPARSE_MMA_MASK
	.align		4
.L_76:
        /*0038*/ 	.byte	0x03, 0x50
        /*003a*/ 	.short	0x0000


	//----- nvinfo : EIATTR_MAXREG_COUNT
	.align		4
        /*003c*/ 	.byte	0x03, 0x1b
        /*003e*/ 	.short	0x00ff


	//----- nvinfo : EIATTR_NUM_BARRIERS
	.align		4
        /*0040*/ 	.byte	0x02, 0x4c
        /*0042*/ 	.byte	0x01
	.zero		1


	//----- nvinfo : EIATTR_MERCURY_ISA_VERSION
	.align		4
        /*0044*/ 	.byte	0x03, 0x5f
        /*0046*/ 	.short	0x0101


	//----- nvinfo : EIATTR_VRC_CTA_INIT_COUNT
	.align		4
        /*0048*/ 	.byte	0x02, 0x4a
	.zero		1
	.zero		1


	//----- nvinfo : EIATTR_EXIT_INSTR_OFFSETS
	.align		4
        /*004c*/ 	.byte	0x04, 0x1c
        /*004e*/ 	.short	(.L_78 - .L_77)


	//   ....[0]....
.L_77:
        /*0050*/ 	.word	0x0000a490


	//----- nvinfo : EIATTR_CBANK_PARAM_SIZE
	.align		4
.L_78:
        /*0054*/ 	.byte	0x03, 0x19
        /*0056*/ 	.short	0x0010


	//----- nvinfo : EIATTR_PARAM_CBANK
	.align		4
        /*0058*/ 	.byte	0x04, 0x0a
        /*005a*/ 	.short	(.L_80 - .L_79)
	.align		4
.L_79:
        /*005c*/ 	.word	index@(.nv.constant0._Z13phase1_kernelPiii)
        /*0060*/ 	.short	0x0380
        /*0062*/ 	.short	0x0010


	//----- nvinfo : EIATTR_SW_WAR
	.align		4
.L_80:
        /*0064*/ 	.byte	0x04, 0x36
        /*0066*/ 	.short	(.L_82 - .L_81)
.L_81:
        /*0068*/ 	.word	0x00000008
.L_82:


//--------------------- .nv.callgraph             --------------------------
	.section	.nv.callgraph,"",@"SHT_CUDA_CALLGRAPH"
	.align	4
	.sectionentsize	8
	.align		4
        /*0000*/ 	.word	0x00000000
	.align		4
        /*0004*/ 	.word	0xffffffff
	.align		4
        /*0008*/ 	.word	0x00000000
	.align		4
        /*000c*/ 	.word	0xfffffffe
	.align		4
        /*0010*/ 	.word	0x00000000
	.align		4
        /*0014*/ 	.word	0xfffffffd
	.align		4
        /*0018*/ 	.word	0x00000000
	.align		4
        /*001c*/ 	.word	0xfffffffc


//--------------------- .nv.constant4             --------------------------
	.section	.nv.constant4,"a",@progbits
	.align	8
	.align		8
.nv.constant4:
        /*0000*/ 	.dword	INF


//--------------------- .text._Z13phase3_kernelPiiii --------------------------
	.section	.text._Z13phase3_kernelPiiii,"ax",@progbits
	.align	128
        .global         _Z13phase3_kernelPiiii
        .type           _Z13phase3_kernelPiiii,@function
        .size           _Z13phase3_kernelPiiii,(.L_x_4 - _Z13phase3_kernelPiiii)
        .other          _Z13phase3_kernelPiiii,@"STO_CUDA_ENTRY STV_DEFAULT"
_Z13phase3_kernelPiiii:
.text._Z13phase3_kernelPiiii:
[----:B------:R-:W-:Y:S01]  /*0000*/  LDC R1, c[0x0][0x37c] ;  /* 0x0000df00ff017b82 */ /* 0x000fe20000000800 */
[----:B------:R-:W0:Y:S07]  /*0010*/  S2R R19, SR_TID.Y ;  /* 0x0000000000137919 */ /* 0x000e2e0000002200 */
[----:B------:R-:W1:Y:S01]  /*0020*/  LDC.64 R22, c[0x0][0x388] ;  /* 0x0000e200ff167b82 */ /* 0x000e620000000a00 */
[----:B------:R-:W2:Y:S01]  /*0030*/  LDCU.64 UR4, c[0x0][0x358] ;  /* 0x00006b00ff0477ac */ /* 0x000ea20008000a00 */
[----:B------:R-:W3:Y:S01]  /*0040*/  S2R R27, SR_TID.X ;  /* 0x00000000001b7919 */ /* 0x000ee20000002100 */
[----:B------:R-:W3:Y:S05]  /*0050*/  S2R R2, SR_CTAID.X ;  /* 0x0000000000027919 */ /* 0x000eea0000002500 */
[----:B------:R-:W4:Y:S08]  /*0060*/  LDC R0, c[0x0][0x390] ;  /* 0x0000e400ff007b82 */ /* 0x000f300000000800 */
[----:B------:R-:W5:Y:S01]  /*0070*/  LDC.64 R12, c[0x0][0x380] ;  /* 0x0000e000ff0c7b82 */ /* 0x000f620000000a00 */
[----:B-1----:R-:W-:-:S02]  /*0080*/  IMAD R8, R23, 0x4e, RZ ;  /* 0x0000004e17087824 */ /* 0x002fc400078e02ff */
[--C-:B0-----:R-:W-:Y:S02]  /*0090*/  IMAD R16, R23, 0x4e, R19.reuse ;  /* 0x0000004e17107824 */ /* 0x101fe400078e0213 */
[----:B----4-:R-:W-:-:S04]  /*00a0*/  IMAD R9, R0, 0x4e, R19 ;  /* 0x0000004e00097824 */ /* 0x010fc800078e0213 */
[-C--:B------:R-:W-:Y:S02]  /*00b0*/  IMAD R0, R9, R22.reuse, R8 ;  /* 0x0000001609007224 */ /* 0x080fe400078e0208 */
[--C-:B---3--:R-:W-:Y:S02]  /*00c0*/  IMAD R29, R2, 0x4e, R27.reuse ;  /* 0x0000004e021d7824 */ /* 0x108fe400078e021b */
[----:B------:R-:W-:Y:S02]  /*00d0*/  IMAD.IADD R21, R0, 0x1, R27 ;  /* 0x0000000100157824 */ /* 0x000fe400078e021b */
[----:B------:R-:W-:Y:S02]  /*00e0*/  IMAD R3, R16, R22, R29 ;  /* 0x0000001610037224 */ /* 0x000fe400078e021d */
[----:B-----5:R-:W-:-:S04]  /*00f0*/  IMAD.WIDE R20, R21, 0x4, R12 ;  /* 0x0000000415147825 */ /* 0x020fc800078e020c */
[----:B------:R-:W-:Y:S01]  /*0100*/  IMAD.WIDE R2, R3, 0x4, R12 ;  /* 0x0000000403027825 */ /* 0x000fe200078e020c */
[----:B--2---:R-:W2:Y:S04]  /*0110*/  LDG.E R7, desc[UR4][R20.64] ;  /* 0x0000000414077981 */ /* 0x004ea8000c1e1900 */
[----:B------:R-:W3:Y:S01]  /*0120*/  LDG.E R6, desc[UR4][R2.64] ;  /* 0x0000000402067981 */ /* 0x000ee2000c1e1900 */
[----:B------:R-:W-:Y:S02]  /*0130*/  VIADD R28, R9, 0x1a ;  /* 0x0000001a091c7836 */ /* 0x000fe40000000000 */
[----:B------:R-:W-:Y:S01]  /*0140*/  VIADD R0, R16, 0x1a ;  /* 0x0000001a10007836 */ /* 0x000fe20000000000 */
[----:B------:R-:W4:Y:S01]  /*0150*/  LDG.E R17, desc[UR4][R20.64+0x68] ;  /* 0x0000680414117981 */ /* 0x000f22000c1e1900 */
[----:B------:R-:W-:-:S02]  /*0160*/  IMAD R4, R28, R22, R8 ;  /* 0x000000161c047224 */ /* 0x000fc400078e0208 */
[----:B------:R-:W-:Y:S01]  /*0170*/  IMAD R5, R0, R22, R29 ;  /* 0x0000001600057224 */ /* 0x000fe200078e021d */
[----:B------:R-:W5:Y:S01]  /*0180*/  LDG.E R24, desc[UR4][R2.64+0x68] ;  /* 0x0000680402187981 */ /* 0x000f62000c1e1900 */
[----:B------:R-:W-:-:S03]  /*0190*/  IMAD.IADD R15, R4, 0x1, R27 ;  /* 0x00000001040f7824 */ /* 0x000fc600078e021b */
[----:B------:R0:W5:Y:S04]  /*01a0*/  LDG.E R10, desc[UR4][R2.64+0xd0] ;  /* 0x0000d004020a7981 */ /* 0x000168000c1e1900 */
[----:B------:R-:W5:Y:S01]  /*01b0*/  LDG.E R20, desc[UR4][R20.64+0xd0] ;  /* 0x0000d00414147981 */ /* 0x000f62000c1e1900 */
[----:B------:R-:W-:-:S04]  /*01c0*/  IMAD.WIDE R14, R15, 0x4, R12 ;  /* 0x000000040f0e7825 */ /* 0x000fc800078e020c */
[----:B------:R-:W-:Y:S01]  /*01d0*/  IMAD.WIDE R4, R5, 0x4, R12 ;  /* 0x0000000405047825 */ /* 0x000fe200078e020c */
[----:B------:R-:W5:Y:S04]  /*01e0*/  LDG.E R3, desc[UR4][R14.64] ;  /* 0x000000040e037981 */ /* 0x000f68000c1e1900 */
[----:B------:R-:W5:Y:S01]  /*01f0*/  LDG.E R11, desc[UR4][R4.64] ;  /* 0x00000004040b7981 */ /* 0x000f62000c1e1900 */
[----:B------:R-:W1:Y:S01]  /*0200*/  S2R R26, SR_CgaCtaId ;  /* 0x00000000001a7919 */ /* 0x000e620000008800 */
[----:B------:R-:W-:Y:S01]  /*0210*/  MOV R18, 0x400 ;  /* 0x0000040000127802 */ /* 0x000fe20000000f00 */
[----:B0-----:R-:W-:Y:S01]  /*0220*/  VIADD R2, R9, 0x34 ;  /* 0x0000003409027836 */ /* 0x001fe20000000000 */
[----:B------:R-:W5:Y:S03]  /*0230*/  LDG.E R25, desc[UR4][R14.64+0x68] ;  /* 0x000068040e197981 */ /* 0x000f66000c1e1900 */
[----:B------:R-:W-:-:S02]  /*0240*/  VIADD R0, R18, 0x5f10 ;  /* 0x00005f1012007836 */ /* 0x000fc40000000000 */
[-C--:B------:R-:W-:Y:S01]  /*0250*/  IMAD R8, R2, R22.reuse, R8 ;  /* 0x0000001602087224 */ /* 0x080fe200078e0208 */
[----:B------:R0:W5:Y:S01]  /*0260*/  LDG.E R21, desc[UR4][R14.64+0xd0] ;  /* 0x0000d0040e157981 */ /* 0x000162000c1e1900 */
[----:B------:R-:W-:-:S03]  /*0270*/  IMAD R28, R28, R22, R29 ;  /* 0x000000161c1c7224 */ /* 0x000fc600078e021d */
[----:B------:R-:W5:Y:S01]  /*0280*/  LDG.E R23, desc[UR4][R4.64+0x68] ;  /* 0x0000680404177981 */ /* 0x000f62000c1e1900 */
[----:B0-----:R-:W-:Y:S01]  /*0290*/  IMAD.IADD R15, R8, 0x1, R27 ;  /* 0x00000001080f7824 */ /* 0x001fe200078e021b */
[C---:B-1----:R-:W-:Y:S02]  /*02a0*/  LEA R18, R26.reuse, R18, 0x18 ;  /* 0x000000121a127211 */ /* 0x042fe400078ec0ff */
[----:B------:R-:W-:Y:S01]  /*02b0*/  LEA R0, R26, R0, 0x18 ;  /* 0x000000001a007211 */ /* 0x000fe200078ec0ff */
[----:B------:R-:W-:Y:S01]  /*02c0*/  VIADD R26, R16, 0x34 ;  /* 0x00000034101a7836 */ /* 0x000fe20000000000 */
[----:B------:R-:W5:Y:S01]  /*02d0*/  LDG.E R4, desc[UR4][R4.64+0xd0] ;  /* 0x0000d00404047981 */ /* 0x000f62000c1e1900 */
[-CC-:B------:R-:W-:Y:S02]  /*02e0*/  IMAD R16, R9, R22.reuse, R29.reuse ;  /* 0x0000001609107224 */ /* 0x180fe400078e021d */
[-CC-:B------:R-:W-:Y:S02]  /*02f0*/  IMAD R9, R26, R22.reuse, R29.reuse ;  /* 0x000000161a097224 */ /* 0x180fe400078e021d */
[----:B------:R-:W-:-:S02]  /*0300*/  IMAD R22, R2, R22, R29 ;  /* 0x0000001602167224 */ /* 0x000fc400078e021d */
[----:B------:R-:W-:Y:S02]  /*0310*/  IMAD R2, R19, 0x138, R18 ;  /* 0x0000013813027824 */ /* 0x000fe400078e0212 */
[----:B------:R-:W-:Y:S02]  /*0320*/  IMAD R0, R27, 0x4, R0 ;  /* 0x000000041b007824 */ /* 0x000fe400078e0200 */
[----:B------:R-:W-:-:S04]  /*0330*/  IMAD.WIDE R14, R15, 0x4, R12 ;  /* 0x000000040f0e7825 */ /* 0x000fc800078e020c */
[----:B------:R-:W-:Y:S01]  /*0340*/  IMAD R26, R27, 0x4, R2 ;  /* 0x000000041b1a7824 */ /* 0x000fe200078e0202 */
[----:B------:R-:W5:Y:S01]  /*0350*/  LDG.E R5, desc[UR4][R14.64] ;  /* 0x000000040e057981 */ /* 0x000f62000c1e1900 */
[----:B------:R-:W-:-:S03]  /*0360*/  IMAD.WIDE R8, R9, 0x4, R12 ;  /* 0x0000000409087825 */ /* 0x000fc600078e020c */
[----:B------:R-:W5:Y:S01]  /*0370*/  LDG.E R27, desc[UR4][R14.64+0x68] ;  /* 0x000068040e1b7981 */ /* 0x000f62000c1e1900 */
[----:B------:R-:W-:-:S03]  /*0380*/  IMAD R19, R19, 0x138, R0 ;  /* 0x0000013813137824 */ /* 0x000fc600078e0200 */
[----:B------:R-:W5:Y:S04]  /*0390*/  LDG.E R18, desc[UR4][R8.64] ;  /* 0x0000000408127981 */ /* 0x000f68000c1e1900 */
[----:B------:R0:W5:Y:S02]  /*03a0*/  LDG.E R29, desc[UR4][R14.64+0xd0] ;  /* 0x0000d0040e1d7981 */ /* 0x000164000c1e1900 */
[--C-:B0-----:R-:W-:Y:S02]  /*03b0*/  IMAD.WIDE R14, R28, 0x4, R12.reuse ;  /* 0x000000041c0e7825 */ /* 0x101fe400078e020c */
[----:B--2---:R0:W-:Y:S04]  /*03c0*/  STS [R26], R7 ;  /* 0x000000071a007388 */ /* 0x0041e80000000800 */
[----:B---3--:R1:W-:Y:S04]  /*03d0*/  STS [R19], R6 ;  /* 0x0000000613007388 */ /* 0x0083e80000000800 */
[----:B0-----:R-:W2:Y:S04]  /*03e0*/  LDG.E R7, desc[UR4][R8.64+0xd0] ;  /* 0x0000d00408077981 */ /* 0x001ea8000c1e1900 */
[----:B-1----:R-:W3:Y:S04]  /*03f0*/  LDG.E R6, desc[UR4][R8.64+0x68] ;  /* 0x0000680408067981 */ /* 0x002ee8000c1e1900 */
[----:B----4-:R0:W-:Y:S04]  /*0400*/  STS [R26+0x68], R17 ;  /* 0x000068111a007388 */ /* 0x0101e80000000800 */
[----:B-----5:R-:W-:Y:S04]  /*0410*/  STS [R19+0x68], R24 ;  /* 0x0000681813007388 */ /* 0x020fe80000000800 */
[----:B------:R-:W4:Y:S01]  /*0420*/  LDG.E R8, desc[UR4][R14.64] ;  /* 0x000000040e087981 */ /* 0x000f22000c1e1900 */
[----:B0-----:R-:W-:-:S03]  /*0430*/  IMAD.WIDE R16, R16, 0x4, R12 ;  /* 0x0000000410107825 */ /* 0x001fc600078e020c */
[----:B------:R-:W-:Y:S01]  /*0440*/  STS [R26+0xd0], R20 ;  /* 0x0000d0141a007388 */ /* 0x000fe20000000800 */
[----:B------:R-:W-:-:S03]  /*0450*/  IMAD.WIDE R12, R22, 0x4, R12 ;  /* 0x00000004160c7825 */ /* 0x000fc600078e020c */
[----:B------:R0:W-:Y:S04]  /*0460*/  STS [R19+0xd0], R10 ;  /* 0x0000d00a13007388 */ /* 0x0001e80000000800 */
[----:B------:R-:W5:Y:S04]  /*0470*/  LDG.E R28, desc[UR4][R16.64] ;  /* 0x00000004101c7981 */ /* 0x000f68000c1e1900 */
[----:B------:R-:W4:Y:S04]  /*0480*/  LDG.E R22, desc[UR4][R16.64+0xd0] ;  /* 0x0000d00410167981 */ /* 0x000f28000c1e1900 */
[----:B0-----:R-:W4:Y:S04]  /*0490*/  LDG.E R10, desc[UR4][R16.64+0x68] ;  /* 0x00006804100a7981 */ /* 0x001f28000c1e1900 */
[----:B------:R-:W4:Y:S04]  /*04a0*/  LDG.E R20, desc[UR4][R14.64+0x68] ;  /* 0x000068040e147981 */ /* 0x000f28000c1e1900 */
[----:B------:R-:W4:Y:S04]  /*04b0*/  LDG.E R24, desc[UR4][R14.64+0xd0] ;  /* 0x0000d0040e187981 */ /* 0x000f28000c1e1900 */
[----:B------:R0:W-:Y:S04]  /*04c0*/  STS [R26+0x1fb0], R3 ;  /* 0x001fb0031a007388 */ /* 0x0001e80000000800 */
[----:B------:R1:W-:Y:S04]  /*04d0*/  STS [R19+0x1fb0], R11 ;  /* 0x001fb00b13007388 */ /* 0x0003e80000000800 */
[----:B------:R-:W4:Y:S04]  /*04e0*/  LDG.E R9, desc[UR4][R12.64+0xd0] ;  /* 0x0000d0040c097981 */ /* 0x000f28000c1e1900 */
[----:B0-----:R-:W4:Y:S04]  /*04f0*/  LDG.E R3, desc[UR4][R12.64] ;  /* 0x000000040c037981 */ /* 0x001f28000c1e1900 */
[----:B-1----:R-:W4:Y:S04]  /*0500*/  LDG.E R11, desc[UR4][R12.64+0x68] ;  /* 0x000068040c0b7981 */ /* 0x002f28000c1e1900 */
[----:B------:R-:W-:Y:S04]  /*0510*/  STS [R26+0x2018], R25 ;  /* 0x002018191a007388 */ /* 0x000fe80000000800 */
[----:B------:R-:W-:Y:S04]  /*0520*/  STS [R19+0x2018], R23 ;  /* 0x0020181713007388 */ /* 0x000fe80000000800 */
[----:B------:R-:W-:Y:S04]  /*0530*/  STS [R26+0x2080], R21 ;  /* 0x002080151a007388 */ /* 0x000fe80000000800 */
[----:B------:R-:W-:Y:S04]  /*0540*/  STS [R19+0x2080], R4 ;  /* 0x0020800413007388 */ /* 0x000fe80000000800 */
[----:B------:R-:W-:Y:S04]  /*0550*/  STS [R26+0x3f60], R5 ;  /* 0x003f60051a007388 */ /* 0x000fe80000000800 */
[----:B------:R-:W-:Y:S04]  /*0560*/  STS [R19+0x3f60], R18 ;  /* 0x003f601213007388 */ /* 0x000fe80000000800 */
[----:B------:R-:W-:Y:S04]  /*0570*/  STS [R26+0x3fc8], R27 ;  /* 0x003fc81b1a007388 */ /* 0x000fe80000000800 */
[----:B---3--:R-:W-:Y:S04]  /*0580*/  STS [R19+0x3fc8], R6 ;  /* 0x003fc80613007388 */ /* 0x008fe80000000800 */
[----:B------:R-:W-:Y:S04]  /*0590*/  STS [R26+0x4030], R29 ;  /* 0x0040301d1a007388 */ /* 0x000fe80000000800 */
[----:B--2---:R-:W-:Y:S01]  /*05a0*/  STS [R19+0x4030], R7 ;  /* 0x0040300713007388 */ /* 0x004fe20000000800 */
[----:B------:R-:W-:Y:S06]  /*05b0*/  BAR.SYNC.DEFER_BLOCKING 0x0 ;  /* 0x0000000000007b1d */ /* 0x000fec0000010000 */
[----:B------:R-:W-:Y:S04]  /*05c0*/  LDS R25, [R0] ;  /* 0x0000000000197984 */ /* 0x000fe80000000800 */
[----:B------:R-:W5:Y:S04]  /*05d0*/  LDS.64 R6, [R2] ;  /* 0x0000000002067984 */ /* 0x000f680000000a00 */
[----:B------:R-:W4:Y:S04]  /*05e0*/  LDS R23, [R0+0x68] ;  /* 0x0000680000177984 */ /* 0x000f280000000800 */
[----:B------:R-:W0:Y:S04]  /*05f0*/  LDS R21, [R0+0xd0] ;  /* 0x0000d00000157984 */ /* 0x000e280000000800 */
[----:B------:R-:W1:Y:S04]  /*0600*/  LDS.64 R4, [R2+0x1fb0] ;  /* 0x001fb00002047984 */ /* 0x000e680000000a00 */
[----:B------:R-:W2:Y:S04]  /*0610*/  LDS.64 R18, [R2+0x3f60] ;  /* 0x003f600002127984 */ /* 0x000ea80000000a00 */
[----:B------:R-:W3:Y:S04]  /*0620*/  LDS R26, [R0+0x138] ;  /* 0x00013800001a7984 */ /* 0x000ee80000000800 */
[----:B------:R-:W-:Y:S04]  /*0630*/  LDS R27, [R0+0x57c0] ;  /* 0x0057c000001b7984 */ /* 0x000fe80000000800 */
[----:B------:R-:W-:Y:S01]  /*0640*/  LDS R29, [R0+0x5d70] ;  /* 0x005d7000001d7984 */ /* 0x000fe20000000800 */
[----:B-----5:R-:W-:-:S02]  /*0650*/  VIADDMNMX R28, R25, R6, R28, PT ;  /* 0x00000006191c7246 */ /* 0x020fc4000380011c */
[-C--:B----4-:R-:W-:Y:S02]  /*0660*/  VIADDMNMX R10, R23, R6.reuse, R10, PT ;  /* 0x00000006170a7246 */ /* 0x090fe4000380010a */
[----:B0-----:R-:W-:Y:S02]  /*0670*/  VIADDMNMX R22, R21, R6, R22, PT ;  /* 0x0000000615167246 */ /* 0x001fe40003800116 */
[-C--:B-1----:R-:W-:Y:S02]  /*0680*/  VIADDMNMX R6, R25, R4.reuse, R8, PT ;  /* 0x0000000419067246 */ /* 0x082fe40003800108 */
[-C--:B------:R-:W-:Y:S01]  /*0690*/  VIADDMNMX R20, R23, R4.reuse, R20, PT ;  /* 0x0000000417147246 */ /* 0x080fe20003800114 */
[----:B------:R-:W0:Y:S01]  /*06a0*/  LDS R8, [R0+0x208] ;  /* 0x0002080000087984 */ /* 0x000e220000000800 */
[----:B------:R-:W-:-:S03]  /*06b0*/  VIADDMNMX R24, R21, R4, R24, PT ;  /* 0x0000000415187246 */ /* 0x000fc60003800118 */
[----:B------:R-:W1:Y:S01]  /*06c0*/  LDS R4, [R0+0x1a0] ;  /* 0x0001a00000047984 */ /* 0x000e620000000800 */
[-C--:B--2---:R-:W-:Y:S02]  /*06d0*/  VIADDMNMX R11, R23, R18.reuse, R11, PT ;  /* 0x00000012170b7246 */ /* 0x084fe4000380010b */
[-C--:B------:R-:W-:Y:S01]  /*06e0*/  VIADDMNMX R3, R25, R18.reuse, R3, PT ;  /* 0x0000001219037246 */ /* 0x080fe20003800103 */
[----:B------:R-:W-:Y:S01]  /*06f0*/  LDS R23, [R0+0x2d8] ;  /* 0x0002d80000177984 */ /* 0x000fe20000000800 */
[----:B------:R-:W-:Y:S02]  /*0700*/  VIADDMNMX R9, R21, R18, R9, PT ;  /* 0x0000001215097246 */ /* 0x000fe40003800109 */
[C---:B---3--:R-:W-:Y:S01]  /*0710*/  VIADDMNMX R28, R26.reuse, R7, R28, PT ;  /* 0x000000071a1c7246 */ /* 0x048fe2000380011c */
[----:B------:R-:W-:Y:S01]  /*0720*/  LDS R25, [R0+0x270] ;  /* 0x0002700000197984 */ /* 0x000fe20000000800 */
[----:B------:R-:W-:-:S03]  /*0730*/  VIADDMNMX R18, R26, R5, R6, PT ;  /* 0x000000051a127246 */ /* 0x000fc60003800106 */
[----:B------:R-:W-:Y:S01]  /*0740*/  LDS R21, [R0+0x340] ;  /* 0x0003400000157984 */ /* 0x000fe20000000800 */
[C---:B0-----:R-:W-:Y:S02]  /*0750*/  VIADDMNMX R22, R8.reuse, R7, R22, PT ;  /* 0x0000000708167246 */ /* 0x041fe40003800116 */
[----:B------:R-:W-:Y:S02]  /*0760*/  VIADDMNMX R24, R8, R5, R24, PT ;  /* 0x0000000508187246 */ /* 0x000fe40003800118 */
[C---:B-1----:R-:W-:Y:S02]  /*0770*/  VIADDMNMX R10, R4.reuse, R7, R10, PT ;  /* 0x00000007040a7246 */ /* 0x042fe4000380010a */
[C---:B------:R-:W-:Y:S01]  /*0780*/  VIADDMNMX R20, R4.reuse, R5, R20, PT ;  /* 0x0000000504147246 */ /* 0x040fe20003800114 */
[----:B------:R-:W0:Y:S01]  /*0790*/  LDS.64 R6, [R2+0x8] ;  /* 0x0000080002067984 */ /* 0x000e220000000a00 */
[----:B------:R-:W-:-:S03]  /*07a0*/  VIADDMNMX R11, R4, R19, R11, PT ;  /* 0x00000013040b7246 */ /* 0x000fc6000380010b */
[----:B------:R-:W1:Y:S01]  /*07b0*/  LDS.64 R4, [R2+0x1fb8] ;  /* 0x001fb80002047984 */ /* 0x000e620000000a00 */
[-C--:B------:R-:W-:Y:S02]  /*07c0*/  VIADDMNMX R3, R26, R19.reuse, R3, PT ;  /* 0x000000131a037246 */ /* 0x080fe40003800103 */
[----:B------:R-:W-:Y:S01]  /*07d0*/  VIADDMNMX R19, R8, R19, R9, PT ;  /* 0x0000001308137246 */ /* 0x000fe20003800109 */
[----:B------:R-:W-:Y:S04]  /*07e0*/  LDS R26, [R0+0x3a8] ;  /* 0x0003a800001a7984 */ /* 0x000fe80000000800 */
[----:B------:R-:W2:Y:S01]  /*07f0*/  LDS.64 R8, [R2+0x3f68] ;  /* 0x003f680002087984 */ /* 0x000ea20000000a00 */
[-C--:B0-----:R-:W-:Y:S02]  /*0800*/  VIADDMNMX R28, R25, R6.reuse, R28, PT ;  /* 0x00000006191c7246 */ /* 0x081fe4000380011c */
[----:B------:R-:W-:-:S02]  /*0810*/  VIADDMNMX R10, R23, R6, R10, PT ;  /* 0x00000006170a7246 */ /* 0x000fc4000380010a */
[----:B------:R-:W-:Y:S02]  /*0820*/  VIADDMNMX R22, R21, R6, R22, PT ;  /* 0x0000000615167246 */ /* 0x000fe40003800116 */
[-C--:B-1----:R-:W-:Y:S02]  /*0830*/  VIADDMNMX R18, R25, R4.reuse, R18, PT ;  /* 0x0000000419127246 */ /* 0x082fe40003800112 */
[-C--:B------:R-:W-:Y:S02]  /*0840*/  VIADDMNMX R6, R23, R4.reuse, R20, PT ;  /* 0x0000000417067246 */ /* 0x080fe40003800114 */
[----:B------:R-:W-:Y:S01]  /*0850*/  VIADDMNMX R24, R21, R4, R24, PT ;  /* 0x0000000415187246 */ /* 0x000fe20003800118 */
[----:B------:R-:W0:Y:S04]  /*0860*/  LDS R20, [R0+0x478] ;  /* 0x0004780000147984 */ /* 0x000e280000000800 */
[----:B------:R-:W1:Y:S01]  /*0870*/  LDS R4, [R0+0x410] ;  /* 0x0004100000047984 */ /* 0x000e620000000800 */
[----:B--2---:R-:W-:-:S02]  /*0880*/  VIADDMNMX R11, R23, R8, R11, PT ;  /* 0x00000008170b7246 */ /* 0x004fc4000380010b */
[-C--:B------:R-:W-:Y:S01]  /*0890*/  VIADDMNMX R3, R25, R8.reuse, R3, PT ;  /* 0x0000000819037246 */ /* 0x080fe20003800103 */
[----:B------:R-:W-:Y:S01]  /*08a0*/  LDS R23, [R0+0x548] ;  /* 0x0005480000177984 */ /* 0x000fe20000000800 */
[----:B------:R-:W-:Y:S02]  /*08b0*/  VIADDMNMX R21, R21, R8, R19, PT ;  /* 0x0000000815157246 */ /* 0x000fe40003800113 */
[C---:B------:R-:W-:Y:S01]  /*08c0*/  VIADDMNMX R28, R26.reuse, R7, R28, PT ;  /* 0x000000071a1c7246 */ /* 0x040fe2000380011c */
[----:B------:R-:W-:Y:S01]  /*08d0*/  LDS R25, [R0+0x4e0] ;  /* 0x0004e00000197984 */ /* 0x000fe20000000800 */
[----:B------:R-:W-:-:S03]  /*08e0*/  VIADDMNMX R18, R26, R5, R18, PT ;  /* 0x000000051a127246 */ /* 0x000fc60003800112 */
[----:B------:R-:W-:Y:S01]  /*08f0*/  LDS R19, [R0+0x5b0] ;  /* 0x0005b00000137984 */ /* 0x000fe20000000800 */
[C---:B0-----:R-:W-:Y:S02]  /*0900*/  VIADDMNMX R22, R20.reuse, R7, R22, PT ;  /* 0x0000000714167246 */ /* 0x041fe40003800116 */
[----:B------:R-:W-:Y:S02]  /*0910*/  VIADDMNMX R24, R20, R5, R24, PT ;  /* 0x0000000514187246 */ /* 0x000fe40003800118 */
[C---:B-1----:R-:W-:Y:S02]  /*0920*/  VIADDMNMX R10, R4.reuse, R7, R10, PT ;  /* 0x00000007040a7246 */ /* 0x042fe4000380010a */
[C---:B------:R-:W-:Y:S02]  /*0930*/  VIADDMNMX R8, R4.reuse, R5, R6, PT ;  /* 0x0000000504087246 */ /* 0x040fe40003800106 */
[-C--:B------:R-:W-:Y:S01]  /*0940*/  VIADDMNMX R11, R4, R9.reuse, R11, PT ;  /* 0x00000009040b7246 */ /* 0x080fe2000380010b */
[----:B------:R-:W0:Y:S04]  /*0950*/  LDS.64 R6, [R2+0x10] ;  /* 0x0000100002067984 */ /* 0x000e280000000a00 */
[----:B------:R-:W1:Y:S01]  /*0960*/  LDS.64 R4, [R2+0x1fc0] ;  /* 0x001fc00002047984 */ /* 0x000e620000000a00 */
[----:B------:R-:W-:-:S02]  /*0970*/  VIADDMNMX R3, R26, R9, R3, PT ;  /* 0x000000091a037246 */ /* 0x000fc40003800103 */
[----:B------:R-:W-:Y:S01]  /*0980*/  VIADDMNMX R9, R20, R9, R21, PT ;  /* 0x0000000914097246 */ /* 0x000fe20003800115 */
[----:B------:R-:W-:Y:S04]  /*0990*/  LDS R26, [R0+0x618] ;  /* 0x00061800001a7984 */ /* 0x000fe80000000800 */
[----:B------:R-:W2:Y:S01]  /*09a0*/  LDS.64 R20, [R2+0x3f70] ;  /* 0x003f700002147984 */ /* 0x000ea20000000a00 */
[-C--:B0-----:R-:W-:Y:S02]  /*09b0*/  VIADDMNMX R28, R25, R6.reuse, R28, PT ;  /* 0x00000006191c7246 */ /* 0x081fe4000380011c */
[-C--:B------:R-:W-:Y:S02]  /*09c0*/  VIADDMNMX R10, R23, R6.reuse, R10, PT ;  /* 0x00000006170a7246 */ /* 0x080fe4000380010a */
[----:B------:R-:W-:-:S02]  /*09d0*/  VIADDMNMX R22, R19, R6, R22, PT ;  /* 0x0000000613167246 */ /* 0x000fc40003800116 */
        /* <DEDUP_REMOVED lines=837> */
[-C--:B-1----:R-:W-:Y:S01]  /*3e30*/  VIADDMNMX R20, R25, R4.reuse, R20, PT ;  /* 0x0000000419147246 */ /* 0x082fe20003800114 */
[----:B------:R-:W0:Y:S01]  /*3e40*/  LDS R6, [R0+0x51a8] ;  /* 0x0051a80000067984 */ /* 0x000e220000000800 */
[-C--:B------:R-:W-:Y:S02]  /*3e50*/  VIADDMNMX R8, R23, R4.reuse, R8, PT ;  /* 0x0000000417087246 */ /* 0x080fe40003800108 */
[----:B------:R-:W-:Y:S02]  /*3e60*/  VIADDMNMX R24, R9, R4, R24, PT ;  /* 0x0000000409187246 */ /* 0x000fe40003800118 */
[----:B------:R-:W1:Y:S01]  /*3e70*/  LDS R4, [R0+0x5210] ;  /* 0x0052100000047984 */ /* 0x000e620000000800 */
[-C--:B--2---:R-:W-:Y:S02]  /*3e80*/  VIADDMNMX R3, R25, R18.reuse, R3, PT ;  /* 0x0000001219037246 */ /* 0x084fe40003800103 */
[-C--:B------:R-:W-:Y:S01]  /*3e90*/  VIADDMNMX R11, R23, R18.reuse, R11, PT ;  /* 0x00000012170b7246 */ /* 0x080fe2000380010b */
[----:B------:R-:W-:Y:S01]  /*3ea0*/  LDS R25, [R0+0x52e0] ;  /* 0x0052e00000197984 */ /* 0x000fe20000000800 */
[----:B------:R-:W-:-:S02]  /*3eb0*/  VIADDMNMX R18, R9, R18, R21, PT ;  /* 0x0000001209127246 */ /* 0x000fc40003800115 */
[C---:B------:R-:W-:Y:S01]  /*3ec0*/  VIADDMNMX R22, R26.reuse, R7, R22, PT ;  /* 0x000000071a167246 */ /* 0x040fe20003800116 */
[----:B------:R-:W-:Y:S01]  /*3ed0*/  LDS R23, [R0+0x5348] ;  /* 0x0053480000177984 */ /* 0x000fe20000000800 */
[----:B------:R-:W-:-:S03]  /*3ee0*/  VIADDMNMX R24, R26, R5, R24, PT ;  /* 0x000000051a187246 */ /* 0x000fc60003800118 */
[----:B------:R-:W-:Y:S01]  /*3ef0*/  LDS R9, [R0+0x53b0] ;  /* 0x0053b00000097984 */ /* 0x000fe20000000800 */
[----:B0-----:R-:W-:-:S03]  /*3f00*/  VIADDMNMX R28, R6, R7, R28, PT ;  /* 0x00000007061c7246 */ /* 0x001fc6000380011c */
[----:B------:R-:W-:Y:S01]  /*3f10*/  LDS R21, [R0+0x5418] ;  /* 0x0054180000157984 */ /* 0x000fe20000000800 */
[C---:B------:R-:W-:Y:S02]  /*3f20*/  VIADDMNMX R20, R6.reuse, R5, R20, PT ;  /* 0x0000000506147246 */ /* 0x040fe40003800114 */
[----:B------:R-:W-:Y:S02]  /*3f30*/  VIADDMNMX R3, R6, R19, R3, PT ;  /* 0x0000001306037246 */ /* 0x000fe40003800103 */
[C---:B-1----:R-:W-:Y:S02]  /*3f40*/  VIADDMNMX R10, R4.reuse, R7, R10, PT ;  /* 0x00000007040a7246 */ /* 0x042fe4000380010a */
[C---:B------:R-:W-:Y:S01]  /*3f50*/  VIADDMNMX R8, R4.reuse, R5, R8, PT ;  /* 0x0000000504087246 */ /* 0x040fe20003800108 */
[----:B------:R-:W0:Y:S01]  /*3f60*/  LDS.64 R6, [R2+0x110] ;  /* 0x0001100002067984 */ /* 0x000e220000000a00 */
[----:B------:R-:W-:-:S03]  /*3f70*/  VIADDMNMX R11, R4, R19, R11, PT ;  /* 0x00000013040b7246 */ /* 0x000fc6000380010b */
[----:B------:R-:W1:Y:S01]  /*3f80*/  LDS.64 R4, [R2+0x20c0] ;  /* 0x0020c00002047984 */ /* 0x000e620000000a00 */
[----:B------:R-:W-:-:S03]  /*3f90*/  VIADDMNMX R26, R26, R19, R18, PT ;  /* 0x000000131a1a7246 */ /* 0x000fc60003800112 */
[----:B------:R-:W2:Y:S01]  /*3fa0*/  LDS.64 R18, [R2+0x4070] ;  /* 0x0040700002127984 */ /* 0x000ea20000000a00 */
[-C--:B0-----:R-:W-:Y:S02]  /*3fb0*/  VIADDMNMX R28, R25, R6.reuse, R28, PT ;  /* 0x00000006191c7246 */ /* 0x081fe4000380011c */
[-C--:B------:R-:W-:Y:S02]  /*3fc0*/  VIADDMNMX R10, R23, R6.reuse, R10, PT ;  /* 0x00000006170a7246 */ /* 0x080fe4000380010a */
[----:B------:R-:W-:Y:S02]  /*3fd0*/  VIADDMNMX R22, R9, R6, R22, PT ;  /* 0x0000000609167246 */ /* 0x000fe40003800116 */
        /* <DEDUP_REMOVED lines=11> */
[C---:B------:R-:W-:Y:S02]  /*4090*/  VIADDMNMX R20, R21.reuse, R5, R20, PT ;  /* 0x0000000515147246 */ /* 0x040fe40003800114 */
[----:B------:R-:W-:-:S02]  /*40a0*/  VIADDMNMX R21, R21, R19, R3, PT ;  /* 0x0000001315157246 */ /* 0x000fc40003800103 */
[----:B------:R-:W-:Y:S01]  /*40b0*/  LDS R3, [R0+0x5620] ;  /* 0x0056200000037984 */ /* 0x000fe20000000800 */
[C---:B0-----:R-:W-:Y:S02]  /*40c0*/  VIADDMNMX R10, R8.reuse, R7, R10, PT ;  /* 0x00000007080a7246 */ /* 0x041fe4000380010a */
[C---:B------:R-:W-:Y:S02]  /*40d0*/  VIADDMNMX R18, R8.reuse, R5, R6, PT ;  /* 0x0000000508127246 */ /* 0x040fe40003800106 */
[----:B------:R-:W-:Y:S02]  /*40e0*/  VIADDMNMX R11, R8, R19, R11, PT ;  /* 0x00000013080b7246 */ /* 0x000fe4000380010b */
[C---:B-1----:R-:W-:Y:S01]  /*40f0*/  VIADDMNMX R22, R4.reuse, R7, R22, PT ;  /* 0x0000000704167246 */ /* 0x042fe20003800116 */
[----:B------:R-:W0:Y:S04]  /*4100*/  LDS.64 R8, [R2+0x118] ;  /* 0x0001180002087984 */ /* 0x000e280000000a00 */
[----:B------:R-:W1:Y:S01]  /*4110*/  LDS.64 R6, [R2+0x20c8] ;  /* 0x0020c80002067984 */ /* 0x000e620000000a00 */
[----:B------:R-:W-:-:S02]  /*4120*/  VIADDMNMX R24, R4, R5, R24, PT ;  /* 0x0000000504187246 */ /* 0x000fc40003800118 */
[----:B------:R-:W-:Y:S02]  /*4130*/  VIADDMNMX R19, R4, R19, R26, PT ;  /* 0x0000001304137246 */ /* 0x000fe4000380011a */
[----:B------:R-:W2:Y:S04]  /*4140*/  LDS.64 R4, [R2+0x4078] ;  /* 0x0040780002047984 */ /* 0x000ea80000000a00 */
[----:B------:R-:W3:Y:S01]  /*4150*/  LDS R26, [R0+0x5758] ;  /* 0x00575800001a7984 */ /* 0x000ee20000000800 */
[-C--:B0-----:R-:W-:Y:S02]  /*4160*/  VIADDMNMX R28, R25, R8.reuse, R28, PT ;  /* 0x00000008191c7246 */ /* 0x081fe4000380011c */
[-C--:B------:R-:W-:Y:S02]  /*4170*/  VIADDMNMX R10, R23, R8.reuse, R10, PT ;  /* 0x00000008170a7246 */ /* 0x080fe4000380010a */
[----:B------:R-:W-:-:S02]  /*4180*/  VIADDMNMX R22, R3, R8, R22, PT ;  /* 0x0000000803167246 */ /* 0x000fc40003800116 */
        /* <DEDUP_REMOVED lines=9> */
[-C--:B---3--:R-:W-:Y:S01]  /*4220*/  VIADDMNMX R22, R26, R9.reuse, R22, PT ;  /* 0x000000091a167246 */ /* 0x088fe20003800116 */
[----:B------:R-:W-:Y:S01]  /*4230*/  LDS R23, [R0+0x5890] ;  /* 0x0058900000177984 */ /* 0x000fe20000000800 */
[C---:B0-----:R-:W-:Y:S02]  /*4240*/  VIADDMNMX R10, R18.reuse, R9, R10, PT ;  /* 0x00000009120a7246 */ /* 0x041fe4000380010a */
[----:B------:R-:W-:Y:S02]  /*4250*/  VIADDMNMX R11, R18, R5, R11, PT ;  /* 0x00000005120b7246 */ /* 0x000fe4000380010b */
[----:B-1----:R-:W-:-:S02]  /*4260*/  VIADDMNMX R28, R6, R9, R28, PT ;  /* 0x00000009061c7246 */ /* 0x002fc4000380011c */
[C---:B------:R-:W-:Y:S02]  /*4270*/  VIADDMNMX R3, R6.reuse, R7, R20, PT ;  /* 0x0000000706037246 */ /* 0x040fe40003800114 */
[----:B------:R-:W-:Y:S01]  /*4280*/  VIADDMNMX R21, R6, R5, R21, PT ;  /* 0x0000000506157246 */ /* 0x000fe20003800115 */
[----:B------:R-:W-:Y:S01]  /*4290*/  LDS R20, [R0+0x5960] ;  /* 0x0059600000147984 */ /* 0x000fe20000000800 */
[----:B------:R-:W-:-:S03]  /*42a0*/  VIADDMNMX R6, R18, R7, R8, PT ;  /* 0x0000000712067246 */ /* 0x000fc60003800108 */
[----:B------:R-:W0:Y:S04]  /*42b0*/  LDS.64 R18, [R2+0x120] ;  /* 0x0001200002127984 */ /* 0x000e280000000a00 */
[----:B------:R-:W1:Y:S01]  /*42c0*/  LDS.64 R8, [R2+0x20d0] ;  /* 0x0020d00002087984 */ /* 0x000e620000000a00 */
[C---:B------:R-:W-:Y:S02]  /*42d0*/  VIADDMNMX R24, R26.reuse, R7, R24, PT ;  /* 0x000000071a187246 */ /* 0x040fe40003800118 */
[----:B------:R-:W-:Y:S01]  /*42e0*/  VIADDMNMX R26, R26, R5, R4, PT ;  /* 0x000000051a1a7246 */ /* 0x000fe20003800104 */
[----:B------:R-:W-:Y:S04]  /*42f0*/  LDS R7, [R0+0x58f8] ;  /* 0x0058f80000077984 */ /* 0x000fe80000000800 */
[----:B------:R-:W2:Y:S01]  /*4300*/  LDS.64 R4, [R2+0x4080] ;  /* 0x0040800002047984 */ /* 0x000ea20000000a00 */
[----:B0-----:R-:W-:-:S02]  /*4310*/  VIADDMNMX R28, R27, R18, R28, PT ;  /* 0x000000121b1c7246 */ /* 0x001fc4000380011c */
[-C--:B------:R-:W-:Y:S02]  /*4320*/  VIADDMNMX R10, R25, R18.reuse, R10, PT ;  /* 0x00000012190a7246 */ /* 0x080fe4000380010a */
[----:B------:R-:W-:Y:S02]  /*4330*/  VIADDMNMX R22, R23, R18, R22, PT ;  /* 0x0000001217167246 */ /* 0x000fe40003800116 */
[-C--:B-1----:R-:W-:Y:S02]  /*4340*/  VIADDMNMX R18, R25, R8.reuse, R6, PT ;  /* 0x0000000819127246 */ /* 0x082fe40003800106 */
[----:B------:R-:W0:Y:S01]  /*4350*/  LDS R6, [R0+0x59c8] ;  /* 0x0059c80000067984 */ /* 0x000e220000000800 */
[-C--:B------:R-:W-:Y:S02]  /*4360*/  VIADDMNMX R3, R27, R8.reuse, R3, PT ;  /* 0x000000081b037246 */ /* 0x080fe40003800103 */
[----:B------:R-:W-:Y:S02]  /*4370*/  VIADDMNMX R24, R23, R8, R24, PT ;  /* 0x0000000817187246 */ /* 0x000fe40003800118 */
[----:B--2---:R-:W-:-:S02]  /*4380*/  VIADDMNMX R21, R27, R4, R21, PT ;  /* 0x000000041b157246 */ /* 0x004fc40003800115 */
[-C--:B------:R-:W-:Y:S01]  /*4390*/  VIADDMNMX R11, R25, R4.reuse, R11, PT ;  /* 0x00000004190b7246 */ /* 0x080fe2000380010b */
[----:B------:R-:W-:Y:S01]  /*43a0*/  LDS R27, [R0+0x5ca0] ;  /* 0x005ca000001b7984 */ /* 0x000fe20000000800 */
[----:B------:R-:W-:Y:S02]  /*43b0*/  VIADDMNMX R26, R23, R4, R26, PT ;  /* 0x00000004171a7246 */ /* 0x000fe4000380011a */
[C---:B------:R-:W-:Y:S01]  /*43c0*/  VIADDMNMX R23, R7.reuse, R19, R28, PT ;  /* 0x0000001307177246 */ /* 0x040fe2000380011c */
[----:B------:R-:W-:Y:S01]  /*43d0*/  LDS R25, [R0+0x5a98] ;  /* 0x005a980000197984 */ /* 0x000fe20000000800 */
[C---:B------:R-:W-:Y:S02]  /*43e0*/  VIADDMNMX R8, R7.reuse, R9, R3, PT ;  /* 0x0000000907087246 */ /* 0x040fe40003800103 */
[----:B------:R-:W-:Y:S01]  /*43f0*/  VIADDMNMX R4, R20, R19, R10, PT ;  /* 0x0000001314047246 */ /* 0x000fe2000380010a */
[----:B------:R-:W-:Y:S01]  /*4400*/  LDS R3, [R0+0x5b00] ;  /* 0x005b000000037984 */ /* 0x000fe20000000800 */
[----:B------:R-:W-:-:S02]  /*4410*/  VIADDMNMX R7, R7, R5, R21, PT ;  /* 0x0000000507077246 */ /* 0x000fc40003800115 */
[C---:B------:R-:W-:Y:S01]  /*4420*/  VIADDMNMX R10, R20.reuse, R9, R18, PT ;  /* 0x00000009140a7246 */ /* 0x040fe20003800112 */
[----:B------:R-:W-:Y:S01]  /*4430*/  LDS R28, [R0+0x5dd8] ;  /* 0x005dd800001c7984 */ /* 0x000fe20000000800 */
[----:B------:R-:W-:-:S03]  /*4440*/  VIADDMNMX R11, R20, R5, R11, PT ;  /* 0x00000005140b7246 */ /* 0x000fc6000380010b */
[----:B------:R-:W1:Y:S01]  /*4450*/  LDS.64 R20, [R2+0x128] ;  /* 0x0001280002147984 */ /* 0x000e620000000a00 */
[----:B0-----:R-:W-:-:S03]  /*4460*/  VIADDMNMX R24, R6, R9, R24, PT ;  /* 0x0000000906187246 */ /* 0x001fc60003800118 */
[----:B------:R-:W0:Y:S01]  /*4470*/  LDS R9, [R0+0x5a30] ;  /* 0x005a300000097984 */ /* 0x000e220000000800 */
[----:B------:R-:W-:-:S03]  /*4480*/  VIADDMNMX R22, R6, R19, R22, PT ;  /* 0x0000001306167246 */ /* 0x000fc60003800116 */
[----:B------:R-:W2:Y:S01]  /*4490*/  LDS.64 R18, [R2+0x20d8] ;  /* 0x0020d80002127984 */ /* 0x000ea20000000a00 */
[----:B------:R-:W-:-:S03]  /*44a0*/  VIADDMNMX R5, R6, R5, R26, PT ;  /* 0x0000000506057246 */ /* 0x000fc6000380011a */
[----:B------:R-:W-:Y:S01]  /*44b0*/  LDS R26, [R0+0x5b68] ;  /* 0x005b6800001a7984 */ /* 0x000fe20000000800 */
[-C--:B-1----:R-:W-:Y:S02]  /*44c0*/  VIADDMNMX R4, R25, R20.reuse, R4, PT ;  /* 0x0000001419047246 */ /* 0x082fe40003800104 */
[-C--:B0-----:R-:W-:Y:S02]  /*44d0*/  VIADDMNMX R6, R9, R20.reuse, R23, PT ;  /* 0x0000001409067246 */ /* 0x081fe40003800117 */
[----:B------:R-:W-:Y:S02]  /*44e0*/  VIADDMNMX R20, R3, R20, R22, PT ;  /* 0x0000001403147246 */ /* 0x000fe40003800116 */
[----:B------:R-:W0:Y:S01]  /*44f0*/  LDS.64 R22, [R2+0x4088] ;  /* 0x0040880002167984 */ /* 0x000e220000000a00 */
[-C--:B--2---:R-:W-:Y:S02]  /*4500*/  VIADDMNMX R8, R9, R18.reuse, R8, PT ;  /* 0x0000001209087246 */ /* 0x084fe40003800108 */
[----:B------:R-:W-:-:S02]  /*4510*/  VIADDMNMX R10, R25, R18, R10, PT ;  /* 0x00000012190a7246 */ /* 0x000fc4000380010a */
[----:B------:R-:W-:Y:S02]  /*4520*/  VIADDMNMX R18, R3, R18, R24, PT ;  /* 0x0000001203127246 */ /* 0x000fe40003800118 */
[----:B------:R-:W1:Y:S01]  /*4530*/  LDS R24, [R0+0x5bd0] ;  /* 0x005bd00000187984 */ /* 0x000e620000000800 */
[-C--:B0-----:R-:W-:Y:S02]  /*4540*/  VIADDMNMX R7, R9, R22.reuse, R7, PT ;  /* 0x0000001609077246 */ /* 0x081fe40003800107 */
[-C--:B------:R-:W-:Y:S02]  /*4550*/  VIADDMNMX R11, R25, R22.reuse, R11, PT ;  /* 0x00000016190b7246 */ /* 0x080fe4000380010b */
[----:B------:R-:W-:Y:S02]  /*4560*/  VIADDMNMX R22, R3, R22, R5, PT ;  /* 0x0000001603167246 */ /* 0x000fe40003800105 */
[C---:B------:R-:W-:Y:S02]  /*4570*/  VIADDMNMX R5, R26.reuse, R19, R8, PT ;  /* 0x000000131a057246 */ /* 0x040fe40003800108 */
[----:B------:R-:W0:Y:S01]  /*4580*/  LDS R8, [R0+0x5c38] ;  /* 0x005c380000087984 */ /* 0x000e220000000800 */
[----:B------:R-:W-:-:S02]  /*4590*/  VIADDMNMX R3, R26, R23, R7, PT ;  /* 0x000000171a037246 */ /* 0x000fc40003800107 */
[C---:B-1----:R-:W-:Y:S02]  /*45a0*/  VIADDMNMX R7, R24.reuse, R21, R4, PT ;  /* 0x0000001518077246 */ /* 0x042fe40003800104 */
[C---:B------:R-:W-:Y:S01]  /*45b0*/  VIADDMNMX R9, R24.reuse, R19, R10, PT ;  /* 0x0000001318097246 */ /* 0x040fe2000380010a */
[----:B------:R-:W-:Y:S01]  /*45c0*/  LDS R4, [R0+0x5d08] ;  /* 0x005d080000047984 */ /* 0x000fe20000000800 */
[----:B------:R-:W-:-:S03]  /*45d0*/  VIADDMNMX R11, R24, R23, R11, PT ;  /* 0x00000017180b7246 */ /* 0x000fc6000380010b */
[----:B------:R-:W1:Y:S01]  /*45e0*/  LDS.64 R24, [R2+0x130] ;  /* 0x0001300002187984 */ /* 0x000e620000000a00 */
[-C--:B------:R-:W-:Y:S02]  /*45f0*/  VIADDMNMX R6, R26, R21.reuse, R6, PT ;  /* 0x000000151a067246 */ /* 0x080fe40003800106 */
[C---:B0-----:R-:W-:Y:S02]  /*4600*/  VIADDMNMX R10, R8.reuse, R21, R20, PT ;  /* 0x00000015080a7246 */ /* 0x041fe40003800114 */
[----:B------:R-:W0:Y:S01]  /*4610*/  LDS.64 R20, [R2+0x4090] ;  /* 0x0040900002147984 */ /* 0x000e220000000a00 */
[C---:B------:R-:W-:Y:S02]  /*4620*/  VIADDMNMX R26, R8.reuse, R19, R18, PT ;  /* 0x00000013081a7246 */ /* 0x040fe40003800112 */
[----:B------:R-:W-:Y:S01]  /*4630*/  VIADDMNMX R22, R8, R23, R22, PT ;  /* 0x0000001708167246 */ /* 0x000fe20003800116 */
[----:B------:R-:W2:Y:S01]  /*4640*/  LDS.64 R18, [R2+0x20e0] ;  /* 0x0020e00002127984 */ /* 0x000ea20000000a00 */
[----:B-1----:R-:W-:-:S02]  /*4650*/  VIADDMNMX R6, R27, R24, R6, PT ;  /* 0x000000181b067246 */ /* 0x002fc40003800106 */
[-C--:B------:R-:W-:Y:S02]  /*4660*/  VIADDMNMX R8, R4, R24.reuse, R7, PT ;  /* 0x0000001804087246 */ /* 0x080fe40003800107 */
[----:B------:R-:W-:Y:S01]  /*4670*/  VIADDMNMX R10, R29, R24, R10, PT ;  /* 0x000000181d0a7246 */ /* 0x000fe2000380010a */
[----:B------:R-:W-:Y:S04]  /*4680*/  LDS R7, [R0+0x5e40] ;  /* 0x005e400000077984 */ /* 0x000fe80000000800 */
[----:B------:R-:W1:Y:S01]  /*4690*/  LDS R24, [R0+0x5ea8] ;  /* 0x005ea80000187984 */ /* 0x000e620000000800 */
[-C--:B0-----:R-:W-:Y:S02]  /*46a0*/  VIADDMNMX R3, R27, R20.reuse, R3, PT ;  /* 0x000000141b037246 */ /* 0x081fe40003800103 */
[----:B------:R-:W-:-:S02]  /*46b0*/  VIADDMNMX R22, R29, R20, R22, PT ;  /* 0x000000141d167246 */ /* 0x000fc40003800116 */
[-C--:B--2---:R-:W-:Y:S02]  /*46c0*/  VIADDMNMX R5, R27, R18.reuse, R5, PT ;  /* 0x000000121b057246 */ /* 0x084fe40003800105 */
[CC--:B------:R-:W-:Y:S02]  /*46d0*/  VIADDMNMX R9, R4.reuse, R18.reuse, R9, PT ;  /* 0x0000001204097246 */ /* 0x0c0fe40003800109 */
[----:B------:R-:W-:Y:S02]  /*46e0*/  VIADDMNMX R26, R29, R18, R26, PT ;  /* 0x000000121d1a7246 */ /* 0x000fe4000380011a */
[----:B------:R-:W-:Y:S02]  /*46f0*/  VIADDMNMX R4, R4, R20, R11, PT ;  /* 0x0000001404047246 */ /* 0x000fe4000380010b */
[C---:B------:R-:W-:Y:S02]  /*4700*/  VIADDMNMX R27, R28.reuse, R21, R3, PT ;  /* 0x000000151c1b7246 */ /* 0x040fe40003800103 */
[----:B------:R-:W-:-:S02]  /*4710*/  VIADDMNMX R11, R28, R25, R6, PT ;  /* 0x000000191c0b7246 */ /* 0x000fc40003800106 */
[-C--:B-1----:R-:W-:Y:S02]  /*4720*/  VIADDMNMX R3, R24, R25.reuse, R10, PT ;  /* 0x0000001918037246 */ /* 0x082fe4000380010a */
[C---:B------:R-:W-:Y:S02]  /*4730*/  VIADDMNMX R25, R7.reuse, R25, R8, PT ;  /* 0x0000001907197246 */ /* 0x040fe40003800108 */
[-C--:B------:R-:W-:Y:S02]  /*4740*/  VIADDMNMX R5, R28, R19.reuse, R5, PT ;  /* 0x000000131c057246 */ /* 0x080fe40003800105 */
[CC--:B------:R-:W-:Y:S02]  /*4750*/  VIADDMNMX R23, R24.reuse, R19.reuse, R26, PT ;  /* 0x0000001318177246 */ /* 0x0c0fe4000380011a */
[----:B------:R-:W-:Y:S02]  /*4760*/  VIADDMNMX R9, R7, R19, R9, PT ;  /* 0x0000001307097246 */ /* 0x000fe40003800109 */
[----:B------:R-:W-:-:S02]  /*4770*/  VIADDMNMX R29, R24, R21, R22, PT ;  /* 0x00000015181d7246 */ /* 0x000fc40003800116 */
[----:B------:R-:W-:Y:S01]  /*4780*/  VIADDMNMX R7, R7, R21, R4, PT ;  /* 0x0000001507077246 */ /* 0x000fe20003800104 */
[----:B------:R-:W-:Y:S04]  /*4790*/  STG.E desc[UR4][R16.64], R11 ;  /* 0x0000000b10007986 */ /* 0x000fe8000c101904 */
[----:B------:R-:W-:Y:S04]  /*47a0*/  STG.E desc[UR4][R16.64+0x68], R25 ;  /* 0x0000681910007986 */ /* 0x000fe8000c101904 */
[----:B------:R-:W-:Y:S04]  /*47b0*/  STG.E desc[UR4][R16.64+0xd0], R3 ;  /* 0x0000d00310007986 */ /* 0x000fe8000c101904 */
[----:B------:R-:W-:Y:S04]  /*47c0*/  STG.E desc[UR4][R14.64], R5 ;  /* 0x000000050e007986 */ /* 0x000fe8000c101904 */
[----:B------:R-:W-:Y:S04]  /*47d0*/  STG.E desc[UR4][R14.64+0x68], R9 ;  /* 0x000068090e007986 */ /* 0x000fe8000c101904 */
[----:B------:R-:W-:Y:S04]  /*47e0*/  STG.E desc[UR4][R14.64+0xd0], R23 ;  /* 0x0000d0170e007986 */ /* 0x000fe8000c101904 */
[----:B------:R-:W-:Y:S04]  /*47f0*/  STG.E desc[UR4][R12.64], R27 ;  /* 0x0000001b0c007986 */ /* 0x000fe8000c101904 */
[----:B------:R-:W-:Y:S04]  /*4800*/  STG.E desc[UR4][R12.64+0x68], R7 ;  /* 0x000068070c007986 */ /* 0x000fe8000c101904 */
[----:B------:R-:W-:Y:S01]  /*4810*/  STG.E desc[UR4][R12.64+0xd0], R29 ;  /* 0x0000d01d0c007986 */ /* 0x000fe2000c101904 */
[----:B------:R-:W-:Y:S05]  /*4820*/  EXIT ;  /* 0x000000000000794d */ /* 0x000fea0003800000 */
.L_x_0:
[----:B------:R-:W-:-:S00]  /*4830*/  BRA `(.L_x_0) ;  /* 0xfffffffc00fc7947 */ /* 0x000fc0000383ffff */
[----:B------:R-:W-:-:S00]  /*4840*/  NOP ;  /* 0x0000000000007918 */ /* 0x000fc00000000000 */
        /* <DEDUP_REMOVED lines=11> */
.L_x_4:


//--------------------- .text._Z17phase2_kernel_colPiii --------------------------
	.section	.text._Z17phase2_kernel_colPiii,"ax",@progbits
	.align	128
        .global         _Z17phase2_kernel_colPiii
        .type           _Z17phase2_kernel_colPiii,@function
        .size           _Z17phase2_kernel_colPiii,(.L_x_5 - _Z17phase2_kernel_colPiii)
        .other          _Z17phase2_kernel_colPiii,@"STO_CUDA_ENTRY STV_DEFAULT"
_Z17phase2_kernel_colPiii:
.text._Z17phase2_kernel_colPiii:
[----:B------:R-:W-:Y:S01]  /*0000*/  LDC R1, c[0x0][0x37c] ;  /* 0x0000df00ff017b82 */ /* 0x000fe20000000800 */
[----:B------:R-:W0:Y:S07]  /*0010*/  S2R R8, SR_TID.X ;  /* 0x0000000000087919 */ /* 0x000e2e0000002100 */
[----:B------:R-:W0:Y:S01]  /*0020*/  LDC.64 R4, c[0x0][0x388] ;  /* 0x0000e200ff047b82 */ /* 0x000e220000000a00 */
[----:B------:R-:W1:Y:S01]  /*0030*/  LDCU.64 UR4, c[0x0][0x358] ;  /* 0x00006b00ff0477ac */ /* 0x000e620008000a00 */
[----:B------:R-:W2:Y:S01]  /*0040*/  S2R R18, SR_TID.Y ;  /* 0x0000000000127919 */ /* 0x000ea20000002200 */
[----:B------:R-:W3:Y:S05]  /*0050*/  S2R R9, SR_CTAID.X ;  /* 0x0000000000097919 */ /* 0x000eea0000002500 */
[----:B------:R-:W4:Y:S01]  /*0060*/  LDC.64 R2, c[0x0][0x380] ;  /* 0x0000e000ff027b82 */ /* 0x000f220000000a00 */
[----:B0-----:R-:W-:-:S02]  /*0070*/  IMAD R11, R5, 0x4e, R8 ;  /* 0x0000004e050b7824 */ /* 0x001fc400078e0208 */
[--C-:B--2---:R-:W-:Y:S02]  /*0080*/  IMAD R5, R5, 0x4e, R18.reuse ;  /* 0x0000004e05057824 */ /* 0x104fe400078e0212 */
[----:B---3--:R-:W-:Y:S02]  /*0090*/  IMAD R9, R9, 0x4e, R18 ;  /* 0x0000004e09097824 */ /* 0x008fe400078e0212 */
[-CC-:B------:R-:W-:Y:S02]  /*00a0*/  IMAD R21, R5, R4.reuse, R11.reuse ;  /* 0x0000000405157224 */ /* 0x180fe400078e020b */
[----:B------:R-:W-:Y:S02]  /*00b0*/  IMAD R7, R9, R4, R11 ;  /* 0x0000000409077224 */ /* 0x000fe400078e020b */
[----:B----4-:R-:W-:-:S04]  /*00c0*/  IMAD.WIDE R20, R21, 0x4, R2 ;  /* 0x0000000415147825 */ /* 0x010fc800078e0202 */
[----:B------:R-:W-:Y:S01]  /*00d0*/  IMAD.WIDE R6, R7, 0x4, R2 ;  /* 0x0000000407067825 */ /* 0x000fe200078e0202 */
[----:B-1----:R-:W2:Y:S04]  /*00e0*/  LDG.E R0, desc[UR4][R20.64] ;  /* 0x0000000414007981 */ /* 0x002ea8000c1e1900 */
[----:B------:R-:W3:Y:S01]  /*00f0*/  LDG.E R13, desc[UR4][R6.64] ;  /* 0x00000004060d7981 */ /* 0x000ee2000c1e1900 */
[----:B------:R-:W-:Y:S01]  /*0100*/  MOV R19, 0x400 ;  /* 0x0000040000137802 */ /* 0x000fe20000000f00 */
[C---:B------:R-:W-:Y:S01]  /*0110*/  VIADD R12, R5.reuse, 0x1a ;  /* 0x0000001a050c7836 */ /* 0x040fe20000000000 */
[----:B------:R-:W0:Y:S01]  /*0120*/  S2R R15, SR_CgaCtaId ;  /* 0x00000000000f7919 */ /* 0x000e220000008800 */
[----:B------:R-:W-:Y:S02]  /*0130*/  VIADD R14, R5, 0x34 ;  /* 0x00000034050e7836 */ /* 0x000fe40000000000 */
[----:B------:R-:W-:Y:S01]  /*0140*/  VIADD R10, R19, 0x5f10 ;  /* 0x00005f10130a7836 */ /* 0x000fe20000000000 */
[----:B------:R-:W4:Y:S01]  /*0150*/  LDG.E R17, desc[UR4][R20.64+0xd0] ;  /* 0x0000d00414117981 */ /* 0x000f22000c1e1900 */
[----:B------:R-:W-:-:S02]  /*0160*/  VIADD R5, R9, 0x1a ;  /* 0x0000001a09057836 */ /* 0x000fc40000000000 */
[----:B------:R-:W-:Y:S02]  /*0170*/  VIADD R16, R9, 0x34 ;  /* 0x0000003409107836 */ /* 0x000fe40000000000 */
[-CC-:B------:R-:W-:Y:S02]  /*0180*/  IMAD R23, R14, R4.reuse, R11.reuse ;  /* 0x000000040e177224 */ /* 0x180fe400078e020b */
[-CC-:B------:R-:W-:Y:S02]  /*0190*/  IMAD R5, R5, R4.reuse, R11.reuse ;  /* 0x0000000405057224 */ /* 0x180fe400078e020b */
[----:B------:R-:W-:Y:S02]  /*01a0*/  IMAD R25, R16, R4, R11 ;  /* 0x0000000410197224 */ /* 0x000fe400078e020b */
[----:B------:R-:W5:Y:S04]  /*01b0*/  LDG.E R16, desc[UR4][R20.64+0x68] ;  /* 0x0000680414107981 */ /* 0x000f68000c1e1900 */
[----:B------:R-:W4:Y:S01]  /*01c0*/  LDG.E R21, desc[UR4][R6.64+0xd0] ;  /* 0x0000d00406157981 */ /* 0x000f22000c1e1900 */
[----:B0-----:R-:W-:-:S02]  /*01d0*/  LEA R19, R15, R19, 0x18 ;  /* 0x000000130f137211 */ /* 0x001fc400078ec0ff */
[----:B------:R-:W-:Y:S01]  /*01e0*/  LEA R9, R15, R10, 0x18 ;  /* 0x0000000a0f097211 */ /* 0x000fe200078ec0ff */
[----:B------:R-:W-:Y:S02]  /*01f0*/  IMAD R15, R12, R4, R11 ;  /* 0x000000040c0f7224 */ /* 0x000fe400078e020b */
[----:B------:R-:W-:-:S04]  /*0200*/  IMAD.WIDE R4, R5, 0x4, R2 ;  /* 0x0000000405047825 */ /* 0x000fc800078e0202 */
[--C-:B------:R-:W-:Y:S01]  /*0210*/  IMAD.WIDE R14, R15, 0x4, R2.reuse ;  /* 0x000000040f0e7825 */ /* 0x100fe200078e0202 */
[----:B------:R-:W4:Y:S03]  /*0220*/  LDG.E R20, desc[UR4][R4.64] ;  /* 0x0000000404147981 */ /* 0x000f26000c1e1900 */
[--C-:B------:R-:W-:Y:S01]  /*0230*/  IMAD.WIDE R10, R23, 0x4, R2.reuse ;  /* 0x00000004170a7825 */ /* 0x100fe200078e0202 */
[----:B------:R-:W4:Y:S03]  /*0240*/  LDG.E R22, desc[UR4][R14.64] ;  /* 0x000000040e167981 */ /* 0x000f26000c1e1900 */
[----:B------:R-:W-:Y:S01]  /*0250*/  IMAD.WIDE R2, R25, 0x4, R2 ;  /* 0x0000000419027825 */ /* 0x000fe200078e0202 */
[----:B------:R-:W4:Y:S04]  /*0260*/  LDG.E R24, desc[UR4][R4.64+0x68] ;  /* 0x0000680404187981 */ /* 0x000f28000c1e1900 */
[----:B------:R-:W4:Y:S01]  /*0270*/  LDG.E R25, desc[UR4][R6.64+0x68] ;  /* 0x0000680406197981 */ /* 0x000f22000c1e1900 */
[----:B------:R-:W-:-:S02]  /*0280*/  IMAD R12, R8, 0x4, R19 ;  /* 0x00000004080c7824 */ /* 0x000fc400078e0213 */
[C---:B------:R-:W-:Y:S01]  /*0290*/  IMAD R9, R18.reuse, 0x138, R9 ;  /* 0x0000013812097824 */ /* 0x040fe200078e0209 */
[----:B------:R-:W4:Y:S01]  /*02a0*/  LDG.E R19, desc[UR4][R14.64+0x68] ;  /* 0x000068040e137981 */ /* 0x000f22000c1e1900 */
[----:B------:R-:W-:Y:S02]  /*02b0*/  IMAD R18, R18, 0x138, R12 ;  /* 0x0000013812127824 */ /* 0x000fe400078e020c */
[----:B------:R-:W-:Y:S01]  /*02c0*/  IMAD R8, R8, 0x4, R9 ;  /* 0x0000000408087824 */ /* 0x000fe200078e0209 */
[----:B------:R-:W4:Y:S04]  /*02d0*/  LDG.E R23, desc[UR4][R14.64+0xd0] ;  /* 0x0000d0040e177981 */ /* 0x000f28000c1e1900 */
[----:B------:R-:W4:Y:S04]  /*02e0*/  LDG.E R29, desc[UR4][R10.64] ;  /* 0x000000040a1d7981 */ /* 0x000f28000c1e1900 */
[----:B------:R-:W4:Y:S04]  /*02f0*/  LDG.E R27, desc[UR4][R10.64+0x68] ;  /* 0x000068040a1b7981 */ /* 0x000f28000c1e1900 */
[----:B------:R-:W4:Y:S04]  /*0300*/  LDG.E R15, desc[UR4][R4.64+0xd0] ;  /* 0x0000d004040f7981 */ /* 0x000f28000c1e1900 */
[----:B------:R-:W4:Y:S04]  /*0310*/  LDG.E R14, desc[UR4][R2.64] ;  /* 0x00000004020e7981 */ /* 0x000f28000c1e1900 */
[----:B------:R-:W4:Y:S04]  /*0320*/  LDG.E R26, desc[UR4][R2.64+0x68] ;  /* 0x00006804021a7981 */ /* 0x000f28000c1e1900 */
[----:B------:R-:W4:Y:S04]  /*0330*/  LDG.E R28, desc[UR4][R10.64+0xd0] ;  /* 0x0000d0040a1c7981 */ /* 0x000f28000c1e1900 */
[----:B--2---:R-:W-:Y:S04]  /*0340*/  STS [R18], R0 ;  /* 0x0000000012007388 */ /* 0x004fe80000000800 */
[----:B---3--:R0:W-:Y:S04]  /*0350*/  STS [R8], R13 ;  /* 0x0000000d08007388 */ /* 0x0081e80000000800 */
[----:B0-----:R-:W2:Y:S04]  /*0360*/  LDG.E R13, desc[UR4][R2.64+0xd0] ;  /* 0x0000d004020d7981 */ /* 0x001ea8000c1e1900 */
[----:B-----5:R-:W-:Y:S04]  /*0370*/  STS [R18+0x68], R16 ;  /* 0x0000681012007388 */ /* 0x020fe80000000800 */
[----:B----4-:R-:W-:Y:S04]  /*0380*/  STS [R8+0x68], R25 ;  /* 0x0000681908007388 */ /* 0x010fe80000000800 */
[----:B------:R-:W-:Y:S04]  /*0390*/  STS [R18+0xd0], R17 ;  /* 0x0000d01112007388 */ /* 0x000fe80000000800 */
        /* <DEDUP_REMOVED lines=12> */
[----:B--2---:R-:W-:Y:S01]  /*0460*/  STS [R8+0x4030], R13 ;  /* 0x0040300d08007388 */ /* 0x004fe20000000800 */
[----:B------:R-:W-:Y:S06]  /*0470*/  BAR.SYNC.DEFER_BLOCKING 0x0 ;  /* 0x0000000000007b1d */ /* 0x000fec0000010000 */
[----:B------:R-:W-:Y:S04]  /*0480*/  LDS R0, [R8] ;  /* 0x0000000008007984 */ /* 0x000fe80000000800 */
[----:B------:R-:W-:Y:S04]  /*0490*/  LDS R11, [R9] ;  /* 0x00000000090b7984 */ /* 0x000fe80000000800 */
[----:B------:R-:W0:Y:S04]  /*04a0*/  LDS R23, [R12] ;  /* 0x000000000c177984 */ /* 0x000e280000000800 */
[----:B------:R-:W-:Y:S04]  /*04b0*/  LDS R15, [R8+0x2080] ;  /* 0x00208000080f7984 */ /* 0x000fe80000000800 */
[----:B------:R-:W-:Y:S01]  /*04c0*/  LDS R22, [R8+0x2018] ;  /* 0x0020180008167984 */ /* 0x000fe20000000800 */
[----:B0-----:R-:W-:-:S03]  /*04d0*/  VIADDMNMX R19, R23, R11, R0, PT ;  /* 0x0000000b17137246 */ /* 0x001fc60003800100 */
[----:B------:R-:W-:Y:S04]  /*04e0*/  LDS R11, [R8+0xd0] ;  /* 0x0000d000080b7984 */ /* 0x000fe80000000800 */
[----:B------:R-:W-:Y:S04]  /*04f0*/  STS [R8], R19 ;  /* 0x0000001308007388 */ /* 0x000fe80000000800 */
[----:B------:R-:W-:Y:S04]  /*0500*/  LDS R17, [R9] ;  /* 0x0000000009117984 */ /* 0x000fe80000000800 */
[----:B------:R-:W0:Y:S04]  /*0510*/  LDS R14, [R12+0xd0] ;  /* 0x0000d0000c0e7984 */ /* 0x000e280000000800 */
[----:B------:R-:W-:Y:S04]  /*0520*/  LDS R18, [R12+0x68] ;  /* 0x000068000c127984 */ /* 0x000fe80000000800 */
[----:B------:R-:W-:Y:S01]  /*0530*/  LDS R0, [R8+0x1fb0] ;  /* 0x001fb00008007984 */ /* 0x000fe20000000800 */
[----:B0-----:R-:W-:-:S05]  /*0540*/  VIADDMNMX R11, R14, R17, R11, PT ;  /* 0x000000110e0b7246 */ /* 0x001fca000380010b */
[----:B------:R-:W-:Y:S04]  /*0550*/  STS [R8+0xd0], R11 ;  /* 0x0000d00b08007388 */ /* 0x000fe80000000800 */
[----:B------:R-:W0:Y:S02]  /*0560*/  LDS R25, [R9+0x1fb0] ;  /* 0x001fb00009197984 */ /* 0x000e240000000800 */
[----:B0-----:R-:W-:Y:S02]  /*0570*/  VIADDMNMX R25, R23, R25, R0, PT ;  /* 0x0000001917197246 */ /* 0x001fe40003800100 */
[----:B------:R-:W-:Y:S04]  /*0580*/  LDS R0, [R8+0x3f60] ;  /* 0x003f600008007984 */ /* 0x000fe80000000800 */
[----:B------:R-:W-:Y:S04]  /*0590*/  STS [R8+0x1fb0], R25 ;  /* 0x001fb01908007388 */ /* 0x000fe80000000800 */
[----:B------:R-:W0:Y:S02]  /*05a0*/  LDS R13, [R9+0x1fb0] ;  /* 0x001fb000090d7984 */ /* 0x000e240000000800 */
[----:B0-----:R-:W-:-:S05]  /*05b0*/  VIADDMNMX R15, R14, R13, R15, PT ;  /* 0x0000000d0e0f7246 */ /* 0x001fca000380010f */
[----:B------:R-:W-:Y:S04]  /*05c0*/  STS [R8+0x2080], R15 ;  /* 0x0020800f08007388 */ /* 0x000fe80000000800 */
[----:B------:R-:W0:Y:S02]  /*05d0*/  LDS R10, [R9+0x3f60] ;  /* 0x003f6000090a7984 */ /* 0x000e240000000800 */
[----:B0-----:R-:W-:-:S05]  /*05e0*/  VIADDMNMX R23, R23, R10, R0, PT ;  /* 0x0000000a17177246 */ /* 0x001fca0003800100 */
[----:B------:R-:W-:Y:S04]  /*05f0*/  STS [R8+0x3f60], R23 ;  /* 0x003f601708007388 */ /* 0x000fe80000000800 */
[----:B------:R-:W-:Y:S04]  /*0600*/  LDS R0, [R9+0x4] ;  /* 0x0000040009007984 */ /* 0x000fe80000000800 */
[----:B------:R-:W0:Y:S04]  /*0610*/  LDS R20, [R12+0x138] ;  /* 0x000138000c147984 */ /* 0x000e280000000800 */
[----:B------:R-:W-:Y:S01]  /*0620*/  LDS R27, [R9+0x3f60] ;  /* 0x003f6000091b7984 */ /* 0x000fe20000000800 */
[----:B0-----:R-:W-:-:S03]  /*0630*/  VIADDMNMX R19, R20, R0, R19, PT ;  /* 0x0000000014137246 */ /* 0x001fc60003800113 */
[----:B------:R-:W0:Y:S04]  /*0640*/  LDS R0, [R8+0x68] ;  /* 0x0000680008007984 */ /* 0x000e280000000800 */
[----:B------:R-:W-:Y:S04]  /*0650*/  STS [R8], R19 ;  /* 0x0000001308007388 */ /* 0x000fe80000000800 */
[----:B------:R-:W-:Y:S04]  /*0660*/  LDS R16, [R9+0x4] ;  /* 0x0000040009107984 */ /* 0x000fe80000000800 */
[----:B------:R-:W1:Y:S01]  /*0670*/  LDS R21, [R12+0x1a0] ;  /* 0x0001a0000c157984 */ /* 0x000e620000000800 */
[----:B0-----:R-:W-:-:S04]  /*0680*/  VIADDMNMX R17, R18, R17, R0, PT ;  /* 0x0000001112117246 */ /* 0x001fc80003800100 */
[----:B-1----:R-:W-:-:S05]  /*0690*/  VIADDMNMX R17, R21, R16, R17, PT ;  /* 0x0000001015117246 */ /* 0x002fca0003800111 */
[----:B------:R-:W-:Y:S04]  /*06a0*/  STS [R8+0x68], R17 ;  /* 0x0000681108007388 */ /* 0x000fe80000000800 */
[----:B------:R-:W0:Y:S02]  /*06b0*/  LDS R0, [R9+0x1fb4] ;  /* 0x001fb40009007984 */ /* 0x000e240000000800 */
[----:B0-----:R-:W-:Y:S02]  /*06c0*/  VIADDMNMX R25, R20, R0, R25, PT ;  /* 0x0000000014197246 */ /* 0x001fe40003800119 */
[----:B------:R-:W-:Y:S04]  /*06d0*/  LDS R0, [R12+0x208] ;  /* 0x000208000c007984 */ /* 0x000fe80000000800 */
[----:B------:R-:W-:Y:S04]  /*06e0*/  STS [R8+0x1fb0], R25 ;  /* 0x001fb01908007388 */ /* 0x000fe80000000800 */
[----:B------:R-:W0:Y:S01]  /*06f0*/  LDS R10, [R9+0x1fb4] ;  /* 0x001fb400090a7984 */ /* 0x000e220000000800 */
[----:B------:R-:W-:-:S03]  /*0700*/  VIADDMNMX R13, R18, R13, R22, PT ;  /* 0x0000000d120d7246 */ /* 0x000fc60003800116 */
[----:B------:R-:W1:Y:S01]  /*0710*/  LDS R22, [R8+0x3fc8] ;  /* 0x003fc80008167984 */ /* 0x000e620000000800 */
[----:B0-----:R-:W-:-:S05]  /*0720*/  VIADDMNMX R13, R21, R10, R13, PT ;  /* 0x0000000a150d7246 */ /* 0x001fca000380010d */
[----:B------:R-:W-:Y:S04]  /*0730*/  STS [R8+0x2018], R13 ;  /* 0x0020180d08007388 */ /* 0x000fe80000000800 */
[----:B------:R-:W0:Y:S01]  /*0740*/  LDS R24, [R9+0x3f64] ;  /* 0x003f640009187984 */ /* 0x000e220000000800 */
[----:B-1----:R-:W-:-:S03]  /*0750*/  VIADDMNMX R22, R18, R27, R22, PT ;  /* 0x0000001b12167246 */ /* 0x002fc60003800116 */
[----:B------:R-:W1:Y:S01]  /*0760*/  LDS R18, [R8+0x4030] ;  /* 0x0040300008127984 */ /* 0x000e620000000800 */
[----:B0-----:R-:W-:-:S05]  /*0770*/  VIADDMNMX R23, R20, R24, R23, PT ;  /* 0x0000001814177246 */ /* 0x001fca0003800117 */
[----:B------:R-:W-:Y:S04]  /*0780*/  STS [R8+0x3f60], R23 ;  /* 0x003f601708007388 */ /* 0x000fe80000000800 */
[----:B------:R-:W0:Y:S01]  /*0790*/  LDS R20, [R9+0x3f64] ;  /* 0x003f640009147984 */ /* 0x000e220000000800 */
[----:B-1----:R-:W-:Y:S02]  /*07a0*/  VIADDMNMX R27, R14, R27, R18, PT ;  /* 0x0000001b0e1b7246 */ /* 0x002fe40003800112 */
[-C--:B0-----:R-:W-:Y:S02]  /*07b0*/  VIADDMNMX R21, R21, R20.reuse, R22, PT ;  /* 0x0000001415157246 */ /* 0x081fe40003800116 */
[----:B------:R-:W-:-:S03]  /*07c0*/  VIADDMNMX R27, R0, R20, R27, PT ;  /* 0x00000014001b7246 */ /* 0x000fc6000380011b */
[----:B------:R-:W-:Y:S04]  /*07d0*/  STS [R8+0x3fc8], R21 ;  /* 0x003fc81508007388 */ /* 0x000fe80000000800 */
[----:B------:R-:W-:Y:S04]  /*07e0*/  STS [R8+0x4030], R27 ;  /* 0x0040301b08007388 */ /* 0x000fe80000000800 */
[----:B------:R-:W-:Y:S04]  /*07f0*/  LDS R14, [R9+0x8] ;  /* 0x00000800090e7984 */ /* 0x000fe80000000800 */
[----:B------:R-:W0:Y:S02]  /*0800*/  LDS R18, [R12+0x270] ;  /* 0x000270000c127984 */ /* 0x000e240000000800 */
[----:B0-----:R-:W-:-:S05]  /*0810*/  VIADDMNMX R19, R18, R14, R19, PT ;  /* 0x0000000e12137246 */ /* 0x001fca0003800113 */
[----:B------:R-:W-:Y:S04]  /*0820*/  STS [R8], R19 ;  /* 0x0000001308007388 */ /* 0x000fe80000000800 */
[----:B------:R-:W0:Y:S04]  /*0830*/  LDS R14, [R9+0x1fb8] ;  /* 0x001fb800090e7984 */ /* 0x000e280000000800 */
[----:B------:R-:W-:Y:S04]  /*0840*/  LDS R29, [R9+0x8] ;  /* 0x00000800091d7984 */ /* 0x000fe80000000800 */
[----:B------:R-:W-:Y:S01]  /*0850*/  LDS R24, [R12+0x2d8] ;  /* 0x0002d8000c187984 */ /* 0x000fe20000000800 */
[----:B0-----:R-:W-:-:S03]  /*0860*/  VIADDMNMX R25, R18, R14, R25, PT ;  /* 0x0000000e12197246 */ /* 0x001fc60003800119 */
[----:B------:R-:W-:Y:S04]  /*0870*/  LDS R14, [R12+0x340] ;  /* 0x000340000c0e7984 */ /* 0x000fe80000000800 */
[----:B------:R-:W-:Y:S04]  /*0880*/  STS [R8+0x1fb0], R25 ;  /* 0x001fb01908007388 */ /* 0x000fe80000000800 */
[----:B------:R-:W0:Y:S02]  /*0890*/  LDS R20, [R9+0x3f68] ;  /* 0x003f680009147984 */ /* 0x000e240000000800 */
[----:B0-----:R-:W-:-:S02]  /*08a0*/  VIADDMNMX R23, R18, R20, R23, PT ;  /* 0x0000001412177246 */ /* 0x001fc40003800117 */
[C---:B------:R-:W-:Y:S02]  /*08b0*/  VIADDMNMX R18, R0.reuse, R16, R11, PT ;  /* 0x0000001000127246 */ /* 0x040fe4000380010b */
[----:B------:R-:W-:Y:S04]  /*08c0*/  LDS R11, [R9+0x1fb8] ;  /* 0x001fb800090b7984 */ /* 0x000fe80000000800 */
[----:B------:R-:W-:Y:S04]  /*08d0*/  STS [R8+0x3f60], R23 ;  /* 0x003f601708007388 */ /* 0x000fe80000000800 */
[----:B------:R-:W-:Y:S04]  /*08e0*/  LDS R16, [R9+0xc] ;  /* 0x00000c0009107984 */ /* 0x000fe80000000800 */
[----:B------:R-:W0:Y:S01]  /*08f0*/  LDS R20, [R12+0x3a8] ;  /* 0x0003a8000c147984 */ /* 0x000e220000000800 */
[----:B------:R-:W-:-:S03]  /*0900*/  VIADDMNMX R0, R0, R10, R15, PT ;  /* 0x0000000a00007246 */ /* 0x000fc6000380010f */
[----:B------:R-:W-:Y:S01]  /*0910*/  LDS R22, [R9+0x3f68] ;  /* 0x003f680009167984 */ /* 0x000fe20000000800 */
[----:B0-----:R-:W-:-:S05]  /*0920*/  VIADDMNMX R19, R20, R16, R19, PT ;  /* 0x0000001014137246 */ /* 0x001fca0003800113 */
[----:B------:R-:W-:Y:S04]  /*0930*/  STS [R8], R19 ;  /* 0x0000001308007388 */ /* 0x000fe80000000800 */
[----:B------:R-:W-:Y:S04]  /*0940*/  LDS R15, [R9+0xc] ;  /* 0x00000c00090f7984 */ /* 0x000fe80000000800 */
[----:B------:R-:W0:Y:S01]  /*0950*/  LDS R16, [R12+0x478] ;  /* 0x000478000c107984 */ /* 0x000e220000000800 */
[-C--:B------:R-:W-:Y:S02]  /*0960*/  VIADDMNMX R18, R14, R29.reuse, R18, PT ;  /* 0x0000001d0e127246 */ /* 0x080fe40003800112 */
[----:B------:R-:W-:-:S02]  /*0970*/  VIADDMNMX R10, R24, R29, R17, PT ;  /* 0x0000001d180a7246 */ /* 0x000fc40003800111 */
[-C--:B------:R-:W-:Y:S02]  /*0980*/  VIADDMNMX R13, R24, R11.reuse, R13, PT ;  /* 0x0000000b180d7246 */ /* 0x080fe4000380010d */
[----:B------:R-:W-:Y:S02]  /*0990*/  VIADDMNMX R11, R14, R11, R0, PT ;  /* 0x0000000b0e0b7246 */ /* 0x000fe40003800100 */
[----:B0-----:R-:W-:Y:S02]  /*09a0*/  VIADDMNMX R17, R16, R15, R18, PT ;  /* 0x0000000f10117246 */ /* 0x001fe40003800112 */
[----:B------:R-:W-:Y:S04]  /*09b0*/  LDS R18, [R12+0x410] ;  /* 0x000410000c127984 */ /* 0x000fe80000000800 */
[----:B------:R-:W-:Y:S04]  /*09c0*/  STS [R8+0xd0], R17 ;  /* 0x0000d01108007388 */ /* 0x000fe80000000800 */
[----:B------:R-:W0:Y:S02]  /*09d0*/  LDS R0, [R9+0x1fbc] ;  /* 0x001fbc0009007984 */ /* 0x000e240000000800 */
[----:B0-----:R-:W-:-:S05]  /*09e0*/  VIADDMNMX R25, R20, R0, R25, PT ;  /* 0x0000000014197246 */ /* 0x001fca0003800119 */
[----:B------:R-:W-:Y:S04]  /*09f0*/  STS [R8+0x1fb0], R25 ;  /* 0x001fb01908007388 */ /* 0x000fe80000000800 */
[----:B------:R-:W0:Y:S01]  /*0a00*/  LDS R0, [R9+0x1fbc] ;  /* 0x001fbc0009007984 */ /* 0x000e220000000800 */
[----:B------:R-:W-:Y:S02]  /*0a10*/  VIADDMNMX R21, R24, R22, R21, PT ;  /* 0x0000001618157246 */ /* 0x000fe40003800115 */
[----:B0-----:R-:W-:-:S05]  /*0a20*/  VIADDMNMX R11, R16, R0, R11, PT ;  /* 0x00000000100b7246 */ /* 0x001fca000380010b */
[----:B------:R-:W-:Y:S04]  /*0a30*/  STS [R8+0x2080], R11 ;  /* 0x0020800b08007388 */ /* 0x000fe80000000800 */
[----:B------:R-:W0:Y:S02]  /*0a40*/  LDS R24, [R9+0x3f6c] ;  /* 0x003f6c0009187984 */ /* 0x000e240000000800 */
[----:B0-----:R-:W-:-:S05]  /*0a50*/  VIADDMNMX R23, R20, R24, R23, PT ;  /* 0x0000001814177246 */ /* 0x001fca0003800117 */
        /* <DEDUP_REMOVED lines=9> */
[----:B------:R-:W-:-:S04]  /*0af0*/  VIADDMNMX R15, R18, R15, R10, PT ;  /* 0x0000000f120f7246 */ /* 0x000fc8000380010a */
[----:B0-----:R-:W-:-:S05]  /*0b00*/  VIADDMNMX R15, R29, R14, R15, PT ;  /* 0x0000000e1d0f7246 */ /* 0x001fca000380010f */
[----:B------:R-:W-:Y:S04]  /*0b10*/  STS [R8+0x68], R15 ;  /* 0x0000680f08007388 */ /* 0x000fe80000000800 */
[----:B------:R-:W0:Y:S01]  /*0b20*/  LDS R10, [R9+0x1fc0] ;  /* 0x001fc000090a7984 */ /* 0x000e220000000800 */
[----:B------:R-:W-:-:S03]  /*0b30*/  VIADDMNMX R13, R18, R0, R13, PT ;  /* 0x00000000120d7246 */ /* 0x000fc6000380010d */
[----:B------:R-:W-:Y:S01]  /*0b40*/  LDS R0, [R12+0x5b0] ;  /* 0x0005b0000c007984 */ /* 0x000fe20000000800 */
        /* <DEDUP_REMOVED lines=9> */
[----:B------:R-:W0:Y:S01]  /*0be0*/  LDS R20, [R9+0x3f70] ;  /* 0x003f700009147984 */ /* 0x000e220000000800 */
[----:B------:R-:W-:Y:S02]  /*0bf0*/  VIADDMNMX R27, R16, R22, R27, PT ;  /* 0x00000016101b7246 */ /* 0x000fe4000380011b */
        /* <DEDUP_REMOVED lines=14> */
[----:B------:R-:W0:Y:S01]  /*0ce0*/  LDS R22, [R9+0x3f74] ;  /* 0x003f740009167984 */ /* 0x000e220000000800 */
[----:B------:R-:W-:-:S03]  /*0cf0*/  VIADDMNMX R17, R0, R14, R17, PT ;  /* 0x0000000e00117246 */ /* 0x000fc60003800111 */
[----:B------:R-:W-:Y:S01]  /*0d00*/  LDS R29, [R9+0x1fc4] ;  /* 0x001fc400091d7984 */ /* 0x000fe20000000800 */
        /* <DEDUP_REMOVED lines=12> */
[----:B------:R-:W-:Y:S01]  /*0dd0*/  LDS R18, [R12+0x7b8] ;  /* 0x0007b8000c127984 */ /* 0x000fe20000000800 */
[----:B------:R-:W-:Y:S02]  /*0de0*/  VIADDMNMX R15, R16, R29, R0, PT ;  /* 0x0000001d100f7246 */ /* 0x000fe40003800100 */
[----:B0-----:R-:W-:-:S05]  /*0df0*/  VIADDMNMX R17, R14, R11, R17, PT ;  /* 0x0000000b0e117246 */ /* 0x001fca0003800111 */
[----:B------:R-:W-:Y:S04]  /*0e00*/  STS [R8+0xd0], R17 ;  /* 0x0000d01108007388 */ /* 0x000fe80000000800 */
[----:B------:R-:W0:Y:S02]  /*0e10*/  LDS R0, [R9+0x1fc8] ;  /* 0x001fc80009007984 */ /* 0x000e240000000800 */
[----:B0-----:R-:W-:-:S05]  /*0e20*/  VIADDMNMX R25, R20, R0, R25, PT ;  /* 0x0000000014197246 */ /* 0x001fca0003800119 */
[----:B------:R-:W-:Y:S04]  /*0e30*/  STS [R8+0x1fb0], R25 ;  /* 0x001fb01908007388 */ /* 0x000fe80000000800 */
[----:B------:R-:W0:Y:S01]  /*0e40*/  LDS R0, [R9+0x1fc8] ;  /* 0x001fc80009007984 */ /* 0x000e220000000800 */
[C---:B------:R-:W-:Y:S02]  /*0e50*/  VIADDMNMX R13, R24.reuse, R29, R13, PT ;  /* 0x0000001d180d7246 */ /* 0x040fe4000380010d */
        /* <DEDUP_REMOVED lines=51> */
[----:B------:R-:W0:Y:S04]  /*1190*/  LDS R20, [R12+0xaf8] ;  /* 0x000af8000c147984 */ /* 0x000e280000000800 */
[----:B------:R-:W-:Y:S01]  /*11a0*/  LDS R22, [R9+0x3f80] ;  /* 0x003f800009167984 */ /* 0x000fe20000000800 */
[----:B0-----:R-:W-:-:S05]  /*11b0*/  VIADDMNMX R19, R20, R16, R19, PT ;  /* 0x0000001014137246 */ /* 0x001fca0003800113 */
[----:B------:R-:W-:Y:S04]  /*11c0*/  STS [R8], R19 ;  /* 0x0000001308007388 */ /* 0x000fe80000000800 */
[----:B------:R-:W-:Y:S04]  /*11d0*/  LDS R17, [R9+0x24] ;  /* 0x0000240009117984 */ /* 0x000fe80000000800 */
[----:B------:R-:W0:Y:S01]  /*11e0*/  LDS R16, [R12+0xbc8] ;  /* 0x000bc8000c107984 */ /* 0x000e220000000800 */
[----:B------:R-:W-:Y:S02]  /*11f0*/  VIADDMNMX R0, R0, R10, R15, PT ;  /* 0x0000000a00007246 */ /* 0x000fe4000380010f */
[----:B------:R-:W-:-:S02]  /*1200*/  VIADDMNMX R15, R14, R18, R26, PT ;  /* 0x000000120e0f7246 */ /* 0x000fc4000380011a */
[----:B------:R-:W-:Y:S02]  /*1210*/  VIADDMNMX R10, R24, R18, R11, PT ;  /* 0x00000012180a7246 */ /* 0x000fe4000380010b */
        /* <DEDUP_REMOVED lines=54> */
[----:B------:R-:W0:Y:S04]  /*1580*/  LDS R27, [R9+0x3f8c] ;  /* 0x003f8c00091b7984 */ /* 0x000e280000000800 */
[----:B------:R-:W-:Y:S01]  /*1590*/  LDS R19, [R9+0x1fdc] ;  /* 0x001fdc0009137984 */ /* 0x000fe20000000800 */
[----:B0-----:R-:W-:-:S05]  /*15a0*/  VIADDMNMX R27, R18, R27, R21, PT ;  /* 0x0000001b121b7246 */ /* 0x001fca0003800115 */
[----:B------:R-:W-:Y:S04]  /*15b0*/  STS [R8+0x3f60], R27 ;  /* 0x003f601b08007388 */ /* 0x000fe80000000800 */
[----:B------:R-:W-:Y:S04]  /*15c0*/  LDS R21, [R9+0x30] ;  /* 0x0000300009157984 */ /* 0x000fe80000000800 */
[----:B------:R-:W0:Y:S01]  /*15d0*/  LDS R18, [R12+0xea0] ;  /* 0x000ea0000c127984 */ /* 0x000e220000000800 */
[C---:B------:R-:W-:Y:S02]  /*15e0*/  VIADDMNMX R24, R0.reuse, R14, R15, PT ;  /* 0x0000000e00187246 */ /* 0x040fe4000380010f */
[----:B------:R-:W-:Y:S01]  /*15f0*/  VIADDMNMX R0, R0, R10, R11, PT ;  /* 0x0000000a00007246 */ /* 0x000fe2000380010b */
[----:B------:R-:W-:Y:S01]  /*1600*/  LDS R14, [R9+0x3f8c] ;  /* 0x003f8c00090e7984 */ /* 0x000fe20000000800 */
[----:B0-----:R-:W-:-:S05]  /*1610*/  VIADDMNMX R21, R18, R21, R26, PT ;  /* 0x0000001512157246 */ /* 0x001fca000380011a */
[----:B------:R-:W-:Y:S04]  /*1620*/  STS [R8], R21 ;  /* 0x0000001508007388 */ /* 0x000fe80000000800 */
[----:B------:R-:W-:Y:S04]  /*1630*/  LDS R10, [R9+0x30] ;  /* 0x00003000090a7984 */ /* 0x000fe80000000800 */
[----:B------:R-:W0:Y:S01]  /*1640*/  LDS R15, [R12+0xf70] ;  /* 0x000f70000c0f7984 */ /* 0x000e220000000800 */
[-C--:B------:R-:W-:Y:S02]  /*1650*/  VIADDMNMX R11, R20, R16.reuse, R24, PT ;  /* 0x00000010140b7246 */ /* 0x080fe40003800118 */
[----:B------:R-:W-:-:S02]  /*1660*/  VIADDMNMX R17, R22, R16, R17, PT ;  /* 0x0000001016117246 */ /* 0x000fc40003800111 */
[-C--:B------:R-:W-:Y:S01]  /*1670*/  VIADDMNMX R13, R22, R19.reuse, R13, PT ;  /* 0x00000013160d7246 */ /* 0x080fe2000380010d */
        /* <DEDUP_REMOVED lines=16> */
[----:B------:R-:W-:Y:S02]  /*1780*/  VIADDMNMX R20, R20, R14, R29, PT ;  /* 0x0000000e14147246 */ /* 0x000fe4000380011d */
[----:B0-----:R-:W-:-:S02]  /*1790*/  VIADDMNMX R21, R18, R22, R21, PT ;  /* 0x0000001612157246 */ /* 0x001fc40003800115 */
[----:B------:R-:W-:Y:S04]  /*17a0*/  LDS R22, [R9+0x3f90] ;  /* 0x003f900009167984 */ /* 0x000fe80000000800 */
        /* <DEDUP_REMOVED lines=35> */
[----:B------:R-:W-:Y:S02]  /*19e0*/  VIADDMNMX R14, R0, R14, R11, PT ;  /* 0x0000000e000e7246 */ /* 0x000fe4000380010b */
[----:B0-----:R-:W-:-:S02]  /*19f0*/  VIADDMNMX R21, R20, R21, R27, PT ;  /* 0x0000001514157246 */ /* 0x001fc4000380011b */
[----:B------:R-:W-:Y:S04]  /*1a00*/  LDS R27, [R9+0x1fe8] ;  /* 0x001fe800091b7984 */ /* 0x000fe80000000800 */
[----:B------:R-:W-:Y:S04]  /*1a10*/  STS [R8+0x3f60], R21 ;  /* 0x003f601508007388 */ /* 0x000fe80000000800 */
[----:B------:R-:W-:Y:S04]  /*1a20*/  LDS R11, [R9+0x3c] ;  /* 0x00003c00090b7984 */ /* 0x000fe80000000800 */
[----:B------:R-:W0:Y:S01]  /*1a30*/  LDS R20, [R12+0x1248] ;  /* 0x001248000c147984 */ /* 0x000e220000000800 */
[----:B------:R-:W-:-:S02]  /*1a40*/  VIADDMNMX R24, R0, R10, R19, PT ;  /* 0x0000000a00187246 */ /* 0x000fc40003800113 */
[----:B0-----:R-:W-:Y:S02]  /*1a50*/  VIADDMNMX R11, R20, R11, R18, PT ;  /* 0x0000000b140b7246 */ /* 0x001fe40003800112 */
[----:B------:R-:W-:Y:S04]  /*1a60*/  LDS R18, [R9+0x3f98] ;  /* 0x003f980009127984 */ /* 0x000fe80000000800 */
[----:B------:R-:W-:Y:S04]  /*1a70*/  STS [R8], R11 ;  /* 0x0000000b08007388 */ /* 0x000fe80000000800 */
[----:B------:R-:W-:Y:S04]  /*1a80*/  LDS R0, [R9+0x3c] ;  /* 0x00003c0009007984 */ /* 0x000fe80000000800 */
[----:B------:R-:W0:Y:S01]  /*1a90*/  LDS R19, [R12+0x1318] ;  /* 0x001318000c137984 */ /* 0x000e220000000800 */
[----:B------:R-:W-:-:S02]  /*1aa0*/  VIADDMNMX R10, R16, R29, R14, PT ;  /* 0x0000001d100a7246 */ /* 0x000fc4000380010e */
[C---:B------:R-:W-:Y:S02]  /*1ab0*/  VIADDMNMX R14, R22.reuse, R29, R17, PT ;  /* 0x0000001d160e7246 */ /* 0x040fe40003800111 */
[----:B0-----:R-:W-:Y:S02]  /*1ac0*/  VIADDMNMX R17, R19, R0, R10, PT ;  /* 0x0000000013117246 */ /* 0x001fe4000380010a */
[-C--:B------:R-:W-:Y:S02]  /*1ad0*/  VIADDMNMX R10, R22, R27.reuse, R13, PT ;  /* 0x0000001b160a7246 */ /* 0x080fe4000380010d */
[----:B------:R-:W-:Y:S01]  /*1ae0*/  LDS R13, [R12+0x12b0] ;  /* 0x0012b0000c0d7984 */ /* 0x000fe20000000800 */
[----:B------:R-:W-:-:S03]  /*1af0*/  VIADDMNMX R27, R16, R27, R24, PT ;  /* 0x0000001b101b7246 */ /* 0x000fc60003800118 */
        /* <DEDUP_REMOVED lines=22> */
[----:B------:R-:W0:Y:S04]  /*1c60*/  LDS R0, [R9+0x1ff0] ;  /* 0x001ff00009007984 */ /* 0x000e280000000800 */
[----:B------:R-:W-:Y:S01]  /*1c70*/  LDS R14, [R12+0x1450] ;  /* 0x001450000c0e7984 */ /* 0x000fe20000000800 */
        /* <DEDUP_REMOVED lines=22> */
[----:B------:R-:W-:Y:S04]  /*1de0*/  LDS R18, [R12+0x1520] ;  /* 0x001520000c127984 */ /* 0x000fe80000000800 */
[----:B------:R-:W-:Y:S01]  /*1df0*/  LDS R20, [R12+0x1588] ;  /* 0x001588000c147984 */ /* 0x000fe20000000800 */
[----:B0-----:R-:W-:-:S05]  /*1e00*/  VIADDMNMX R25, R22, R11, R25, PT ;  /* 0x0000000b16197246 */ /* 0x001fca0003800119 */
[----:B------:R-:W-:Y:S04]  /*1e10*/  STS [R8+0x1fb0], R25 ;  /* 0x001fb01908007388 */ /* 0x000fe80000000800 */
[----:B------:R-:W0:Y:S02]  /*1e20*/  LDS R11, [R9+0x3fa4] ;  /* 0x003fa400090b7984 */ /* 0x000e240000000800 */
[----:B0-----:R-:W-:Y:S02]  /*1e30*/  VIADDMNMX R11, R22, R11, R21, PT ;  /* 0x0000000b160b7246 */ /* 0x001fe40003800115 */
[----:B------:R-:W-:Y:S01]  /*1e40*/  LDS R22, [R9+0x1ff4] ;  /* 0x001ff40009167984 */ /* 0x000fe20000000800 */
[----:B------:R-:W-:-:S03]  /*1e50*/  VIADDMNMX R21, R14, R16, R17, PT ;  /* 0x000000100e157246 */ /* 0x000fc60003800111 */
        /* <DEDUP_REMOVED lines=11> */
[----:B------:R-:W-:Y:S02]  /*1f10*/  VIADDMNMX R27, R20, R22, R27, PT ;  /* 0x00000016141b7246 */ /* 0x000fe4000380011b */
[----:B0-----:R-:W-:Y:S02]  /*1f20*/  VIADDMNMX R19, R17, R0, R21, PT ;  /* 0x0000000011137246 */ /* 0x001fe40003800115 */
[----:B------:R-:W-:Y:S02]  /*1f30*/  VIADDMNMX R21, R18, R22, R10, PT ;  /* 0x0000001612157246 */ /* 0x000fe4000380010a */
        /* <DEDUP_REMOVED lines=53> */
[----:B0-----:R-:W-:-:S02]  /*2290*/  VIADDMNMX R15, R18, R15, R24, PT ;  /* 0x0000000f120f7246 */ /* 0x001fc40003800118 */
[----:B------:R-:W-:-:S03]  /*22a0*/  VIADDMNMX R24, R22, R14, R19, PT ;  /* 0x0000000e16187246 */ /* 0x000fc60003800113 */
        /* <DEDUP_REMOVED lines=9> */
[----:B------:R-:W-:-:S02]  /*2340*/  VIADDMNMX R24, R16, R23, R24, PT ;  /* 0x0000001710187246 */ /* 0x000fc40003800118 */
[C---:B------:R-:W-:Y:S02]  /*2350*/  VIADDMNMX R29, R10.reuse, R23, R29, PT ;  /* 0x000000170a1d7246 */ /* 0x040fe4000380011d */
        /* <DEDUP_REMOVED lines=68> */
[-C--:B------:R-:W-:Y:S02]  /*27a0*/  VIADDMNMX R25, R10, R20.reuse, R21, PT ;  /* 0x000000140a197246 */ /* 0x080fe40003800115 */
[----:B------:R-:W-:Y:S02]  /*27b0*/  VIADDMNMX R21, R16, R20, R22, PT ;  /* 0x0000001410157246 */ /* 0x000fe40003800116 */
[----:B------:R-:W-:Y:S01]  /*27c0*/  LDS R20, [R12+0x1da8] ;  /* 0x001da8000c147984 */ /* 0x000fe20000000800 */
        /* <DEDUP_REMOVED lines=24> */
[----:B------:R-:W0:Y:S02]  /*2950*/  LDS R0, [R9+0x2014] ;  /* 0x0020140009007984 */ /* 0x000e240000000800 */
[----:B0-----:R-:W-:Y:S02]  /*2960*/  VIADDMNMX R27, R10, R0, R27, PT ;  /* 0x000000000a1b7246 */ /* 0x001fe4000380011b */
[----:B------:R-:W-:Y:S04]  /*2970*/  LDS R0, [R12+0x1f48] ;  /* 0x001f48000c007984 */ /* 0x000fe80000000800 */
[----:B------:R-:W-:Y:S04]  /*2980*/  STS [R8+0x1fb0], R27 ;  /* 0x001fb01b08007388 */ /* 0x000fe80000000800 */
[----:B------:R-:W0:Y:S01]  /*2990*/  LDS R18, [R9+0x2014] ;  /* 0x0020140009127984 */ /* 0x000e220000000800 */
[----:B------:R-:W-:-:S02]  /*29a0*/  VIADDMNMX R25, R20, R22, R25, PT ;  /* 0x0000001614197246 */ /* 0x000fc40003800119 */
        /* <DEDUP_REMOVED lines=16> */
[----:B------:R-:W-:Y:S04]  /*2ab0*/  LDS R17, [R9+0x68] ;  /* 0x0000680009117984 */ /* 0x000fe80000000800 */
[----:B------:R-:W0:Y:S02]  /*2ac0*/  LDS R20, [R12+0x2018] ;  /* 0x002018000c147984 */ /* 0x000e240000000800 */
[----:B0-----:R-:W-:-:S05]  /*2ad0*/  VIADDMNMX R17, R20, R17, R29, PT ;  /* 0x0000001114117246 */ /* 0x001fca000380011d */
[----:B------:R-:W-:Y:S04]  /*2ae0*/  STS [R8+0x68], R17 ;  /* 0x0000681108007388 */ /* 0x000fe80000000800 */
[----:B------:R-:W0:Y:S04]  /*2af0*/  LDS R15, [R9+0x2018] ;  /* 0x00201800090f7984 */ /* 0x000e280000000800 */
[----:B------:R-:W-:Y:S04]  /*2b00*/  LDS R10, [R9+0x68] ;  /* 0x00006800090a7984 */ /* 0x000fe80000000800 */
[----:B------:R-:W-:Y:S01]  /*2b10*/  LDS R14, [R12+0x2080] ;  /* 0x002080000c0e7984 */ /* 0x000fe20000000800 */
[----:B0-----:R-:W-:-:S05]  /*2b20*/  VIADDMNMX R15, R22, R15, R27, PT ;  /* 0x0000000f160f7246 */ /* 0x001fca000380011b */
[----:B------:R-:W-:Y:S04]  /*2b30*/  STS [R8+0x1fb0], R15 ;  /* 0x001fb00f08007388 */ /* 0x000fe80000000800 */
[----:B------:R-:W0:Y:S02]  /*2b40*/  LDS R27, [R9+0x2018] ;  /* 0x00201800091b7984 */ /* 0x000e240000000800 */
[----:B0-----:R-:W-:-:S05]  /*2b50*/  VIADDMNMX R27, R20, R27, R25, PT ;  /* 0x0000001b141b7246 */ /* 0x001fca0003800119 */
[----:B------:R-:W-:Y:S04]  /*2b60*/  STS [R8+0x2018], R27 ;  /* 0x0020181b08007388 */ /* 0x000fe80000000800 */
[----:B------:R-:W0:Y:S04]  /*2b70*/  LDS R25, [R9+0x3fc8] ;  /* 0x003fc80009197984 */ /* 0x000e280000000800 */
[----:B------:R-:W-:Y:S01]  /*2b80*/  LDS R29, [R9+0x2018] ;  /* 0x00201800091d7984 */ /* 0x000fe20000000800 */
        /* <DEDUP_REMOVED lines=9> */
[----:B0-----:R-:W-:Y:S02]  /*2c20*/  VIADDMNMX R19, R20, R22, R19, PT ;  /* 0x0000001614137246 */ /* 0x001fe40003800113 */
[----:B------:R-:W-:-:S03]  /*2c30*/  VIADDMNMX R22, R0, R18, R21, PT ;  /* 0x0000001200167246 */ /* 0x000fc60003800115 */
[----:B------:R-:W-:Y:S04]  /*2c40*/  STS [R8], R19 ;  /* 0x0000001308007388 */ /* 0x000fe80000000800 */
[----:B------:R-:W-:Y:S04]  /*2c50*/  LDS R0, [R9+0x6c] ;  /* 0x00006c0009007984 */ /* 0x000fe80000000800 */
[----:B------:R-:W0:Y:S02]  /*2c60*/  LDS R18, [R12+0x2150] ;  /* 0x002150000c127984 */ /* 0x000e240000000800 */
[----:B0-----:R-:W-:-:S05]  /*2c70*/  VIADDMNMX R17, R18, R0, R17, PT ;  /* 0x0000000012117246 */ /* 0x001fca0003800111 */
[----:B------:R-:W-:Y:S04]  /*2c80*/  STS [R8+0x68], R17 ;  /* 0x0000681108007388 */ /* 0x000fe80000000800 */
[----:B------:R-:W-:Y:S04]  /*2c90*/  LDS R24, [R9+0x6c] ;  /* 0x00006c0009187984 */ /* 0x000fe80000000800 */
[----:B------:R-:W0:Y:S01]  /*2ca0*/  LDS R0, [R12+0x21b8] ;  /* 0x0021b8000c007984 */ /* 0x000e220000000800 */
[----:B------:R-:W-:-:S04]  /*2cb0*/  VIADDMNMX R21, R14, R10, R23, PT ;  /* 0x0000000a0e157246 */ /* 0x000fc80003800117 */
[----:B0-----:R-:W-:-:S05]  /*2cc0*/  VIADDMNMX R21, R0, R24, R21, PT ;  /* 0x0000001800157246 */ /* 0x001fca0003800115 */
[----:B------:R-:W-:Y:S04]  /*2cd0*/  STS [R8+0xd0], R21 ;  /* 0x0000d01508007388 */ /* 0x000fe80000000800 */
[----:B------:R-:W0:Y:S02]  /*2ce0*/  LDS R10, [R9+0x201c] ;  /* 0x00201c00090a7984 */ /* 0x000e240000000800 */
[----:B0-----:R-:W-:-:S05]  /*2cf0*/  VIADDMNMX R15, R20, R10, R15, PT ;  /* 0x0000000a140f7246 */ /* 0x001fca000380010f */
[----:B------:R-:W-:Y:S04]  /*2d00*/  STS [R8+0x1fb0], R15 ;  /* 0x001fb00f08007388 */ /* 0x000fe80000000800 */
[----:B------:R-:W0:Y:S02]  /*2d10*/  LDS R10, [R9+0x201c] ;  /* 0x00201c00090a7984 */ /* 0x000e240000000800 */
[----:B0-----:R-:W-:-:S05]  /*2d20*/  VIADDMNMX R27, R18, R10, R27, PT ;  /* 0x0000000a121b7246 */ /* 0x001fca000380011b */
[----:B------:R-:W-:Y:S04]  /*2d30*/  STS [R8+0x2018], R27 ;  /* 0x0020181b08007388 */ /* 0x000fe80000000800 */
        /* <DEDUP_REMOVED lines=11> */
[----:B------:R-:W0:Y:S02]  /*2df0*/  LDS R20, [R12+0x2220] ;  /* 0x002220000c147984 */ /* 0x000e240000000800 */
[----:B0-----:R-:W-:-:S02]  /*2e00*/  VIADDMNMX R19, R20, R13, R19, PT ;  /* 0x0000000d14137246 */ /* 0x001fc40003800113 */
[----:B------:R-:W-:Y:S04]  /*2e10*/  LDS R13, [R9+0x3fcc] ;  /* 0x003fcc00090d7984 */ /* 0x000fe80000000800 */
[----:B------:R-:W-:Y:S04]  /*2e20*/  STS [R8], R19 ;  /* 0x0000001308007388 */ /* 0x000fe80000000800 */
[----:B------:R-:W-:Y:S04]  /*2e30*/  LDS R18, [R9+0x70] ;  /* 0x0000700009127984 */ /* 0x000fe80000000800 */
[----:B------:R-:W0:Y:S02]  /*2e40*/  LDS R22, [R12+0x2288] ;  /* 0x002288000c167984 */ /* 0x000e240000000800 */
[----:B0-----:R-:W-:-:S05]  /*2e50*/  VIADDMNMX R17, R22, R18, R17, PT ;  /* 0x0000001216117246 */ /* 0x001fca0003800111 */
[----:B------:R-:W-:Y:S04]  /*2e60*/  STS [R8+0x68], R17 ;  /* 0x0000681108007388 */ /* 0x000fe80000000800 */
[----:B------:R-:W0:Y:S01]  /*2e70*/  LDS R18, [R9+0x2020] ;  /* 0x0020200009127984 */ /* 0x000e220000000800 */
[----:B------:R-:W-:-:S03]  /*2e80*/  VIADDMNMX R11, R14, R16, R11, PT ;  /* 0x000000100e0b7246 */ /* 0x000fc6000380010b */
[----:B------:R-:W-:Y:S01]  /*2e90*/  LDS R16, [R9+0x70] ;  /* 0x0000700009107984 */ /* 0x000fe20000000800 */
[----:B0-----:R-:W-:-:S03]  /*2ea0*/  VIADDMNMX R15, R20, R18, R15, PT ;  /* 0x00000012140f7246 */ /* 0x001fc6000380010f */
[----:B------:R-:W-:Y:S04]  /*2eb0*/  LDS R18, [R12+0x22f0] ;  /* 0x0022f0000c127984 */ /* 0x000fe80000000800 */
[----:B------:R-:W-:Y:S04]  /*2ec0*/  STS [R8+0x1fb0], R15 ;  /* 0x001fb00f08007388 */ /* 0x000fe80000000800 */
[----:B------:R-:W0:Y:S02]  /*2ed0*/  LDS R14, [R9+0x2020] ;  /* 0x00202000090e7984 */ /* 0x000e240000000800 */
        /* <DEDUP_REMOVED lines=36> */
[----:B------:R-:W-:Y:S04]  /*3120*/  LDS R22, [R9+0x78] ;  /* 0x0000780009167984 */ /* 0x000fe80000000800 */
[----:B------:R-:W0:Y:S01]  /*3130*/  LDS R14, [R12+0x2490] ;  /* 0x002490000c0e7984 */ /* 0x000e220000000800 */
[C---:B------:R-:W-:Y:S02]  /*3140*/  VIADDMNMX R21, R18.reuse, R16, R21, PT ;  /* 0x0000001012157246 */ /* 0x040fe40003800115 */
[----:B------:R-:W-:-:S02]  /*3150*/  VIADDMNMX R20, R18, R20, R10, PT ;  /* 0x0000001412147246 */ /* 0x000fc4000380010a */
[----:B------:R-:W-:Y:S01]  /*3160*/  LDS R18, [R9+0x3fd4] ;  /* 0x003fd40009127984 */ /* 0x000fe20000000800 */
[----:B0-----:R-:W-:-:S05]  /*3170*/  VIADDMNMX R19, R14, R22, R19, PT ;  /* 0x000000160e137246 */ /* 0x001fca0003800113 */
        /* <DEDUP_REMOVED lines=166> */
[----:B------:R-:W-:Y:S02]  /*3be0*/  VIADDMNMX R22, R18, R14, R10, PT ;  /* 0x0000000e12167246 */ /* 0x000fe4000380010a */
[----:B------:R-:W-:Y:S04]  /*3bf0*/  LDS R10, [R9+0x3fec] ;  /* 0x003fec00090a7984 */ /* 0x000fe80000000800 */
        /* <DEDUP_REMOVED lines=163> */
[----:B------:R-:W0:Y:S02]  /*4630*/  LDS R20, [R12+0x3330] ;  /* 0x003330000c147984 */ /* 0x000e240000000800 */
[----:B0-----:R-:W-:-:S02]  /*4640*/  VIADDMNMX R29, R20, R22, R29, PT ;  /* 0x00000016141d7246 */ /* 0x001fc4000380011d */
[C---:B------:R-:W-:Y:S02]  /*4650*/  VIADDMNMX R22, R16.reuse, R0, R11, PT ;  /* 0x0000000010167246 */ /* 0x040fe4000380010b */
[----:B------:R-:W-:Y:S01]  /*4660*/  LDS R0, [R9+0x4004] ;  /* 0x0040040009007984 */ /* 0x000fe20000000800 */
        /* <DEDUP_REMOVED lines=120> */
[----:B------:R-:W0:Y:S02]  /*4df0*/  LDS R20, [R9+0x2068] ;  /* 0x0020680009147984 */ /* 0x000e240000000800 */
[----:B0-----:R-:W-:Y:S02]  /*4e00*/  VIADDMNMX R21, R14, R20, R21, PT ;  /* 0x000000140e157246 */ /* 0x001fe40003800115 */
[----:B------:R-:W-:Y:S02]  /*4e10*/  VIADDMNMX R20, R16, R0, R11, PT ;  /* 0x0000000010147246 */ /* 0x000fe4000380010b */
[----:B------:R-:W-:Y:S04]  /*4e20*/  LDS R0, [R9+0xb8] ;  /* 0x0000b80009007984 */ /* 0x000fe80000000800 */
        /* <DEDUP_REMOVED lines=167> */
[----:B------:R-:W-:Y:S04]  /*58a0*/  LDS R16, [R9+0xd0] ;  /* 0x0000d00009107984 */ /* 0x000fe80000000800 */
[----:B------:R-:W0:Y:S02]  /*58b0*/  LDS R14, [R12+0x4030] ;  /* 0x004030000c0e7984 */ /* 0x000e240000000800 */
        /* <DEDUP_REMOVED lines=767> */
[----:B------:R-:W0:Y:S04]  /*88b0*/  LDS R0, [R9+0x4094] ;  /* 0x0040940009007984 */ /* 0x000e280000000800 */
        /* <DEDUP_REMOVED lines=8> */
[----:B0-----:R-:W-:-:S05]  /*8940*/  VIADDMNMX R11, R14, R0, R11, PT ;  /* 0x000000000e0b7246 */ /* 0x001fca000380010b */
[----:B------:R-:W-:Y:S04]  /*8950*/  STG.E desc[UR4][R2.64+0xd0], R11 ;  /* 0x0000d00b02007986 */ /* 0x000fe8000c101904 */
[----:B------:R-:W-:Y:S01]  /*8960*/  STS [R8+0x4030], R11 ;  /* 0x0040300b08007388 */ /* 0x000fe20000000800 */
[----:B------:R-:W-:Y:S05]  /*8970*/  EXIT ;  /* 0x000000000000794d */ /* 0x000fea0003800000 */
.L_x_1:
        /* <DEDUP_REMOVED lines=16> */
.L_x_5:


//--------------------- .text._Z17phase2_kernel_rowPiii --------------------------
	.section	.text._Z17phase2_kernel_rowPiii,"ax",@progbits
	.align	128
        .global         _Z17phase2_kernel_rowPiii
        .type           _Z17phase2_kernel_rowPiii,@function
        .size           _Z17phase2_kernel_rowPiii,(.L_x_6 - _Z17phase2_kernel_rowPiii)
        .other          _Z17phase2_kernel_rowPiii,@"STO_CUDA_ENTRY STV_DEFAULT"
_Z17phase2_kernel_rowPiii:
.text._Z17phase2_kernel_rowPiii:
[----:B------:R-:W-:Y:S01]  /*0000*/  LDC R1, c[0x0][0x37c] ;  /* 0x0000df00ff017b82 */ /* 0x000fe20000000800 */
[----:B------:R-:W0:Y:S07]  /*0010*/  S2R R0, SR_TID.Y ;  /* 0x0000000000007919 */ /* 0x000e2e0000002200 */
[----:B------:R-:W1:Y:S01]  /*0020*/  LDC.64 R4, c[0x0][0x388] ;  /* 0x0000e200ff047b82 */ /* 0x000e620000000a00 */
[----:B------:R-:W2:Y:S01]  /*0030*/  LDCU.64 UR6, c[0x0][0x358] ;  /* 0x00006b00ff0677ac */ /* 0x000ea20008000a00 */
[----:B------:R-:W3:Y:S06]  /*0040*/  S2R R18, SR_TID.X ;  /* 0x0000000000127919 */ /* 0x000eec0000002100 */
[----:B------:R-:W4:Y:S08]  /*0050*/  S2UR UR4, SR_CTAID.X ;  /* 0x00000000000479c3 */ /* 0x000f300000002500 */
[----:B------:R-:W5:Y:S01]  /*0060*/  LDC.64 R2, c[0x0][0x380] ;  /* 0x0000e000ff027b82 */ /* 0x000f620000000a00 */
[----:B-1----:R-:W-:-:S02]  /*0070*/  IMAD R9, R5, 0x4e, RZ ;  /* 0x0000004e05097824 */ /* 0x002fc400078e02ff */
[----:B0-----:R-:W-:Y:S01]  /*0080*/  IMAD R5, R5, 0x4e, R0 ;  /* 0x0000004e05057824 */ /* 0x001fe200078e0200 */
[----:B----4-:R-:W-:-:S03]  /*0090*/  UIMAD UR4, UR4, 0x4e, URZ ;  /* 0x0000004e040478a4 */ /* 0x010fc6000f8e02ff */
[----:B------:R-:W-:-:S03]  /*00a0*/  IMAD R7, R5, R4, R9 ;  /* 0x0000000405077224 */ /* 0x000fc600078e0209 */
[----:B------:R-:W-:Y:S02]  /*00b0*/  IMAD R11, R5, R4, UR4 ;  /* 0x00000004050b7e24 */ /* 0x000fe4000f8e0204 */
[--C-:B---3--:R-:W-:Y:S02]  /*00c0*/  IMAD.IADD R7, R7, 0x1, R18.reuse ;  /* 0x0000000107077824 */ /* 0x108fe400078e0212 */
[----:B------:R-:W-:Y:S02]  /*00d0*/  IMAD.IADD R11, R11, 0x1, R18 ;  /* 0x000000010b0b7824 */ /* 0x000fe400078e0212 */
[----:B-----5:R-:W-:-:S04]  /*00e0*/  IMAD.WIDE R20, R7, 0x4, R2 ;  /* 0x0000000407147825 */ /* 0x020fc800078e0202 */
[----:B------:R-:W-:Y:S01]  /*00f0*/  IMAD.WIDE R6, R11, 0x4, R2 ;  /* 0x000000040b067825 */ /* 0x000fe200078e0202 */
[----:B--2---:R-:W2:Y:S04]  /*0100*/  LDG.E R14, desc[UR6][R20.64] ;  /* 0x00000006140e7981 */ /* 0x004ea8000c1e1900 */
[----:B------:R-:W3:Y:S01]  /*0110*/  LDG.E R15, desc[UR6][R6.64] ;  /* 0x00000006060f7981 */ /* 0x000ee2000c1e1900 */
[----:B------:R-:W-:Y:S01]  /*0120*/  MOV R8, 0x400 ;  /* 0x0000040000087802 */ /* 0x000fe20000000f00 */
[C---:B------:R-:W-:Y:S01]  /*0130*/  VIADD R11, R5.reuse, 0x1a ;  /* 0x0000001a050b7836 */ /* 0x040fe20000000000 */
[----:B------:R-:W0:Y:S01]  /*0140*/  S2R R10, SR_CgaCtaId ;  /* 0x00000000000a7919 */ /* 0x000e220000008800 */
[----:B------:R-:W-:Y:S02]  /*0150*/  VIADD R13, R5, 0x34 ;  /* 0x00000034050d7836 */ /* 0x000fe40000000000 */
[----:B------:R-:W-:Y:S01]  /*0160*/  IMAD R5, R11, R4, R9 ;  /* 0x000000040b057224 */ /* 0x000fe200078e0209 */
[----:B------:R-:W4:Y:S01]  /*0170*/  LDG.E R16, desc[UR6][R20.64+0x68] ;  /* 0x0000680614107981 */ /* 0x000f22000c1e1900 */
[----:B------:R-:W-:-:S02]  /*0180*/  VIADD R19, R8, 0x5f10 ;  /* 0x00005f1008137836 */ /* 0x000fc40000000000 */
[-C--:B------:R-:W-:Y:S02]  /*0190*/  IMAD R11, R11, R4.reuse, UR4 ;  /* 0x000000040b0b7e24 */ /* 0x080fe4000f8e0204 */
[CC--:B------:R-:W-:Y:S02]  /*01a0*/  IMAD R17, R13.reuse, R4.reuse, R9 ;  /* 0x000000040d117224 */ /* 0x0c0fe400078e0209 */
[----:B------:R-:W-:Y:S02]  /*01b0*/  IMAD R13, R13, R4, UR4 ;  /* 0x000000040d0d7e24 */ /* 0x000fe4000f8e0204 */
[--C-:B------:R-:W-:Y:S02]  /*01c0*/  IMAD.IADD R5, R5, 0x1, R18.reuse ;  /* 0x0000000105057824 */ /* 0x100fe400078e0212 */
[--C-:B------:R-:W-:Y:S02]  /*01d0*/  IMAD.IADD R11, R11, 0x1, R18.reuse ;  /* 0x000000010b0b7824 */ /* 0x100fe400078e0212 */
[----:B------:R-:W-:-:S02]  /*01e0*/  IMAD.IADD R23, R17, 0x1, R18 ;  /* 0x0000000111177824 */ /* 0x000fc400078e0212 */
[----:B------:R-:W-:Y:S01]  /*01f0*/  IMAD.IADD R25, R13, 0x1, R18 ;  /* 0x000000010d197824 */ /* 0x000fe200078e0212 */
[----:B------:R-:W5:Y:S01]  /*0200*/  LDG.E R17, desc[UR6][R20.64+0xd0] ;  /* 0x0000d00614117981 */ /* 0x000f62000c1e1900 */
[----:B------:R-:W-:-:S04]  /*0210*/  IMAD.WIDE R12, R5, 0x4, R2 ;  /* 0x00000004050c7825 */ /* 0x000fc800078e0202 */
[--C-:B------:R-:W-:Y:S01]  /*0220*/  IMAD.WIDE R4, R11, 0x4, R2.reuse ;  /* 0x000000040b047825 */ /* 0x100fe200078e0202 */
[----:B------:R-:W5:Y:S04]  /*0230*/  LDG.E R22, desc[UR6][R12.64+0x68] ;  /* 0x000068060c167981 */ /* 0x000f68000c1e1900 */
[----:B------:R-:W5:Y:S01]  /*0240*/  LDG.E R21, desc[UR6][R6.64+0x68] ;  /* 0x0000680606157981 */ /* 0x000f62000c1e1900 */
[C---:B0-----:R-:W-:Y:S02]  /*0250*/  LEA R19, R10.reuse, R19, 0x18 ;  /* 0x000000130a137211 */ /* 0x041fe400078ec0ff */
[----:B------:R-:W-:Y:S01]  /*0260*/  LEA R9, R10, R8, 0x18 ;  /* 0x000000080a097211 */ /* 0x000fe200078ec0ff */
[----:B------:R-:W-:Y:S01]  /*0270*/  IMAD.WIDE R10, R23, 0x4, R2 ;  /* 0x00000004170a7825 */ /* 0x000fe200078e0202 */
[----:B------:R-:W5:Y:S03]  /*0280*/  LDG.E R27, desc[UR6][R4.64] ;  /* 0x00000006041b7981 */ /* 0x000f66000c1e1900 */
[----:B------:R-:W-:Y:S01]  /*0290*/  IMAD R8, R18, 0x4, R19 ;  /* 0x0000000412087824 */ /* 0x000fe200078e0213 */
[----:B------:R-:W5:Y:S01]  /*02a0*/  LDG.E R23, desc[UR6][R12.64] ;  /* 0x000000060c177981 */ /* 0x000f62000c1e1900 */
[----:B------:R-:W-:-:S03]  /*02b0*/  IMAD R9, R0, 0x138, R9 ;  /* 0x0000013800097824 */ /* 0x000fc600078e0209 */
[----:B------:R-:W5:Y:S01]  /*02c0*/  LDG.E R19, desc[UR6][R6.64+0xd0] ;  /* 0x0000d00606137981 */ /* 0x000f62000c1e1900 */
[----:B------:R-:W-:-:S03]  /*02d0*/  IMAD.WIDE R2, R25, 0x4, R2 ;  /* 0x0000000419027825 */ /* 0x000fc600078e0202 */
[----:B------:R-:W5:Y:S01]  /*02e0*/  LDG.E R29, desc[UR6][R4.64+0x68] ;  /* 0x00006806041d7981 */ /* 0x000f62000c1e1900 */
[----:B------:R-:W-:Y:S02]  /*02f0*/  IMAD R25, R18, 0x4, R9 ;  /* 0x0000000412197824 */ /* 0x000fe400078e0209 */
[----:B------:R-:W-:Y:S01]  /*0300*/  IMAD R0, R0, 0x138, R8 ;  /* 0x0000013800007824 */ /* 0x000fe200078e0208 */
[----:B------:R-:W5:Y:S04]  /*0310*/  LDG.E R24, desc[UR6][R12.64+0xd0] ;  /* 0x0000d0060c187981 */ /* 0x000f68000c1e1900 */
[----:B------:R-:W5:Y:S04]  /*0320*/  LDG.E R20, desc[UR6][R10.64] ;  /* 0x000000060a147981 */ /* 0x000f68000c1e1900 */
[----:B------:R-:W5:Y:S04]  /*0330*/  LDG.E R18, desc[UR6][R10.64+0x68] ;  /* 0x000068060a127981 */ /* 0x000f68000c1e1900 */
[----:B------:R-:W5:Y:S04]  /*0340*/  LDG.E R13, desc[UR6][R4.64+0xd0] ;  /* 0x0000d006040d7981 */ /* 0x000f68000c1e1900 */
[----:B------:R-:W5:Y:S04]  /*0350*/  LDG.E R12, desc[UR6][R2.64] ;  /* 0x00000006020c7981 */ /* 0x000f68000c1e1900 */
[----:B------:R-:W5:Y:S04]  /*0360*/  LDG.E R26, desc[UR6][R2.64+0x68] ;  /* 0x00006806021a7981 */ /* 0x000f68000c1e1900 */
[----:B------:R-:W5:Y:S04]  /*0370*/  LDG.E R28, desc[UR6][R10.64+0xd0] ;  /* 0x0000d0060a1c7981 */ /* 0x000f68000c1e1900 */
[----:B--2---:R-:W-:Y:S04]  /*0380*/  STS [R25], R14 ;  /* 0x0000000e19007388 */ /* 0x004fe80000000800 */
[----:B---3--:R0:W-:Y:S04]  /*0390*/  STS [R0], R15 ;  /* 0x0000000f00007388 */ /* 0x0081e80000000800 */
[----:B0-----:R-:W2:Y:S04]  /*03a0*/  LDG.E R15, desc[UR6][R2.64+0xd0] ;  /* 0x0000d006020f7981 */ /* 0x001ea8000c1e1900 */
[----:B----4-:R-:W-:Y:S04]  /*03b0*/  STS [R25+0x68], R16 ;  /* 0x0000681019007388 */ /* 0x010fe80000000800 */
[----:B-----5:R-:W-:Y:S04]  /*03c0*/  STS [R0+0x68], R21 ;  /* 0x0000681500007388 */ /* 0x020fe80000000800 */
        /* <DEDUP_REMOVED lines=19> */
[----:B------:R-:W-:Y:S04]  /*0500*/  LDS R21, [R0+0x3f60] ;  /* 0x003f600000157984 */ /* 0x000fe80000000800 */
[----:B------:R-:W-:Y:S04]  /*0510*/  LDS R19, [R0+0x3fc8] ;  /* 0x003fc80000137984 */ /* 0x000fe80000000800 */
[----:B------:R-:W-:Y:S04]  /*0520*/  LDS R17, [R0+0x2018] ;  /* 0x0020180000117984 */ /* 0x000fe80000000800 */
[----:B------:R-:W-:Y:S01]  /*0530*/  LDS R18, [R0+0x4030] ;  /* 0x0040300000127984 */ /* 0x000fe20000000800 */
[----:B0-----:R-:W-:-:S05]  /*0540*/  VIADDMNMX R11, R14, R10, R11, PT ;  /* 0x0000000a0e0b7246 */ /* 0x001fca000380010b */
[----:B------:R-:W-:Y:S04]  /*0550*/  STS [R0], R11 ;  /* 0x0000000b00007388 */ /* 0x000fe80000000800 */
[----:B------:R-:W0:Y:S02]  /*0560*/  LDS R12, [R8+0x68] ;  /* 0x00006800080c7984 */ /* 0x000e240000000800 */
[-C--:B0-----:R-:W-:Y:S02]  /*0570*/  VIADDMNMX R27, R12, R10.reuse, R13, PT ;  /* 0x0000000a0c1b7246 */ /* 0x081fe4000380010d */
[----:B------:R-:W-:Y:S04]  /*0580*/  LDS R13, [R0+0xd0] ;  /* 0x0000d000000d7984 */ /* 0x000fe80000000800 */
[----:B------:R-:W-:Y:S04]  /*0590*/  STS [R0+0x68], R27 ;  /* 0x0000681b00007388 */ /* 0x000fe80000000800 */
[----:B------:R-:W0:Y:S02]  /*05a0*/  LDS R12, [R8+0xd0] ;  /* 0x0000d000080c7984 */ /* 0x000e240000000800 */
[----:B0-----:R-:W-:-:S05]  /*05b0*/  VIADDMNMX R29, R12, R10, R13, PT ;  /* 0x0000000a0c1d7246 */ /* 0x001fca000380010d */
[----:B------:R-:W-:Y:S04]  /*05c0*/  STS [R0+0xd0], R29 ;  /* 0x0000d01d00007388 */ /* 0x000fe80000000800 */
[----:B------:R-:W-:Y:S04]  /*05d0*/  LDS R10, [R8] ;  /* 0x00000000080a7984 */ /* 0x000fe80000000800 */
[----:B------:R-:W0:Y:S04]  /*05e0*/  LDS R13, [R9+0x3f60] ;  /* 0x003f6000090d7984 */ /* 0x000e280000000800 */
[----:B------:R-:W1:Y:S04]  /*05f0*/  LDS R16, [R8+0x68] ;  /* 0x0000680008107984 */ /* 0x000e680000000800 */
[----:B------:R-:W-:Y:S04]  /*0600*/  LDS R15, [R9+0x1fb0] ;  /* 0x001fb000090f7984 */ /* 0x000fe80000000800 */
[----:B------:R-:W-:Y:S01]  /*0610*/  LDS R14, [R8+0xd0] ;  /* 0x0000d000080e7984 */ /* 0x000fe20000000800 */
[----:B0-----:R-:W-:-:S02]  /*0620*/  VIADDMNMX R21, R10, R13, R21, PT ;  /* 0x0000000d0a157246 */ /* 0x001fc40003800115 */
[----:B-1----:R-:W-:-:S03]  /*0630*/  VIADDMNMX R19, R16, R13, R19, PT ;  /* 0x0000000d10137246 */ /* 0x002fc60003800113 */
[----:B------:R-:W-:Y:S04]  /*0640*/  STS [R0+0x3f60], R21 ;  /* 0x003f601500007388 */ /* 0x000fe80000000800 */
[----:B------:R-:W-:Y:S04]  /*0650*/  STS [R0+0x3fc8], R19 ;  /* 0x003fc81300007388 */ /* 0x000fe80000000800 */
[----:B------:R-:W-:Y:S04]  /*0660*/  LDS R12, [R9+0x4] ;  /* 0x00000400090c7984 */ /* 0x000fe80000000800 */
[----:B------:R-:W0:Y:S02]  /*0670*/  LDS R23, [R8+0x138] ;  /* 0x0001380008177984 */ /* 0x000e240000000800 */
[----:B0-----:R-:W-:-:S05]  /*0680*/  VIADDMNMX R23, R23, R12, R11, PT ;  /* 0x0000000c17177246 */ /* 0x001fca000380010b */
[----:B------:R-:W-:Y:S04]  /*0690*/  STS [R0], R23 ;  /* 0x0000001700007388 */ /* 0x000fe80000000800 */
[----:B------:R-:W0:Y:S02]  /*06a0*/  LDS R11, [R8+0x1a0] ;  /* 0x0001a000080b7984 */ /* 0x000e240000000800 */
[----:B0-----:R-:W-:-:S05]  /*06b0*/  VIADDMNMX R27, R11, R12, R27, PT ;  /* 0x0000000c0b1b7246 */ /* 0x001fca000380011b */
[----:B------:R-:W-:Y:S04]  /*06c0*/  STS [R0+0x68], R27 ;  /* 0x0000681b00007388 */ /* 0x000fe80000000800 */
[----:B------:R-:W0:Y:S02]  /*06d0*/  LDS R11, [R8+0x208] ;  /* 0x00020800080b7984 */ /* 0x000e240000000800 */
[----:B0-----:R-:W-:Y:S02]  /*06e0*/  VIADDMNMX R29, R11, R12, R29, PT ;  /* 0x0000000c0b1d7246 */ /* 0x001fe4000380011d */
[----:B------:R-:W0:Y:S04]  /*06f0*/  LDS R11, [R0+0x1fb0] ;  /* 0x001fb000000b7984 */ /* 0x000e280000000800 */
[----:B------:R-:W-:Y:S04]  /*0700*/  STS [R0+0xd0], R29 ;  /* 0x0000d01d00007388 */ /* 0x000fe80000000800 */
[----:B------:R-:W-:Y:S04]  /*0710*/  LDS R25, [R9+0x1fb4] ;  /* 0x001fb40009197984 */ /* 0x000fe80000000800 */
[----:B------:R-:W1:Y:S01]  /*0720*/  LDS R12, [R8+0x138] ;  /* 0x00013800080c7984 */ /* 0x000e620000000800 */
[----:B0-----:R-:W-:-:S04]  /*0730*/  VIADDMNMX R11, R10, R15, R11, PT ;  /* 0x0000000f0a0b7246 */ /* 0x001fc8000380010b */
[----:B-1----:R-:W-:-:S05]  /*0740*/  VIADDMNMX R11, R12, R25, R11, PT ;  /* 0x000000190c0b7246 */ /* 0x002fca000380010b */
[----:B------:R-:W-:Y:S04]  /*0750*/  STS [R0+0x1fb0], R11 ;  /* 0x001fb00b00007388 */ /* 0x000fe80000000800 */
[----:B------:R-:W0:Y:S01]  /*0760*/  LDS R10, [R8+0x1a0] ;  /* 0x0001a000080a7984 */ /* 0x000e220000000800 */
[----:B------:R-:W-:-:S03]  /*0770*/  VIADDMNMX R17, R16, R15, R17, PT ;  /* 0x0000000f10117246 */ /* 0x000fc60003800111 */
[----:B------:R-:W1:Y:S01]  /*0780*/  LDS R16, [R0+0x2080] ;  /* 0x0020800000107984 */ /* 0x000e620000000800 */
[----:B0-----:R-:W-:-:S05]  /*0790*/  VIADDMNMX R17, R10, R25, R17, PT ;  /* 0x000000190a117246 */ /* 0x001fca0003800111 */
[----:B------:R-:W-:Y:S04]  /*07a0*/  STS [R0+0x2018], R17 ;  /* 0x0020181100007388 */ /* 0x000fe80000000800 */
[----:B------:R-:W0:Y:S01]  /*07b0*/  LDS R20, [R8+0x208] ;  /* 0x0002080008147984 */ /* 0x000e220000000800 */
[----:B-1----:R-:W-:-:S04]  /*07c0*/  VIADDMNMX R16, R14, R15, R16, PT ;  /* 0x0000000f0e107246 */ /* 0x002fc80003800110 */
        /* <DEDUP_REMOVED lines=14> */
[----:B0-----:R-:W-:-:S05]  /*08b0*/  VIADDMNMX R29, R18, R14, R29, PT ;  /* 0x0000000e121d7246 */ /* 0x001fca000380011d */
[----:B------:R-:W-:Y:S04]  /*08c0*/  STS [R0+0xd0], R29 ;  /* 0x0000d01d00007388 */ /* 0x000fe80000000800 */
[----:B------:R-:W-:Y:S04]  /*08d0*/  LDS R14, [R9+0xc] ;  /* 0x00000c00090e7984 */ /* 0x000fe80000000800 */
[----:B------:R-:W0:Y:S01]  /*08e0*/  LDS R18, [R8+0x3a8] ;  /* 0x0003a80008127984 */ /* 0x000e220000000800 */
[-C--:B------:R-:W-:Y:S02]  /*08f0*/  VIADDMNMX R21, R12, R16.reuse, R21, PT ;  /* 0x000000100c157246 */ /* 0x080fe40003800115 */
[----:B------:R-:W-:Y:S01]  /*0900*/  VIADDMNMX R19, R10, R16, R19, PT ;  /* 0x000000100a137246 */ /* 0x000fe20003800113 */
[----:B------:R-:W-:Y:S04]  /*0910*/  LDS R20, [R8+0x2d8] ;  /* 0x0002d80008147984 */ /* 0x000fe80000000800 */
[----:B------:R-:W-:Y:S04]  /*0920*/  LDS R16, [R8+0x270] ;  /* 0x0002700008107984 */ /* 0x000fe80000000800 */
[----:B------:R-:W-:Y:S04]  /*0930*/  LDS R10, [R9+0x3f68] ;  /* 0x003f6800090a7984 */ /* 0x000fe80000000800 */
[----:B------:R-:W-:Y:S01]  /*0940*/  LDS R12, [R8+0x340] ;  /* 0x00034000080c7984 */ /* 0x000fe20000000800 */
[----:B0-----:R-:W-:-:S03]  /*0950*/  VIADDMNMX R23, R18, R14, R23, PT ;  /* 0x0000000e12177246 */ /* 0x001fc60003800117 */
[----:B------:R-:W-:Y:S04]  /*0960*/  LDS R18, [R9+0x1fb8] ;  /* 0x001fb80009127984 */ /* 0x000fe80000000800 */
[----:B------:R-:W-:Y:S04]  /*0970*/  STS [R0], R23 ;  /* 0x0000001700007388 */ /* 0x000fe80000000800 */
        /* <DEDUP_REMOVED lines=8> */
[----:B------:R-:W-:Y:S04]  /*0a00*/  LDS R22, [R8+0x3a8] ;  /* 0x0003a80008167984 */ /* 0x000fe80000000800 */
[----:B------:R-:W0:Y:S04]  /*0a10*/  LDS R14, [R9+0x3f6c] ;  /* 0x003f6c00090e7984 */ /* 0x000e280000000800 */
[----:B------:R-:W1:Y:S04]  /*0a20*/  LDS R11, [R8+0x410] ;  /* 0x00041000080b7984 */ /* 0x000e680000000800 */
[----:B------:R-:W2:Y:S01]  /*0a30*/  LDS R16, [R9+0x1fbc] ;  /* 0x001fbc0009107984 */ /* 0x000ea20000000800 */
[----:B------:R-:W-:-:S02]  /*0a40*/  VIADDMNMX R24, R20, R10, R19, PT ;  /* 0x0000000a14187246 */ /* 0x000fc40003800113 */
[-C--:B------:R-:W-:Y:S02]  /*0a50*/  VIADDMNMX R17, R20, R18.reuse, R17, PT ;  /* 0x0000001214117246 */ /* 0x080fe40003800111 */
[----:B------:R-:W-:Y:S02]  /*0a60*/  VIADDMNMX R18, R12, R18, R15, PT ;  /* 0x000000120c127246 */ /* 0x000fe4000380010f */
[CC--:B0-----:R-:W-:Y:S02]  /*0a70*/  VIADDMNMX R19, R22.reuse, R14.reuse, R21, PT ;  /* 0x0000000e16137246 */ /* 0x0c1fe40003800115 */
[----:B-1----:R-:W-:Y:S02]  /*0a80*/  VIADDMNMX R21, R11, R14, R24, PT ;  /* 0x0000000e0b157246 */ /* 0x002fe40003800118 */
[----:B--2---:R-:W-:Y:S02]  /*0a90*/  VIADDMNMX R15, R22, R16, R25, PT ;  /* 0x00000010160f7246 */ /* 0x004fe40003800119 */
[----:B------:R-:W-:Y:S04]  /*0aa0*/  LDS R25, [R8+0x478] ;  /* 0x0004780008197984 */ /* 0x000fe80000000800 */
        /* <DEDUP_REMOVED lines=15> */
[----:B------:R-:W-:Y:S04]  /*0ba0*/  STS [R0+0x1fb0], R15 ;  /* 0x001fb00f00007388 */ /* 0x000fe80000000800 */
[----:B------:R-:W0:Y:S01]  /*0bb0*/  LDS R22, [R8+0x548] ;  /* 0x0005480008167984 */ /* 0x000e220000000800 */
[-C--:B------:R-:W-:Y:S02]  /*0bc0*/  VIADDMNMX R11, R11, R16.reuse, R17, PT ;  /* 0x000000100b0b7246 */ /* 0x080fe40003800111 */
[----:B------:R-:W-:Y:S02]  /*0bd0*/  VIADDMNMX R17, R25, R16, R18, PT ;  /* 0x0000001019117246 */ /* 0x000fe40003800112 */
[----:B0-----:R-:W-:-:S05]  /*0be0*/  VIADDMNMX R11, R22, R24, R11, PT ;  /* 0x00000018160b7246 */ /* 0x001fca000380010b */
[----:B------:R-:W-:Y:S04]  /*0bf0*/  STS [R0+0x2018], R11 ;  /* 0x0020180b00007388 */ /* 0x000fe80000000800 */
[----:B------:R-:W0:Y:S01]  /*0c00*/  LDS R18, [R8+0x5b0] ;  /* 0x0005b00008127984 */ /* 0x000e220000000800 */
[----:B------:R-:W-:Y:S02]  /*0c10*/  VIADDMNMX R10, R12, R10, R13, PT ;  /* 0x0000000a0c0a7246 */ /* 0x000fe4000380010d */
        /* <DEDUP_REMOVED lines=42> */
[-C--:B0-----:R-:W-:Y:S02]  /*0ec0*/  VIADDMNMX R19, R27, R14.reuse, R24, PT ;  /* 0x0000000e1b137246 */ /* 0x081fe40003800118 */
        /* <DEDUP_REMOVED lines=20> */
[----:B------:R-:W-:-:S04]  /*1010*/  VIADDMNMX R11, R25, R16, R11, PT ;  /* 0x00000010190b7246 */ /* 0x000fc8000380010b */
        /* <DEDUP_REMOVED lines=309> */
[----:B0-----:R-:W-:-:S05]  /*2370*/  VIADDMNMX R27, R22, R14, R27, PT ;  /* 0x0000000e161b7246 */ /* 0x001fca000380011b */
[----:B------:R-:W-:Y:S04]  /*2380*/  STS [R0+0x68], R27 ;  /* 0x0000681b00007388 */ /* 0x000fe80000000800 */
[----:B------:R-:W0:Y:S01]  /*2390*/  LDS R22, [R8+0x1a68] ;  /* 0x001a680008167984 */ /* 0x000e220000000800 */
[----:B------:R-:W-:Y:S02]  /*23a0*/  VIADDMNMX R23, R16, R10, R19, PT ;  /* 0x0000000a10177246 */ /* 0x000fe40003800113 */
[----:B0-----:R-:W-:Y:S02]  /*23b0*/  VIADDMNMX R29, R22, R14, R29, PT ;  /* 0x0000000e161d7246 */ /* 0x001fe4000380011d */
[----:B------:R-:W-:-:S03]  /*23c0*/  VIADDMNMX R22, R16, R20, R15, PT ;  /* 0x0000001410167246 */ /* 0x000fc6000380010f */
[----:B------:R-:W-:Y:S04]  /*23d0*/  STS [R0+0xd0], R29 ;  /* 0x0000d01d00007388 */ /* 0x000fe80000000800 */
[----:B------:R-:W-:Y:S04]  /*23e0*/  LDS R24, [R8+0x1998] ;  /* 0x0019980008187984 */ /* 0x000fe80000000800 */
[----:B------:R-:W0:Y:S04]  /*23f0*/  LDS R14, [R9+0x3fb4] ;  /* 0x003fb400090e7984 */ /* 0x000e280000000800 */
[----:B------:R-:W1:Y:S04]  /*2400*/  LDS R15, [R8+0x1a00] ;  /* 0x001a0000080f7984 */ /* 0x000e680000000800 */
[----:B------:R-:W2:Y:S01]  /*2410*/  LDS R16, [R9+0x2004] ;  /* 0x0020040009107984 */ /* 0x000ea20000000800 */
[----:B------:R-:W-:-:S02]  /*2420*/  VIADDMNMX R26, R18, R10, R21, PT ;  /* 0x0000000a121a7246 */ /* 0x000fc40003800115 */
[-C--:B------:R-:W-:Y:S02]  /*2430*/  VIADDMNMX R18, R18, R20.reuse, R11, PT ;  /* 0x0000001412127246 */ /* 0x080fe4000380010b */
[----:B------:R-:W-:Y:S01]  /*2440*/  VIADDMNMX R19, R12, R20, R17, PT ;  /* 0x000000140c137246 */ /* 0x000fe20003800111 */
[----:B------:R-:W-:Y:S01]  /*2450*/  LDS R11, [R8+0x1a68] ;  /* 0x001a6800080b7984 */ /* 0x000fe20000000800 */
[-C--:B0-----:R-:W-:Y:S02]  /*2460*/  VIADDMNMX R21, R24, R14.reuse, R23, PT ;  /* 0x0000000e18157246 */ /* 0x081fe40003800117 */
[----:B-1----:R-:W-:-:S03]  /*2470*/  VIADDMNMX R23, R15, R14, R26, PT ;  /* 0x0000000e0f177246 */ /* 0x002fc6000380011a */
[----:B------:R-:W-:Y:S01]  /*2480*/  STS [R0+0x3f60], R21 ;  /* 0x003f601500007388 */ /* 0x000fe20000000800 */
[----:B--2---:R-:W-:-:S03]  /*2490*/  VIADDMNMX R17, R24, R16, R22, PT ;  /* 0x0000001018117246 */ /* 0x004fc60003800116 */
        /* <DEDUP_REMOVED lines=154> */
[----:B0-----:R-:W-:-:S02]  /*2e40*/  VIADDMNMX R23, R14, R12, R23, PT ;  /* 0x0000000c0e177246 */ /* 0x001fc40003800117 */
        /* <DEDUP_REMOVED lines=19> */
[----:B------:R-:W-:Y:S04]  /*2f80*/  LDS R12, [R9+0x3fd0] ;  /* 0x003fd000090c7984 */ /* 0x000fe80000000800 */
[----:B------:R-:W0:Y:S01]  /*2f90*/  LDS R16, [R8+0x22f0] ;  /* 0x0022f00008107984 */ /* 0x000e220000000800 */
[----:B------:R-:W-:-:S03]  /*2fa0*/  VIADDMNMX R13, R14, R18, R13, PT ;  /* 0x000000120e0d7246 */ /* 0x000fc6000380010d */
[----:B------:R-:W-:Y:S04]  /*2fb0*/  LDS R11, [R8+0x2220] ;  /* 0x00222000080b7984 */ /* 0x000fe80000000800 */
[----:B------:R-:W-:Y:S01]  /*2fc0*/  LDS R10, [R8+0x2288] ;  /* 0x00228800080a7984 */ /* 0x000fe20000000800 */
        /* <DEDUP_REMOVED lines=58> */
[----:B------:R-:W0:Y:S04]  /*3370*/  LDS R12, [R8+0x25c8] ;  /* 0x0025c800080c7984 */ /* 0x000e280000000800 */
[----:B------:R-:W-:Y:S01]  /*3380*/  LDS R15, [R8+0x2560] ;  /* 0x00256000080f7984 */ /* 0x000fe20000000800 */
        /* <DEDUP_REMOVED lines=22> */
[----:B------:R-:W-:Y:S01]  /*34f0*/  LDS R14, [R8+0x25c8] ;  /* 0x0025c800080e7984 */ /* 0x000fe20000000800 */
[----:B0-----:R-:W-:-:S03]  /*3500*/  VIADDMNMX R13, R12, R10, R13, PT ;  /* 0x0000000a0c0d7246 */ /* 0x001fc6000380010d */
[----:B------:R-:W-:Y:S04]  /*3510*/  LDS R12, [R8+0x2630] ;  /* 0x00263000080c7984 */ /* 0x000fe80000000800 */
        /* <DEDUP_REMOVED lines=1354> */
.L_x_2:
        /* <DEDUP_REMOVED lines=12> */
.L_x_6:


//--------------------- .text._Z13phase1_kernelPiii --------------------------
	.section	.text._Z13phase1_kernelPiii,"ax",@progbits
	.align	128
        .global         _Z13phase1_kernelPiii
        .type           _Z13phase1_kernelPiii,@function
        .size           _Z13phase1_kernelPiii,(.L_x_7 - _Z13phase1_kernelPiii)
        .other          _Z13phase1_kernelPiii,@"STO_CUDA_ENTRY STV_DEFAULT"
_Z13phase1_kernelPiii:
.text._Z13phase1_kernelPiii:
[----:B------:R-:W-:Y:S01]  /*0000*/  LDC R1, c[0x0][0x37c] ;  /* 0x0000df00ff017b82 */ /* 0x000fe20000000800 */
[----:B------:R-:W0:Y:S07]  /*0010*/  S2R R8, SR_TID.Y ;  /* 0x0000000000087919 */ /* 0x000e2e0000002200 */
[----:B------:R-:W1:Y:S01]  /*0020*/  LDC.64 R10, c[0x0][0x388] ;  /* 0x0000e200ff0a7b82 */ /* 0x000e620000000a00 */
[----:B------:R-:W2:Y:S01]  /*0030*/  LDCU.64 UR4, c[0x0][0x358] ;  /* 0x00006b00ff0477ac */ /* 0x000ea20008000a00 */
[----:B------:R-:W3:Y:S06]  /*0040*/  S2R R9, SR_TID.X ;  /* 0x0000000000097919 */ /* 0x000eec0000002100 */
[----:B------:R-:W4:Y:S01]  /*0050*/  LDC.64 R2, c[0x0][0x380] ;  /* 0x0000e000ff027b82 */ /* 0x000f220000000a00 */
[----:B-1----:R-:W-:-:S04]  /*0060*/  IMAD R5, R11, 0x4e, RZ ;  /* 0x0000004e0b057824 */ /* 0x002fc800078e02ff */
[----:B0-----:R-:W-:-:S04]  /*0070*/  IMAD.IADD R0, R5, 0x1, R8 ;  /* 0x0000000105007824 */ /* 0x001fc800078e0208 */
[C---:B------:R-:W-:Y:S02]  /*0080*/  VIADD R4, R0.reuse, 0x1a ;  /* 0x0000001a00047836 */ /* 0x040fe40000000000 */
[C---:B------:R-:W-:Y:S02]  /*0090*/  VIADD R6, R0.reuse, 0x34 ;  /* 0x0000003400067836 */ /* 0x040fe40000000000 */
[-CC-:B------:R-:W-:Y:S02]  /*00a0*/  IMAD R0, R0, R10.reuse, R5.reuse ;  /* 0x0000000a00007224 */ /* 0x180fe400078e0205 */
[-CC-:B------:R-:W-:Y:S02]  /*00b0*/  IMAD R4, R4, R10.reuse, R5.reuse ;  /* 0x0000000a04047224 */ /* 0x180fe400078e0205 */
[----:B------:R-:W-:Y:S02]  /*00c0*/  IMAD R6, R6, R10, R5 ;  /* 0x0000000a06067224 */ /* 0x000fe400078e0205 */
[----:B---3--:R-:W-:-:S02]  /*00d0*/  IMAD.IADD R7, R0, 0x1, R9 ;  /* 0x0000000100077824 */ /* 0x008fc400078e0209 */
[--C-:B------:R-:W-:Y:S02]  /*00e0*/  IMAD.IADD R5, R4, 0x1, R9.reuse ;  /* 0x0000000104057824 */ /* 0x100fe400078e0209 */
[----:B------:R-:W-:Y:S02]  /*00f0*/  IMAD.IADD R11, R6, 0x1, R9 ;  /* 0x00000001060b7824 */ /* 0x000fe400078e0209 */
[----:B----4-:R-:W-:-:S04]  /*0100*/  IMAD.WIDE R6, R7, 0x4, R2 ;  /* 0x0000000407067825 */ /* 0x010fc800078e0202 */
[--C-:B------:R-:W-:Y:S01]  /*0110*/  IMAD.WIDE R4, R5, 0x4, R2.reuse ;  /* 0x0000000405047825 */ /* 0x100fe200078e0202 */
[----:B--2---:R-:W2:Y:S03]  /*0120*/  LDG.E R13, desc[UR4][R6.64+0x68] ;  /* 0x00006804060d7981 */ /* 0x004ea6000c1e1900 */
[----:B------:R-:W-:Y:S01]  /*0130*/  IMAD.WIDE R2, R11, 0x4, R2 ;  /* 0x000000040b027825 */ /* 0x000fe200078e0202 */
[----:B------:R-:W3:Y:S04]  /*0140*/  LDG.E R15, desc[UR4][R6.64+0xd0] ;  /* 0x0000d004060f7981 */ /* 0x000ee8000c1e1900 */
[----:B------:R-:W4:Y:S04]  /*0150*/  LDG.E R11, desc[UR4][R6.64] ;  /* 0x00000004060b7981 */ /* 0x000f28000c1e1900 */
[----:B------:R-:W5:Y:S04]  /*0160*/  LDG.E R17, desc[UR4][R4.64] ;  /* 0x0000000404117981 */ /* 0x000f68000c1e1900 */
[----:B------:R-:W5:Y:S04]  /*0170*/  LDG.E R19, desc[UR4][R4.64+0x68] ;  /* 0x0000680404137981 */ /* 0x000f68000c1e1900 */
[----:B------:R-:W5:Y:S04]  /*0180*/  LDG.E R21, desc[UR4][R4.64+0xd0] ;  /* 0x0000d00404157981 */ /* 0x000f68000c1e1900 */
[----:B------:R-:W5:Y:S04]  /*0190*/  LDG.E R23, desc[UR4][R2.64] ;  /* 0x0000000402177981 */ /* 0x000f68000c1e1900 */
[----:B------:R-:W5:Y:S04]  /*01a0*/  LDG.E R25, desc[UR4][R2.64+0x68] ;  /* 0x0000680402197981 */ /* 0x000f68000c1e1900 */
[----:B------:R-:W5:Y:S01]  /*01b0*/  LDG.E R29, desc[UR4][R2.64+0xd0] ;  /* 0x0000d004021d7981 */ /* 0x000f62000c1e1900 */
[----:B------:R-:W0:Y:S01]  /*01c0*/  S2R R27, SR_CgaCtaId ;  /* 0x00000000001b7919 */ /* 0x000e220000008800 */
[----:B------:R-:W-:-:S04]  /*01d0*/  MOV R0, 0x400 ;  /* 0x0000040000007802 */ /* 0x000fc80000000f00 */
[----:B0-----:R-:W-:-:S05]  /*01e0*/  LEA R10, R27, R0, 0x18 ;  /* 0x000000001b0a7211 */ /* 0x001fca00078ec0ff */
[----:B------:R-:W-:-:S04]  /*01f0*/  IMAD R8, R8, 0x138, R10 ;  /* 0x0000013808087824 */ /* 0x000fc800078e020a */
[C---:B------:R-:W-:Y:S02]  /*0200*/  IMAD R0, R9.reuse, 0x4, R8 ;  /* 0x0000000409007824 */ /* 0x040fe400078e0208 */
[----:B------:R-:W-:-:S03]  /*0210*/  IMAD R10, R9, 0x4, R10 ;  /* 0x00000004090a7824 */ /* 0x000fc600078e020a */
[----:B--2---:R-:W-:Y:S04]  /*0220*/  STS [R0+0x68], R13 ;  /* 0x0000680d00007388 */ /* 0x004fe80000000800 */
[----:B---3--:R-:W-:Y:S04]  /*0230*/  STS [R0+0xd0], R15 ;  /* 0x0000d00f00007388 */ /* 0x008fe80000000800 */
[----:B----4-:R-:W-:Y:S04]  /*0240*/  STS [R0], R11 ;  /* 0x0000000b00007388 */ /* 0x010fe80000000800 */
[----:B-----5:R-:W-:Y:S04]  /*0250*/  STS [R0+0x1fb0], R17 ;  /* 0x001fb01100007388 */ /* 0x020fe80000000800 */
[----:B------:R-:W-:Y:S04]  /*0260*/  STS [R0+0x2018], R19 ;  /* 0x0020181300007388 */ /* 0x000fe80000000800 */
[----:B------:R-:W-:Y:S04]  /*0270*/  STS [R0+0x2080], R21 ;  /* 0x0020801500007388 */ /* 0x000fe80000000800 */
[----:B------:R-:W-:Y:S04]  /*0280*/  STS [R0+0x3f60], R23 ;  /* 0x003f601700007388 */ /* 0x000fe80000000800 */
[----:B------:R-:W-:Y:S04]  /*0290*/  STS [R0+0x3fc8], R25 ;  /* 0x003fc81900007388 */ /* 0x000fe80000000800 */
[----:B------:R-:W-:Y:S01]  /*02a0*/  STS [R0+0x4030], R29 ;  /* 0x0040301d00007388 */ /* 0x000fe20000000800 */
        /* <DEDUP_REMOVED lines=11> */
[----:B------:R-:W-:Y:S04]  /*0360*/  LDS R12, [R8] ;  /* 0x00000000080c7984 */ /* 0x000fe80000000800 */
[----:B------:R-:W0:Y:S02]  /*0370*/  LDS R9, [R10+0x68] ;  /* 0x000068000a097984 */ /* 0x000e240000000800 */
[----:B0-----:R-:W-:-:S05]  /*0380*/  VIADDMNMX R27, R9, R12, R27, PT ;  /* 0x0000000c091b7246 */ /* 0x001fca000380011b */
[----:B------:R-:W-:Y:S04]  /*0390*/  STS [R0+0x68], R27 ;  /* 0x0000681b00007388 */ /* 0x000fe80000000800 */
[----:B------:R-:W0:Y:S02]  /*03a0*/  LDS R9, [R10+0xd0] ;  /* 0x0000d0000a097984 */ /* 0x000e240000000800 */
[----:B0-----:R-:W-:-:S05]  /*03b0*/  VIADDMNMX R21, R9, R12, R21, PT ;  /* 0x0000000c09157246 */ /* 0x001fca0003800115 */
[----:B------:R-:W-:Y:S04]  /*03c0*/  STS [R0+0xd0], R21 ;  /* 0x0000d01500007388 */ /* 0x000fe80000000800 */
[----:B------:R-:W-:Y:S04]  /*03d0*/  LDS R12, [R8+0x1fb0] ;  /* 0x001fb000080c7984 */ /* 0x000fe80000000800 */
[----:B------:R-:W0:Y:S02]  /*03e0*/  LDS R11, [R10] ;  /* 0x000000000a0b7984 */ /* 0x000e240000000800 */
[----:B0-----:R-:W-:-:S02]  /*03f0*/  VIADDMNMX R29, R11, R12, R29, PT ;  /* 0x0000000c0b1d7246 */ /* 0x001fc4000380011d */
[----:B------:R-:W-:Y:S04]  /*0400*/  LDS R12, [R0+0x3f60] ;  /* 0x003f6000000c7984 */ /* 0x000fe80000000800 */
[----:B------:R-:W-:Y:S04]  /*0410*/  STS [R0+0x1fb0], R29 ;  /* 0x001fb01d00007388 */ /* 0x000fe80000000800 */
[----:B------:R-:W0:Y:S04]  /*0420*/  LDS R9, [R8+0x3f60] ;  /* 0x003f600008097984 */ /* 0x000e280000000800 */
[----:B------:R-:W-:Y:S04]  /*0430*/  LDS R14, [R8+0x1fb0] ;  /* 0x001fb000080e7984 */ /* 0x000fe80000000800 */
[----:B------:R-:W-:Y:S01]  /*0440*/  LDS R13, [R10+0xd0] ;  /* 0x0000d0000a0d7984 */ /* 0x000fe20000000800 */
[----:B0-----:R-:W-:-:S03]  /*0450*/  VIADDMNMX R11, R11, R9, R12, PT ;  /* 0x000000090b0b7246 */ /* 0x001fc6000380010c */
[----:B------:R-:W-:Y:S04]  /*0460*/  LDS R9, [R10+0x68] ;  /* 0x000068000a097984 */ /* 0x000fe80000000800 */
        /* <DEDUP_REMOVED lines=17> */
[----:B------:R-:W-:Y:S04]  /*0580*/  LDS R20, [R8+0x1fb4] ;  /* 0x001fb40008147984 */ /* 0x000fe80000000800 */
        /* <DEDUP_REMOVED lines=9> */
[----:B------:R-:W0:Y:S02]  /*0620*/  LDS R14, [R8+0x3f64] ;  /* 0x003f6400080e7984 */ /* 0x000e240000000800 */
[----:B0-----:R-:W-:Y:S02]  /*0630*/  VIADDMNMX R14, R16, R14, R11, PT ;  /* 0x0000000e100e7246 */ /* 0x001fe4000380010b */
[----:B------:R-:W0:Y:S04]  /*0640*/  LDS R11, [R0+0x3fc8] ;  /* 0x003fc800000b7984 */ /* 0x000e280000000800 */
[----:B------:R-:W-:Y:S04]  /*0650*/  STS [R0+0x3f60], R14 ;  /* 0x003f600e00007388 */ /* 0x000fe80000000800 */
[----:B------:R-:W1:Y:S01]  /*0660*/  LDS R20, [R8+0x3f64] ;  /* 0x003f640008147984 */ /* 0x000e620000000800 */
[----:B0-----:R-:W-:-:S04]  /*0670*/  VIADDMNMX R11, R9, R12, R11, PT ;  /* 0x0000000c090b7246 */ /* 0x001fc8000380010b */
[----:B-1----:R-:W-:-:S05]  /*0680*/  VIADDMNMX R11, R15, R20, R11, PT ;  /* 0x000000140f0b7246 */ /* 0x002fca000380010b */
        /* <DEDUP_REMOVED lines=16> */
[----:B------:R-:W0:Y:S04]  /*0790*/  LDS R9, [R8+0x3f68] ;  /* 0x003f680008097984 */ /* 0x000e280000000800 */
[----:B------:R-:W-:Y:S04]  /*07a0*/  LDS R18, [R8+0x1fb8] ;  /* 0x001fb80008127984 */ /* 0x000fe80000000800 */
[----:B------:R-:W-:Y:S01]  /*07b0*/  LDS R16, [R10+0x2d8] ;  /* 0x0002d8000a107984 */ /* 0x000fe20000000800 */
[----:B0-----:R-:W-:-:S03]  /*07c0*/  VIADDMNMX R15, R15, R9, R14, PT ;  /* 0x000000090f0f7246 */ /* 0x001fc6000380010e */
[----:B------:R-:W-:Y:S04]  /*07d0*/  LDS R9, [R10+0x340] ;  /* 0x000340000a097984 */ /* 0x000fe80000000800 */
        /* <DEDUP_REMOVED lines=26> */
[----:B------:R-:W-:Y:S04]  /*0980*/  LDS R12, [R10+0x478] ;  /* 0x000478000a0c7984 */ /* 0x000fe80000000800 */
[----:B------:R-:W-:Y:S04]  /*0990*/  STS [R0+0x3f60], R15 ;  /* 0x003f600f00007388 */ /* 0x000fe80000000800 */
[----:B------:R-:W-:Y:S04]  /*09a0*/  LDS R22, [R8+0x10] ;  /* 0x0000100008167984 */ /* 0x000fe80000000800 */
[----:B------:R-:W0:Y:S02]  /*09b0*/  LDS R24, [R10+0x4e0] ;  /* 0x0004e0000a187984 */ /* 0x000e240000000800 */
        /* <DEDUP_REMOVED lines=77> */
[----:B0-----:R-:W-:-:S03]  /*0e90*/  VIADDMNMX R15, R22, R13, R15, PT ;  /* 0x0000000d160f7246 */ /* 0x001fc6000380010f */
        /* <DEDUP_REMOVED lines=185> */
[----:B------:R-:W-:Y:S02]  /*1a30*/  VIADDMNMX R20, R12, R20, R13, PT ;  /* 0x000000140c147246 */ /* 0x000fe4000380010d */
        /* <DEDUP_REMOVED lines=143> */
[----:B------:R-:W-:Y:S04]  /*2330*/  LDS R22, [R8+0x4c] ;  /* 0x00004c0008167984 */ /* 0x000fe80000000800 */
[----:B------:R-:W0:Y:S01]  /*2340*/  LDS R24, [R10+0x1728] ;  /* 0x001728000a187984 */ /* 0x000e220000000800 */
[----:B------:R-:W-:-:S02]  /*2350*/  VIADDMNMX R9, R29, R20, R9, PT ;  /* 0x000000141d097246 */ /* 0x000fc40003800109 */
[----:B0-----:R-:W-:Y:S02]  /*2360*/  VIADDMNMX R25, R24, R22, R25, PT ;  /* 0x0000001618197246 */ /* 0x001fe40003800119 */
        /* <DEDUP_REMOVED lines=192> */
[-C--:B------:R-:W-:Y:S02]  /*2f70*/  VIADDMNMX R20, R17, R16.reuse, R20, PT ;  /* 0x0000001011147246 */ /* 0x080fe40003800114 */
        /* <DEDUP_REMOVED lines=39> */
[----:B0-----:R-:W-:-:S02]  /*31f0*/  VIADDMNMX R25, R14, R12, R25, PT ;  /* 0x0000000c0e197246 */ /* 0x001fc40003800119 */
[----:B------:R-:W-:Y:S04]  /*3200*/  LDS R14, [R8+0x3fc8] ;  /* 0x003fc800080e7984 */ /* 0x000fe80000000800 */
[----:B------:R-:W-:Y:S04]  /*3210*/  LDS R12, [R10+0x2080] ;  /* 0x002080000a0c7984 */ /* 0x000fe80000000800 */
        /* <DEDUP_REMOVED lines=1832> */
.L_x_3:
        /* <DEDUP_REMOVED lines=14> */
.L_x_7:


//--------------------- .nv.global.init           --------------------------
	.section	.nv.global.init,"aw",@progbits
	.align	4
.nv.global.init:
	.type		INF,@object
	.size		INF,(.L_0 - INF)
INF:
        /*0000*/ 	.byte	0xff, 0xff, 0xff, 0x3f
.L_0:


//--------------------- .nv.shared._Z13phase3_kernelPiiii --------------------------
	.section	.nv.shared._Z13phase3_kernelPiiii,"aw",@nobits
	.sectionflags	@""
	.align	4
.nv.shared._Z13phase3_kernelPiiii:
	.zero		49696


//--------------------- .nv.shared.reserved.0     --------------------------
	.section	.nv.shared.reserved.0,"aw",@nobits
	.weak		__nv_reservedSMEM_offset_0_alias
	.size		__nv_reservedSMEM_offset_0_alias, 0, 64
	.other		__nv_reservedSMEM_offset_0_alias,@"STO_CUDA_RESERVED_SHARED STV_DEFAULT"
__nv_reservedSMEM_offset_0_alias:
	.zero		0
	.zero		64


//--------------------- .nv.shared._Z17phase2_kernel_colPiii --------------------------
	.section	.nv.shared._Z17phase2_kernel_colPiii,"aw",@nobits
	.sectionflags	@""
	.align	4
.nv.shared._Z17phase2_kernel_colPiii:
	.zero		49696


//--------------------- .nv.shared._Z17phase2_kernel_rowPiii --------------------------
	.section	.nv.shared._Z17phase2_kernel_rowPiii,"aw",@nobits
	.sectionflags	@""
	.align	4
.nv.shared._Z17phase2_kernel_rowPiii:
	.zero		49696


//--------------------- .nv.shared._Z13phase1_kernelPiii --------------------------
	.section	.nv.shared._Z13phase1_kernelPiii,"aw",@nobits
	.sectionflags	@""
	.align	4
.nv.shared._Z13phase1_kernelPiii:
	.zero		25360


//--------------------- .nv.constant0._Z13phase3_kernelPiiii --------------------------
	.section	.nv.constant0._Z13phase3_kernelPiiii,"a",@progbits
	.sectionflags	@""
	.align	4
.nv.constant0._Z13phase3_kernelPiiii:
	.zero		916


//--------------------- .nv.constant0._Z17phase2_kernel_colPiii --------------------------
	.section	.nv.constant0._Z17phase2_kernel_colPiii,"a",@progbits
	.sectionflags	@""
	.align	4
.nv.constant0._Z17phase2_kernel_colPiii:
	.zero		912


//--------------------- .nv.constant0._Z17phase2_kernel_rowPiii --------------------------
	.section	.nv.constant0._Z17phase2_kernel_rowPiii,"a",@progbits
	.sectionflags	@""
	.align	4
.nv.constant0._Z17phase2_kernel_rowPiii:
	.zero		912


//--------------------- .nv.constant0._Z13phase1_kernelPiii --------------------------
	.section	.nv.constant0._Z13phase1_kernelPiii,"a",@progbits
	.sectionflags	@""
	.align	4
.nv.constant0._Z13phase1_kernelPiii:
	.zero		912


//--------------------- SYMBOLS --------------------------

	.type		.nv.reservedSmem.offset0,@object
	.size		.nv.reservedSmem.offset0,0x4
	.type		.nv.reservedSmem.cap,@object
	.size		.nv.reservedSmem.cap,0x4
